/*
 * SPDX-FileCopyrightText: Copyright (c) 2025 NVIDIA CORPORATION & AFFILIATES. All rights reserved.
 * SPDX-License-Identifier: BSD-3-Clause
 */

#include "group_norm_nhwc_bwd_one_pass_kernel.cuh"
#include "group_norm_nhwc_fwd_one_pass_kernel.cuh"
#include "macros.h"

GN_FWD_BWD_ONE_PASS_DEFINITION(/* CHANNELS_PER_GROUP */ 20, /* THREADS_PER_BLOCK */ 640)


// ===== COMPILED SASS (sm_103a) =====

	.target	sm_103a

	.elftype	@"ET_EXEC"


//--------------------- .note.nv.tkinfo           --------------------------
	.section	.note.nv.tkinfo,"",@"SHT_NOTE"
	.sectionflags	@"SHF_NOTE_NV_TKINFO"
	.tkinfo
        /*0018*/ 	.word	0x00000002
        /*0030*/ 	.string	""
        /*0030*/ 	.string	"ptxas"
        /*0030*/ 	.string	"Cuda compilation tools, release 13.0, V13.0.88"
        /*0030*/ 	.string	"Build cuda_13.0.r13.0/compiler.36424714_0"
        /*0030*/ 	.string	"-arch sm_103a -m 64 "



//--------------------- .note.nv.cuinfo           --------------------------
	.section	.note.nv.cuinfo,"",@"SHT_NOTE"
	.sectionflags	@"SHF_NOTE_NV_CUINFO"
        /*0018*/ 	.short	0x0002
        /*001a*/ 	.short	0x0067
        /*001c*/ 	.short	0x0082
	.zero		2


//--------------------- .nv.info                  --------------------------
	.section	.nv.info,"",@"SHT_CUDA_INFO"
	.align	4


	//----- nvinfo : EIATTR_REGCOUNT
	.align		4
        /*0000*/ 	.byte	0x04, 0x2f
        /*0002*/ 	.short	(.L_41 - .L_40)
	.align		4
.L_40:
        /*0004*/ 	.word	index@(_Z35group_norm_nhwc_fwd_one_pass_kernelI11Fp32IOFp16WLi512ELi20ELi640EEv26Group_norm_nhwc_fwd_params)
        /*0008*/ 	.word	0x00000030


	//----- nvinfo : EIATTR_FRAME_SIZE
	.align		4
.L_41:
        /*000c*/ 	.byte	0x04, 0x11
        /*000e*/ 	.short	(.L_43 - .L_42)
	.align		4
.L_42:
        /*0010*/ 	.word	index@(_Z35group_norm_nhwc_fwd_one_pass_kernelI11Fp32IOFp16WLi512ELi20ELi640EEv26Group_norm_nhwc_fwd_params)
        /*0014*/ 	.word	0x00000000


	//----- nvinfo : EIATTR_REGCOUNT
	.align		4
.L_43:
        /*0018*/ 	.byte	0x04, 0x2f
        /*001a*/ 	.short	(.L_45 - .L_44)
	.align		4
.L_44:
        /*001c*/ 	.word	index@(_Z35group_norm_nhwc_fwd_one_pass_kernelI11Fp32IOFp16WLi256ELi20ELi640EEv26Group_norm_nhwc_fwd_params)
        /*0020*/ 	.word	0x0000002a


	//----- nvinfo : EIATTR_FRAME_SIZE
	.align		4
.L_45:
        /*0024*/ 	.byte	0x04, 0x11
        /*0026*/ 	.short	(.L_47 - .L_46)
	.align		4
.L_46:
        /*0028*/ 	.word	index@(_Z35group_norm_nhwc_fwd_one_pass_kernelI11Fp32IOFp16WLi256ELi20ELi640EEv26Group_norm_nhwc_fwd_params)
        /*002c*/ 	.word	0x00000000


	//----- nvinfo : EIATTR_REGCOUNT
	.align		4
.L_47:
        /*0030*/ 	.byte	0x04, 0x2f
        /*0032*/ 	.short	(.L_49 - .L_48)
	.align		4
.L_48:
        /*0034*/ 	.word	index@(_Z35group_norm_nhwc_fwd_one_pass_kernelI11Fp32IOFp16WLi128ELi20ELi640EEv26Group_norm_nhwc_fwd_params)
        /*0038*/ 	.word	0x00000020


	//----- nvinfo : EIATTR_FRAME_SIZE
	.align		4
.L_49:
        /*003c*/ 	.byte	0x04, 0x11
        /*003e*/ 	.short	(.L_51 - .L_50)
	.align		4
.L_50:
        /*0040*/ 	.word	index@(_Z35group_norm_nhwc_fwd_one_pass_kernelI11Fp32IOFp16WLi128ELi20ELi640EEv26Group_norm_nhwc_fwd_params)
        /*0044*/ 	.word	0x00000000


	//----- nvinfo : EIATTR_REGCOUNT
	.align		4
.L_51:
        /*0048*/ 	.byte	0x04, 0x2f
        /*004a*/ 	.short	(.L_53 - .L_52)
	.align		4
.L_52:
        /*004c*/ 	.word	index@(_Z35group_norm_nhwc_fwd_one_pass_kernelI11Fp32IOFp16WLi64ELi20ELi640EEv26Group_norm_nhwc_fwd_params)
        /*0050*/ 	.word	0x00000020


	//----- nvinfo : EIATTR_FRAME_SIZE
	.align		4
.L_53:
        /*0054*/ 	.byte	0x04, 0x11
        /*0056*/ 	.short	(.L_55 - .L_54)
	.align		4
.L_54:
        /*0058*/ 	.word	index@(_Z35group_norm_nhwc_fwd_one_pass_kernelI11Fp32IOFp16WLi64ELi20ELi640EEv26Group_norm_nhwc_fwd_params)
        /*005c*/ 	.word	0x00000000


	//----- nvinfo : EIATTR_REGCOUNT
	.align		4
.L_55:
        /*0060*/ 	.byte	0x04, 0x2f
        /*0062*/ 	.short	(.L_57 - .L_56)
	.align		4
.L_56:
        /*0064*/ 	.word	index@(_Z35group_norm_nhwc_fwd_one_pass_kernelI11Fp32IOBf16WLi512ELi20ELi640EEv26Group_norm_nhwc_fwd_params)
        /*0068*/ 	.word	0x00000030


	//----- nvinfo : EIATTR_FRAME_SIZE
	.align		4
.L_57:
        /*006c*/ 	.byte	0x04, 0x11
        /*006e*/ 	.short	(.L_59 - .L_58)
	.align		4
.L_58:
        /*0070*/ 	.word	index@(_Z35group_norm_nhwc_fwd_one_pass_kernelI11Fp32IOBf16WLi512ELi20ELi640EEv26Group_norm_nhwc_fwd_params)
        /*0074*/ 	.word	0x00000000


	//----- nvinfo : EIATTR_REGCOUNT
	.align		4
.L_59:
        /*0078*/ 	.byte	0x04, 0x2f
        /*007a*/ 	.short	(.L_61 - .L_60)
	.align		4
.L_60:
        /*007c*/ 	.word	index@(_Z35group_norm_nhwc_fwd_one_pass_kernelI11Fp32IOBf16WLi256ELi20ELi640EEv26Group_norm_nhwc_fwd_params)
        /*0080*/ 	.word	0x0000002a


	//----- nvinfo : EIATTR_FRAME_SIZE
	.align		4
.L_61:
        /*0084*/ 	.byte	0x04, 0x11
        /*0086*/ 	.short	(.L_63 - .L_62)
	.align		4
.L_62:
        /*0088*/ 	.word	index@(_Z35group_norm_nhwc_fwd_one_pass_kernelI11Fp32IOBf16WLi256ELi20ELi640EEv26Group_norm_nhwc_fwd_params)
        /*008c*/ 	.word	0x00000000


	//----- nvinfo : EIATTR_REGCOUNT
	.align		4
.L_63:
        /*0090*/ 	.byte	0x04, 0x2f
        /*0092*/ 	.short	(.L_65 - .L_64)
	.align		4
.L_64:
        /*0094*/ 	.word	index@(_Z35group_norm_nhwc_fwd_one_pass_kernelI11Fp32IOBf16WLi128ELi20ELi640EEv26Group_norm_nhwc_fwd_params)
        /*0098*/ 	.word	0x00000020


	//----- nvinfo : EIATTR_FRAME_SIZE
	.align		4
.L_65:
        /*009c*/ 	.byte	0x04, 0x11
        /*009e*/ 	.short	(.L_67 - .L_66)
	.align		4
.L_66:
        /*00a0*/ 	.word	index@(_Z35group_norm_nhwc_fwd_one_pass_kernelI11Fp32IOBf16WLi128ELi20ELi640EEv26Group_norm_nhwc_fwd_params)
        /*00a4*/ 	.word	0x00000000


	//----- nvinfo : EIATTR_REGCOUNT
	.align		4
.L_67:
        /*00a8*/ 	.byte	0x04, 0x2f
        /*00aa*/ 	.short	(.L_69 - .L_68)
	.align		4
.L_68:
        /*00ac*/ 	.word	index@(_Z35group_norm_nhwc_fwd_one_pass_kernelI11Fp32IOBf16WLi64ELi20ELi640EEv26Group_norm_nhwc_fwd_params)
        /*00b0*/ 	.word	0x00000020


	//----- nvinfo : EIATTR_FRAME_SIZE
	.align		4
.L_69:
        /*00b4*/ 	.byte	0x04, 0x11
        /*00b6*/ 	.short	(.L_71 - .L_70)
	.align		4
.L_70:
        /*00b8*/ 	.word	index@(_Z35group_norm_nhwc_fwd_one_pass_kernelI11Fp32IOBf16WLi64ELi20ELi640EEv26Group_norm_nhwc_fwd_params)
        /*00bc*/ 	.word	0x00000000


	//----- nvinfo : EIATTR_REGCOUNT
	.align		4
.L_71:
        /*00c0*/ 	.byte	0x04, 0x2f
        /*00c2*/ 	.short	(.L_73 - .L_72)
	.align		4
.L_72:
        /*00c4*/ 	.word	index@(_Z35group_norm_nhwc_fwd_one_pass_kernelI11Fp32IOFp32WLi512ELi20ELi640EEv26Group_norm_nhwc_fwd_params)
        /*00c8*/ 	.word	0x00000030


	//----- nvinfo : EIATTR_FRAME_SIZE
	.align		4
.L_73:
        /*00cc*/ 	.byte	0x04, 0x11
        /*00ce*/ 	.short	(.L_75 - .L_74)
	.align		4
.L_74:
        /*00d0*/ 	.word	index@(_Z35group_norm_nhwc_fwd_one_pass_kernelI11Fp32IOFp32WLi512ELi20ELi640EEv26Group_norm_nhwc_fwd_params)
        /*00d4*/ 	.word	0x00000000


	//----- nvinfo : EIATTR_REGCOUNT
	.align		4
.L_75:
        /*00d8*/ 	.byte	0x04, 0x2f
        /*00da*/ 	.short	(.L_77 - .L_76)
	.align		4
.L_76:
        /*00dc*/ 	.word	index@(_Z35group_norm_nhwc_fwd_one_pass_kernelI11Fp32IOFp32WLi256ELi20ELi640EEv26Group_norm_nhwc_fwd_params)
        /*00e0*/ 	.word	0x00000020


	//----- nvinfo : EIATTR_FRAME_SIZE
	.align		4
.L_77:
        /*00e4*/ 	.byte	0x04, 0x11
        /*00e6*/ 	.short	(.L_79 - .L_78)
	.align		4
.L_78:
        /*00e8*/ 	.word	index@(_Z35group_norm_nhwc_fwd_one_pass_kernelI11Fp32IOFp32WLi256ELi20ELi640EEv26Group_norm_nhwc_fwd_params)
        /*00ec*/ 	.word	0x00000000


	//----- nvinfo : EIATTR_REGCOUNT
	.align		4
.L_79:
        /*00f0*/ 	.byte	0x04, 0x2f
        /*00f2*/ 	.short	(.L_81 - .L_80)
	.align		4
.L_80:
        /*00f4*/ 	.word	index@(_Z35group_norm_nhwc_fwd_one_pass_kernelI11Fp32IOFp32WLi128ELi20ELi640EEv26Group_norm_nhwc_fwd_params)
        /*00f8*/ 	.word	0x00000020


	//----- nvinfo : EIATTR_FRAME_SIZE
	.align		4
.L_81:
        /*00fc*/ 	.byte	0x04, 0x11
        /*00fe*/ 	.short	(.L_83 - .L_82)
	.align		4
.L_82:
        /*0100*/ 	.word	index@(_Z35group_norm_nhwc_fwd_one_pass_kernelI11Fp32IOFp32WLi128ELi20ELi640EEv26Group_norm_nhwc_fwd_params)
        /*0104*/ 	.word	0x00000000


	//----- nvinfo : EIATTR_REGCOUNT
	.align		4
.L_83:
        /*0108*/ 	.byte	0x04, 0x2f
        /*010a*/ 	.short	(.L_85 - .L_84)
	.align		4
.L_84:
        /*010c*/ 	.word	index@(_Z35group_norm_nhwc_fwd_one_pass_kernelI11Fp32IOFp32WLi64ELi20ELi640EEv26Group_norm_nhwc_fwd_params)
        /*0110*/ 	.word	0x00000020


	//----- nvinfo : EIATTR_FRAME_SIZE
	.align		4
.L_85:
        /*0114*/ 	.byte	0x04, 0x11
        /*0116*/ 	.short	(.L_87 - .L_86)
	.align		4
.L_86:
        /*0118*/ 	.word	index@(_Z35group_norm_nhwc_fwd_one_pass_kernelI11Fp32IOFp32WLi64ELi20ELi640EEv26Group_norm_nhwc_fwd_params)
        /*011c*/ 	.word	0x00000000


	//----- nvinfo : EIATTR_REGCOUNT
	.align		4
.L_87:
        /*0120*/ 	.byte	0x04, 0x2f
        /*0122*/ 	.short	(.L_89 - .L_88)
	.align		4
.L_88:
        /*0124*/ 	.word	index@(_Z35group_norm_nhwc_fwd_one_pass_kernelI11Fp16IOFp16WLi512ELi20ELi640EEv26Group_norm_nhwc_fwd_params)
        /*0128*/ 	.word	0x00000030


	//----- nvinfo : EIATTR_FRAME_SIZE
	.align		4
.L_89:
        /*012c*/ 	.byte	0x04, 0x11
        /*012e*/ 	.short	(.L_91 - .L_90)
	.align		4
.L_90:
        /*0130*/ 	.word	index@(_Z35group_norm_nhwc_fwd_one_pass_kernelI11Fp16IOFp16WLi512ELi20ELi640EEv26Group_norm_nhwc_fwd_params)
        /*0134*/ 	.word	0x00000000


	//----- nvinfo : EIATTR_REGCOUNT
	.align		4
.L_91:
        /*0138*/ 	.byte	0x04, 0x2f
        /*013a*/ 	.short	(.L_93 - .L_92)
	.align		4
.L_92:
        /*013c*/ 	.word	index@(_Z35group_norm_nhwc_fwd_one_pass_kernelI11Fp16IOFp16WLi256ELi20ELi640EEv26Group_norm_nhwc_fwd_params)
        /*0140*/ 	.word	0x00000020


	//----- nvinfo : EIATTR_FRAME_SIZE
	.align		4
.L_93:
        /*0144*/ 	.byte	0x04, 0x11
        /*0146*/ 	.short	(.L_95 - .L_94)
	.align		4
.L_94:
        /*0148*/ 	.word	index@(_Z35group_norm_nhwc_fwd_one_pass_kernelI11Fp16IOFp16WLi256ELi20ELi640EEv26Group_norm_nhwc_fwd_params)
        /*014c*/ 	.word	0x00000000


	//----- nvinfo : EIATTR_REGCOUNT
	.align		4
.L_95:
        /*0150*/ 	.byte	0x04, 0x2f
        /*0152*/ 	.short	(.L_97 - .L_96)
	.align		4
.L_96:
        /*0154*/ 	.word	index@(_Z35group_norm_nhwc_fwd_one_pass_kernelI11Fp16IOFp16WLi128ELi20ELi640EEv26Group_norm_nhwc_fwd_params)
        /*0158*/ 	.word	0x00000020


	//----- nvinfo : EIATTR_FRAME_SIZE
	.align		4
.L_97:
        /*015c*/ 	.byte	0x04, 0x11
        /*015e*/ 	.short	(.L_99 - .L_98)
	.align		4
.L_98:
        /*0160*/ 	.word	index@(_Z35group_norm_nhwc_fwd_one_pass_kernelI11Fp16IOFp16WLi128ELi20ELi640EEv26Group_norm_nhwc_fwd_params)
        /*0164*/ 	.word	0x00000000


	//----- nvinfo : EIATTR_REGCOUNT
	.align		4
.L_99:
        /*0168*/ 	.byte	0x04, 0x2f
        /*016a*/ 	.short	(.L_101 - .L_100)
	.align		4
.L_100:
        /*016c*/ 	.word	index@(_Z35group_norm_nhwc_fwd_one_pass_kernelI11Fp16IOFp16WLi64ELi20ELi640EEv26Group_norm_nhwc_fwd_params)
        /*0170*/ 	.word	0x00000020


	//----- nvinfo : EIATTR_FRAME_SIZE
	.align		4
.L_101:
        /*0174*/ 	.byte	0x04, 0x11
        /*0176*/ 	.short	(.L_103 - .L_102)
	.align		4
.L_102:
        /*0178*/ 	.word	index@(_Z35group_norm_nhwc_fwd_one_pass_kernelI11Fp16IOFp16WLi64ELi20ELi640EEv26Group_norm_nhwc_fwd_params)
        /*017c*/ 	.word	0x00000000


	//----- nvinfo : EIATTR_REGCOUNT
	.align		4
.L_103:
        /*0180*/ 	.byte	0x04, 0x2f
        /*0182*/ 	.short	(.L_105 - .L_104)
	.align		4
.L_104:
        /*0184*/ 	.word	index@(_Z35group_norm_nhwc_fwd_one_pass_kernelI11Fp16IOBf16WLi512ELi20ELi640EEv26Group_norm_nhwc_fwd_params)
        /*0188*/ 	.word	0x00000030


	//----- nvinfo : EIATTR_FRAME_SIZE
	.align		4
.L_105:
        /*018c*/ 	.byte	0x04, 0x11
        /*018e*/ 	.short	(.L_107 - .L_106)
	.align		4
.L_106:
        /*0190*/ 	.word	index@(_Z35group_norm_nhwc_fwd_one_pass_kernelI11Fp16IOBf16WLi512ELi20ELi640EEv26Group_norm_nhwc_fwd_params)
        /*0194*/ 	.word	0x00000000


	//----- nvinfo : EIATTR_REGCOUNT
	.align		4
.L_107:
        /*0198*/ 	.byte	0x04, 0x2f
        /*019a*/ 	.short	(.L_109 - .L_108)
	.align		4
.L_108:
        /*019c*/ 	.word	index@(_Z35group_norm_nhwc_fwd_one_pass_kernelI11Fp16IOBf16WLi256ELi20ELi640EEv26Group_norm_nhwc_fwd_params)
        /*01a0*/ 	.word	0x00000020


	//----- nvinfo : EIATTR_FRAME_SIZE
	.align		4
.L_109:
        /*01a4*/ 	.byte	0x04, 0x11
        /*01a6*/ 	.short	(.L_111 - .L_110)
	.align		4
.L_110:
        /*01a8*/ 	.word	index@(_Z35group_norm_nhwc_fwd_one_pass_kernelI11Fp16IOBf16WLi256ELi20ELi640EEv26Group_norm_nhwc_fwd_params)
        /*01ac*/ 	.word	0x00000000


	//----- nvinfo : EIATTR_REGCOUNT
	.align		4
.L_111:
        /*01b0*/ 	.byte	0x04, 0x2f
        /*01b2*/ 	.short	(.L_113 - .L_112)
	.align		4
.L_112:
        /*01b4*/ 	.word	index@(_Z35group_norm_nhwc_fwd_one_pass_kernelI11Fp16IOBf16WLi128ELi20ELi640EEv26Group_norm_nhwc_fwd_params)
        /*01b8*/ 	.word	0x00000020


	//----- nvinfo : EIATTR_FRAME_SIZE
	.align		4
.L_113:
        /*01bc*/ 	.byte	0x04, 0x11
        /*01be*/ 	.short	(.L_115 - .L_114)
	.align		4
.L_114:
        /*01c0*/ 	.word	index@(_Z35group_norm_nhwc_fwd_one_pass_kernelI11Fp16IOBf16WLi128ELi20ELi640EEv26Group_norm_nhwc_fwd_params)
        /*01c4*/ 	.word	0x00000000


	//----- nvinfo : EIATTR_REGCOUNT
	.align		4
.L_115:
        /*01c8*/ 	.byte	0x04, 0x2f
        /*01ca*/ 	.short	(.L_117 - .L_116)
	.align		4
.L_116:
        /*01cc*/ 	.word	index@(_Z35group_norm_nhwc_fwd_one_pass_kernelI11Fp16IOBf16WLi64ELi20ELi640EEv26Group_norm_nhwc_fwd_params)
        /*01d0*/ 	.word	0x00000020


	//----- nvinfo : EIATTR_FRAME_SIZE
	.align		4
.L_117:
        /*01d4*/ 	.byte	0x04, 0x11
        /*01d6*/ 	.short	(.L_119 - .L_118)
	.align		4
.L_118:
        /*01d8*/ 	.word	index@(_Z35group_norm_nhwc_fwd_one_pass_kernelI11Fp16IOBf16WLi64ELi20ELi640EEv26Group_norm_nhwc_fwd_params)
        /*01dc*/ 	.word	0x00000000


	//----- nvinfo : EIATTR_REGCOUNT
	.align		4
.L_119:
        /*01e0*/ 	.byte	0x04, 0x2f
        /*01e2*/ 	.short	(.L_121 - .L_120)
	.align		4
.L_120:
        /*01e4*/ 	.word	index@(_Z35group_norm_nhwc_fwd_one_pass_kernelI11Fp16IOFp32WLi512ELi20ELi640EEv26Group_norm_nhwc_fwd_params)
        /*01e8*/ 	.word	0x00000030


	//----- nvinfo : EIATTR_FRAME_SIZE
	.align		4
.L_121:
        /*01ec*/ 	.byte	0x04, 0x11
        /*01ee*/ 	.short	(.L_123 - .L_122)
	.align		4
.L_122:
        /*01f0*/ 	.word	index@(_Z35group_norm_nhwc_fwd_one_pass_kernelI11Fp16IOFp32WLi512ELi20ELi640EEv26Group_norm_nhwc_fwd_params)
        /*01f4*/ 	.word	0x00000000


	//----- nvinfo : EIATTR_REGCOUNT
	.align		4
.L_123:
        /*01f8*/ 	.byte	0x04, 0x2f
        /*01fa*/ 	.short	(.L_125 - .L_124)
	.align		4
.L_124:
        /*01fc*/ 	.word	index@(_Z35group_norm_nhwc_fwd_one_pass_kernelI11Fp16IOFp32WLi256ELi20ELi640EEv26Group_norm_nhwc_fwd_params)
        /*0200*/ 	.word	0x00000020


	//----- nvinfo : EIATTR_FRAME_SIZE
	.align		4
.L_125:
        /*0204*/ 	.byte	0x04, 0x11
        /*0206*/ 	.short	(.L_127 - .L_126)
	.align		4
.L_126:
        /*0208*/ 	.word	index@(_Z35group_norm_nhwc_fwd_one_pass_kernelI11Fp16IOFp32WLi256ELi20ELi640EEv26Group_norm_nhwc_fwd_params)
        /*020c*/ 	.word	0x00000000


	//----- nvinfo : EIATTR_REGCOUNT
	.align		4
.L_127:
        /*0210*/ 	.byte	0x04, 0x2f
        /*0212*/ 	.short	(.L_129 - .L_128)
	.align		4
.L_128:
        /*0214*/ 	.word	index@(_Z35group_norm_nhwc_fwd_one_pass_kernelI11Fp16IOFp32WLi128ELi20ELi640EEv26Group_norm_nhwc_fwd_params)
        /*0218*/ 	.word	0x00000020


	//----- nvinfo : EIATTR_FRAME_SIZE
	.align		4
.L_129:
        /*021c*/ 	.byte	0x04, 0x11
        /*021e*/ 	.short	(.L_131 - .L_130)
	.align		4
.L_130:
        /*0220*/ 	.word	index@(_Z35group_norm_nhwc_fwd_one_pass_kernelI11Fp16IOFp32WLi128ELi20ELi640EEv26Group_norm_nhwc_fwd_params)
        /*0224*/ 	.word	0x00000000


	//----- nvinfo : EIATTR_REGCOUNT
	.align		4
.L_131:
        /*0228*/ 	.byte	0x04, 0x2f
        /*022a*/ 	.short	(.L_133 - .L_132)
	.align		4
.L_132:
        /*022c*/ 	.word	index@(_Z35group_norm_nhwc_fwd_one_pass_kernelI11Fp16IOFp32WLi64ELi20ELi640EEv26Group_norm_nhwc_fwd_params)
        /*0230*/ 	.word	0x00000020


	//----- nvinfo : EIATTR_FRAME_SIZE
	.align		4
.L_133:
        /*0234*/ 	.byte	0x04, 0x11
        /*0236*/ 	.short	(.L_135 - .L_134)
	.align		4
.L_134:
        /*0238*/ 	.word	index@(_Z35group_norm_nhwc_fwd_one_pass_kernelI11Fp16IOFp32WLi64ELi20ELi640EEv26Group_norm_nhwc_fwd_params)
        /*023c*/ 	.word	0x00000000


	//----- nvinfo : EIATTR_REGCOUNT
	.align		4
.L_135:
        /*0240*/ 	.byte	0x04, 0x2f
        /*0242*/ 	.short	(.L_137 - .L_136)
	.align		4
.L_136:
        /*0244*/ 	.word	index@(_Z35group_norm_nhwc_fwd_one_pass_kernelI11Bf16IOFp16WLi512ELi20ELi640EEv26Group_norm_nhwc_fwd_params)
        /*0248*/ 	.word	0x00000030


	//----- nvinfo : EIATTR_FRAME_SIZE
	.align		4
.L_137:
        /*024c*/ 	.byte	0x04, 0x11
        /*024e*/ 	.short	(.L_139 - .L_138)
	.align		4
.L_138:
        /*0250*/ 	.word	index@(_Z35group_norm_nhwc_fwd_one_pass_kernelI11Bf16IOFp16WLi512ELi20ELi640EEv26Group_norm_nhwc_fwd_params)
        /*0254*/ 	.word	0x00000000


	//----- nvinfo : EIATTR_REGCOUNT
	.align		4
.L_139:
        /*0258*/ 	.byte	0x04, 0x2f
        /*025a*/ 	.short	(.L_141 - .L_140)
	.align		4
.L_140:
        /*025c*/ 	.word	index@(_Z35group_norm_nhwc_fwd_one_pass_kernelI11Bf16IOFp16WLi256ELi20ELi640EEv26Group_norm_nhwc_fwd_params)
        /*0260*/ 	.word	0x00000020


	//----- nvinfo : EIATTR_FRAME_SIZE
	.align		4
.L_141:
        /*0264*/ 	.byte	0x04, 0x11
        /*0266*/ 	.short	(.L_143 - .L_142)
	.align		4
.L_142:
        /*0268*/ 	.word	index@(_Z35group_norm_nhwc_fwd_one_pass_kernelI11Bf16IOFp16WLi256ELi20ELi640EEv26Group_norm_nhwc_fwd_params)
        /*026c*/ 	.word	0x00000000


	//----- nvinfo : EIATTR_REGCOUNT
	.align		4
.L_143:
        /*0270*/ 	.byte	0x04, 0x2f
        /*0272*/ 	.short	(.L_145 - .L_144)
	.align		4
.L_144:
        /*0274*/ 	.word	index@(_Z35group_norm_nhwc_fwd_one_pass_kernelI11Bf16IOFp16WLi128ELi20ELi640EEv26Group_norm_nhwc_fwd_params)
        /*0278*/ 	.word	0x00000020


	//----- nvinfo : EIATTR_FRAME_SIZE
	.align		4
.L_145:
        /*027c*/ 	.byte	0x04, 0x11
        /*027e*/ 	.short	(.L_147 - .L_146)
	.align		4
.L_146:
        /*0280*/ 	.word	index@(_Z35group_norm_nhwc_fwd_one_pass_kernelI11Bf16IOFp16WLi128ELi20ELi640EEv26Group_norm_nhwc_fwd_params)
        /*0284*/ 	.word	0x00000000


	//----- nvinfo : EIATTR_REGCOUNT
	.align		4
.L_147:
        /*0288*/ 	.byte	0x04, 0x2f
        /*028a*/ 	.short	(.L_149 - .L_148)
	.align		4
.L_148:
        /*028c*/ 	.word	index@(_Z35group_norm_nhwc_fwd_one_pass_kernelI11Bf16IOFp16WLi64ELi20ELi640EEv26Group_norm_nhwc_fwd_params)
        /*0290*/ 	.word	0x00000020


	//----- nvinfo : EIATTR_FRAME_SIZE
	.align		4
.L_149:
        /*0294*/ 	.byte	0x04, 0x11
        /*0296*/ 	.short	(.L_151 - .L_150)
	.align		4
.L_150:
        /*0298*/ 	.word	index@(_Z35group_norm_nhwc_fwd_one_pass_kernelI11Bf16IOFp16WLi64ELi20ELi640EEv26Group_norm_nhwc_fwd_params)
        /*029c*/ 	.word	0x00000000


	//----- nvinfo : EIATTR_REGCOUNT
	.align		4
.L_151:
        /*02a0*/ 	.byte	0x04, 0x2f
        /*02a2*/ 	.short	(.L_153 - .L_152)
	.align		4
.L_152:
        /*02a4*/ 	.word	index@(_Z35group_norm_nhwc_fwd_one_pass_kernelI11Bf16IOBf16WLi512ELi20ELi640EEv26Group_norm_nhwc_fwd_params)
        /*02a8*/ 	.word	0x00000030


	//----- nvinfo : EIATTR_FRAME_SIZE
	.align		4
.L_153:
        /*02ac*/ 	.byte	0x04, 0x11
        /*02ae*/ 	.short	(.L_155 - .L_154)
	.align		4
.L_154:
        /*02b0*/ 	.word	index@(_Z35group_norm_nhwc_fwd_one_pass_kernelI11Bf16IOBf16WLi512ELi20ELi640EEv26Group_norm_nhwc_fwd_params)
        /*02b4*/ 	.word	0x00000000


	//----- nvinfo : EIATTR_REGCOUNT
	.align		4
.L_155:
        /*02b8*/ 	.byte	0x04, 0x2f
        /*02ba*/ 	.short	(.L_157 - .L_156)
	.align		4
.L_156:
        /*02bc*/ 	.word	index@(_Z35group_norm_nhwc_fwd_one_pass_kernelI11Bf16IOBf16WLi256ELi20ELi640EEv26Group_norm_nhwc_fwd_params)
        /*02c0*/ 	.word	0x00000020


	//----- nvinfo : EIATTR_FRAME_SIZE
	.align		4
.L_157:
        /*02c4*/ 	.byte	0x04, 0x11
        /*02c6*/ 	.short	(.L_159 - .L_158)
	.align		4
.L_158:
        /*02c8*/ 	.word	index@(_Z35group_norm_nhwc_fwd_one_pass_kernelI11Bf16IOBf16WLi256ELi20ELi640EEv26Group_norm_nhwc_fwd_params)
        /*02cc*/ 	.word	0x00000000


	//----- nvinfo : EIATTR_REGCOUNT
	.align		4
.L_159:
        /*02d0*/ 	.byte	0x04, 0x2f
        /*02d2*/ 	.short	(.L_161 - .L_160)
	.align		4
.L_160:
        /*02d4*/ 	.word	index@(_Z35group_norm_nhwc_fwd_one_pass_kernelI11Bf16IOBf16WLi128ELi20ELi640EEv26Group_norm_nhwc_fwd_params)
        /*02d8*/ 	.word	0x00000020


	//----- nvinfo : EIATTR_FRAME_SIZE
	.align		4
.L_161:
        /*02dc*/ 	.byte	0x04, 0x11
        /*02de*/ 	.short	(.L_163 - .L_162)
	.align		4
.L_162:
        /*02e0*/ 	.word	index@(_Z35group_norm_nhwc_fwd_one_pass_kernelI11Bf16IOBf16WLi128ELi20ELi640EEv26Group_norm_nhwc_fwd_params)
        /*02e4*/ 	.word	0x00000000


	//----- nvinfo : EIATTR_REGCOUNT
	.align		4
.L_163:
        /*02e8*/ 	.byte	0x04, 0x2f
        /*02ea*/ 	.short	(.L_165 - .L_164)
	.align		4
.L_164:
        /*02ec*/ 	.word	index@(_Z35group_norm_nhwc_fwd_one_pass_kernelI11Bf16IOBf16WLi64ELi20ELi640EEv26Group_norm_nhwc_fwd_params)
        /*02f0*/ 	.word	0x00000020


	//----- nvinfo : EIATTR_FRAME_SIZE
	.align		4
.L_165:
        /*02f4*/ 	.byte	0x04, 0x11
        /*02f6*/ 	.short	(.L_167 - .L_166)
	.align		4
.L_166:
        /*02f8*/ 	.word	index@(_Z35group_norm_nhwc_fwd_one_pass_kernelI11Bf16IOBf16WLi64ELi20ELi640EEv26Group_norm_nhwc_fwd_params)
        /*02fc*/ 	.word	0x00000000


	//----- nvinfo : EIATTR_REGCOUNT
	.align		4
.L_167:
        /*0300*/ 	.byte	0x04, 0x2f
        /*0302*/ 	.short	(.L_169 - .L_168)
	.align		4
.L_168:
        /*0304*/ 	.word	index@(_Z35group_norm_nhwc_fwd_one_pass_kernelI11Bf16IOFp32WLi512ELi20ELi640EEv26Group_norm_nhwc_fwd_params)
        /*0308*/ 	.word	0x00000030


	//----- nvinfo : EIATTR_FRAME_SIZE
	.align		4
.L_169:
        /*030c*/ 	.byte	0x04, 0x11
        /*030e*/ 	.short	(.L_171 - .L_170)
	.align		4
.L_170:
        /*0310*/ 	.word	index@(_Z35group_norm_nhwc_fwd_one_pass_kernelI11Bf16IOFp32WLi512ELi20ELi640EEv26Group_norm_nhwc_fwd_params)
        /*0314*/ 	.word	0x00000000


	//----- nvinfo : EIATTR_REGCOUNT
	.align		4
.L_171:
        /*0318*/ 	.byte	0x04, 0x2f
        /*031a*/ 	.short	(.L_173 - .L_172)
	.align		4
.L_172:
        /*031c*/ 	.word	index@(_Z35group_norm_nhwc_fwd_one_pass_kernelI11Bf16IOFp32WLi256ELi20ELi640EEv26Group_norm_nhwc_fwd_params)
        /*0320*/ 	.word	0x00000020


	//----- nvinfo : EIATTR_FRAME_SIZE
	.align		4
.L_173:
        /*0324*/ 	.byte	0x04, 0x11
        /*0326*/ 	.short	(.L_175 - .L_174)
	.align		4
.L_174:
        /*0328*/ 	.word	index@(_Z35group_norm_nhwc_fwd_one_pass_kernelI11Bf16IOFp32WLi256ELi20ELi640EEv26Group_norm_nhwc_fwd_params)
        /*032c*/ 	.word	0x00000000


	//----- nvinfo : EIATTR_REGCOUNT
	.align		4
.L_175:
        /*0330*/ 	.byte	0x04, 0x2f
        /*0332*/ 	.short	(.L_177 - .L_176)
	.align		4
.L_176:
        /*0334*/ 	.word	index@(_Z35group_norm_nhwc_fwd_one_pass_kernelI11Bf16IOFp32WLi128ELi20ELi640EEv26Group_norm_nhwc_fwd_params)
        /*0338*/ 	.word	0x00000020


	//----- nvinfo : EIATTR_FRAME_SIZE
	.align		4
.L_177:
        /*033c*/ 	.byte	0x04, 0x11
        /*033e*/ 	.short	(.L_179 - .L_178)
	.align		4
.L_178:
        /*0340*/ 	.word	index@(_Z35group_norm_nhwc_fwd_one_pass_kernelI11Bf16IOFp32WLi128ELi20ELi640EEv26Group_norm_nhwc_fwd_params)
        /*0344*/ 	.word	0x00000000


	//----- nvinfo : EIATTR_REGCOUNT
	.align		4
.L_179:
        /*0348*/ 	.byte	0x04, 0x2f
        /*034a*/ 	.short	(.L_181 - .L_180)
	.align		4
.L_180:
        /*034c*/ 	.word	index@(_Z35group_norm_nhwc_fwd_one_pass_kernelI11Bf16IOFp32WLi64ELi20ELi640EEv26Group_norm_nhwc_fwd_params)
        /*0350*/ 	.word	0x00000020


	//----- nvinfo : EIATTR_FRAME_SIZE
	.align		4
.L_181:
        /*0354*/ 	.byte	0x04, 0x11
        /*0356*/ 	.short	(.L_183 - .L_182)
	.align		4
.L_182:
        /*0358*/ 	.word	index@(_Z35group_norm_nhwc_fwd_one_pass_kernelI11Bf16IOFp32WLi64ELi20ELi640EEv26Group_norm_nhwc_fwd_params)
        /*035c*/ 	.word	0x00000000


	//----- nvinfo : EIATTR_REGCOUNT
	.align		4
.L_183:
        /*0360*/ 	.byte	0x04, 0x2f
        /*0362*/ 	.short	(.L_185 - .L_184)
	.align		4
.L_184:
        /*0364*/ 	.word	index@(_Z35group_norm_nhwc_bwd_one_pass_kernelI11Fp32IOFp16WLi512ELi20ELi640EEv26Group_norm_nhwc_bwd_params)
        /*0368*/ 	.word	0x00000060


	//----- nvinfo : EIATTR_FRAME_SIZE
	.align		4
.L_185:
        /*036c*/ 	.byte	0x04, 0x11
        /*036e*/ 	.short	(.L_187 - .L_186)
	.align		4
.L_186:
        /*0370*/ 	.word	index@(_Z35group_norm_nhwc_bwd_one_pass_kernelI11Fp32IOFp16WLi512ELi20ELi640EEv26Group_norm_nhwc_bwd_params)
        /*0374*/ 	.word	0x00000000


	//----- nvinfo : EIATTR_REGCOUNT
	.align		4
.L_187:
        /*0378*/ 	.byte	0x04, 0x2f
        /*037a*/ 	.short	(.L_189 - .L_188)
	.align		4
.L_188:
        /*037c*/ 	.word	index@(_Z35group_norm_nhwc_bwd_one_pass_kernelI11Fp32IOFp16WLi256ELi20ELi640EEv26Group_norm_nhwc_bwd_params)
        /*0380*/ 	.word	0x00000030


	//----- nvinfo : EIATTR_FRAME_SIZE
	.align		4
.L_189:
        /*0384*/ 	.byte	0x04, 0x11
        /*0386*/ 	.short	(.L_191 - .L_190)
	.align		4
.L_190:
        /*0388*/ 	.word	index@(_Z35group_norm_nhwc_bwd_one_pass_kernelI11Fp32IOFp16WLi256ELi20ELi640EEv26Group_norm_nhwc_bwd_params)
        /*038c*/ 	.word	0x00000000


	//----- nvinfo : EIATTR_REGCOUNT
	.align		4
.L_191:
        /*0390*/ 	.byte	0x04, 0x2f
        /*0392*/ 	.short	(.L_193 - .L_192)
	.align		4
.L_192:
        /*0394*/ 	.word	index@(_Z35group_norm_nhwc_bwd_one_pass_kernelI11Fp32IOFp16WLi128ELi20ELi640EEv26Group_norm_nhwc_bwd_params)
        /*0398*/ 	.word	0x00000030


	//----- nvinfo : EIATTR_FRAME_SIZE
	.align		4
.L_193:
        /*039c*/ 	.byte	0x04, 0x11
        /*039e*/ 	.short	(.L_195 - .L_194)
	.align		4
.L_194:
        /*03a0*/ 	.word	index@(_Z35group_norm_nhwc_bwd_one_pass_kernelI11Fp32IOFp16WLi128ELi20ELi640EEv26Group_norm_nhwc_bwd_params)
        /*03a4*/ 	.word	0x00000000


	//----- nvinfo : EIATTR_REGCOUNT
	.align		4
.L_195:
        /*03a8*/ 	.byte	0x04, 0x2f
        /*03aa*/ 	.short	(.L_197 - .L_196)
	.align		4
.L_196:
        /*03ac*/ 	.word	index@(_Z35group_norm_nhwc_bwd_one_pass_kernelI11Fp32IOFp16WLi64ELi20ELi640EEv26Group_norm_nhwc_bwd_params)
        /*03b0*/ 	.word	0x0000002e


	//----- nvinfo : EIATTR_FRAME_SIZE
	.align		4
.L_197:
        /*03b4*/ 	.byte	0x04, 0x11
        /*03b6*/ 	.short	(.L_199 - .L_198)
	.align		4
.L_198:
        /*03b8*/ 	.word	index@(_Z35group_norm_nhwc_bwd_one_pass_kernelI11Fp32IOFp16WLi64ELi20ELi640EEv26Group_norm_nhwc_bwd_params)
        /*03bc*/ 	.word	0x00000000


	//----- nvinfo : EIATTR_REGCOUNT
	.align		4
.L_199:
        /*03c0*/ 	.byte	0x04, 0x2f
        /*03c2*/ 	.short	(.L_201 - .L_200)
	.align		4
.L_200:
        /*03c4*/ 	.word	index@(_Z35group_norm_nhwc_bwd_one_pass_kernelI11Fp32IOBf16WLi512ELi20ELi640EEv26Group_norm_nhwc_bwd_params)
        /*03c8*/ 	.word	0x00000060


	//----- nvinfo : EIATTR_FRAME_SIZE
	.align		4
.L_201:
        /*03cc*/ 	.byte	0x04, 0x11
        /*03ce*/ 	.short	(.L_203 - .L_202)
	.align		4
.L_202:
        /*03d0*/ 	.word	index@(_Z35group_norm_nhwc_bwd_one_pass_kernelI11Fp32IOBf16WLi512ELi20ELi640EEv26Group_norm_nhwc_bwd_params)
        /*03d4*/ 	.word	0x00000000


	//----- nvinfo : EIATTR_REGCOUNT
	.align		4
.L_203:
        /*03d8*/ 	.byte	0x04, 0x2f
        /*03da*/ 	.short	(.L_205 - .L_204)
	.align		4
.L_204:
        /*03dc*/ 	.word	index@(_Z35group_norm_nhwc_bwd_one_pass_kernelI11Fp32IOBf16WLi256ELi20ELi640EEv26Group_norm_nhwc_bwd_params)
        /*03e0*/ 	.word	0x00000030


	//----- nvinfo : EIATTR_FRAME_SIZE
	.align		4
.L_205:
        /*03e4*/ 	.byte	0x04, 0x11
        /*03e6*/ 	.short	(.L_207 - .L_206)
	.align		4
.L_206:
        /*03e8*/ 	.word	index@(_Z35group_norm_nhwc_bwd_one_pass_kernelI11Fp32IOBf16WLi256ELi20ELi640EEv26Group_norm_nhwc_bwd_params)
        /*03ec*/ 	.word	0x00000000


	//----- nvinfo : EIATTR_REGCOUNT
	.align		4
.L_207:
        /*03f0*/ 	.byte	0x04, 0x2f
        /*03f2*/ 	.short	(.L_209 - .L_208)
	.align		4
.L_208:
        /*03f4*/ 	.word	index@(_Z35group_norm_nhwc_bwd_one_pass_kernelI11Fp32IOBf16WLi128ELi20ELi640EEv26Group_norm_nhwc_bwd_params)
        /*03f8*/ 	.word	0x00000030


	//----- nvinfo : EIATTR_FRAME_SIZE
	.align		4
.L_209:
        /*03fc*/ 	.byte	0x04, 0x11
        /*03fe*/ 	.short	(.L_211 - .L_210)
	.align		4
.L_210:
        /*0400*/ 	.word	index@(_Z35group_norm_nhwc_bwd_one_pass_kernelI11Fp32IOBf16WLi128ELi20ELi640EEv26Group_norm_nhwc_bwd_params)
        /*0404*/ 	.word	0x00000000


	//----- nvinfo : EIATTR_REGCOUNT
	.align		4
.L_211:
        /*0408*/ 	.byte	0x04, 0x2f
        /*040a*/ 	.short	(.L_213 - .L_212)
	.align		4
.L_212:
        /*040c*/ 	.word	index@(_Z35group_norm_nhwc_bwd_one_pass_kernelI11Fp32IOBf16WLi64ELi20ELi640EEv26Group_norm_nhwc_bwd_params)
        /*0410*/ 	.word	0x0000002e


	//----- nvinfo : EIATTR_FRAME_SIZE
	.align		4
.L_213:
        /*0414*/ 	.byte	0x04, 0x11
        /*0416*/ 	.short	(.L_215 - .L_214)
	.align		4
.L_214:
        /*0418*/ 	.word	index@(_Z35group_norm_nhwc_bwd_one_pass_kernelI11Fp32IOBf16WLi64ELi20ELi640EEv26Group_norm_nhwc_bwd_params)
        /*041c*/ 	.word	0x00000000


	//----- nvinfo : EIATTR_REGCOUNT
	.align		4
.L_215:
        /*0420*/ 	.byte	0x04, 0x2f
        /*0422*/ 	.short	(.L_217 - .L_216)
	.align		4
.L_216:
        /*0424*/ 	.word	index@(_Z35group_norm_nhwc_bwd_one_pass_kernelI11Fp32IOFp32WLi512ELi20ELi640EEv26Group_norm_nhwc_bwd_params)
        /*0428*/ 	.word	0x00000060


	//----- nvinfo : EIATTR_FRAME_SIZE
	.align		4
.L_217:
        /*042c*/ 	.byte	0x04, 0x11
        /*042e*/ 	.short	(.L_219 - .L_218)
	.align		4
.L_218:
        /*0430*/ 	.word	index@(_Z35group_norm_nhwc_bwd_one_pass_kernelI11Fp32IOFp32WLi512ELi20ELi640EEv26Group_norm_nhwc_bwd_params)
        /*0434*/ 	.word	0x00000000


	//----- nvinfo : EIATTR_REGCOUNT
	.align		4
.L_219:
        /*0438*/ 	.byte	0x04, 0x2f
        /*043a*/ 	.short	(.L_221 - .L_220)
	.align		4
.L_220:
        /*043c*/ 	.word	index@(_Z35group_norm_nhwc_bwd_one_pass_kernelI11Fp32IOFp32WLi256ELi20ELi640EEv26Group_norm_nhwc_bwd_params)
        /*0440*/ 	.word	0x00000030


	//----- nvinfo : EIATTR_FRAME_SIZE
	.align		4
.L_221:
        /*0444*/ 	.byte	0x04, 0x11
        /*0446*/ 	.short	(.L_223 - .L_222)
	.align		4
.L_222:
        /*0448*/ 	.word	index@(_Z35group_norm_nhwc_bwd_one_pass_kernelI11Fp32IOFp32WLi256ELi20ELi640EEv26Group_norm_nhwc_bwd_params)
        /*044c*/ 	.word	0x00000000


	//----- nvinfo : EIATTR_REGCOUNT
	.align		4
.L_223:
        /*0450*/ 	.byte	0x04, 0x2f
        /*0452*/ 	.short	(.L_225 - .L_224)
	.align		4
.L_224:
        /*0454*/ 	.word	index@(_Z35group_norm_nhwc_bwd_one_pass_kernelI11Fp32IOFp32WLi128ELi20ELi640EEv26Group_norm_nhwc_bwd_params)
        /*0458*/ 	.word	0x00000030


	//----- nvinfo : EIATTR_FRAME_SIZE
	.align		4
.L_225:
        /*045c*/ 	.byte	0x04, 0x11
        /*045e*/ 	.short	(.L_227 - .L_226)
	.align		4
.L_226:
        /*0460*/ 	.word	index@(_Z35group_norm_nhwc_bwd_one_pass_kernelI11Fp32IOFp32WLi128ELi20ELi640EEv26Group_norm_nhwc_bwd_params)
        /*0464*/ 	.word	0x00000000


	//----- nvinfo : EIATTR_REGCOUNT
	.align		4
.L_227:
        /*0468*/ 	.byte	0x04, 0x2f
        /*046a*/ 	.short	(.L_229 - .L_228)
	.align		4
.L_228:
        /*046c*/ 	.word	index@(_Z35group_norm_nhwc_bwd_one_pass_kernelI11Fp32IOFp32WLi64ELi20ELi640EEv26Group_norm_nhwc_bwd_params)
        /*0470*/ 	.word	0x00000030


	//----- nvinfo : EIATTR_FRAME_SIZE
	.align		4
.L_229:
        /*0474*/ 	.byte	0x04, 0x11
        /*0476*/ 	.short	(.L_231 - .L_230)
	.align		4
.L_230:
        /*0478*/ 	.word	index@(_Z35group_norm_nhwc_bwd_one_pass_kernelI11Fp32IOFp32WLi64ELi20ELi640EEv26Group_norm_nhwc_bwd_params)
        /*047c*/ 	.word	0x00000000


	//----- nvinfo : EIATTR_REGCOUNT
	.align		4
.L_231:
        /*0480*/ 	.byte	0x04, 0x2f
        /*0482*/ 	.short	(.L_233 - .L_232)
	.align		4
.L_232:
        /*0484*/ 	.word	index@(_Z35group_norm_nhwc_bwd_one_pass_kernelI11Fp16IOFp16WLi512ELi20ELi640EEv26Group_norm_nhwc_bwd_params)
        /*0488*/ 	.word	0x00000030


	//----- nvinfo : EIATTR_FRAME_SIZE
	.align		4
.L_233:
        /*048c*/ 	.byte	0x04, 0x11
        /*048e*/ 	.short	(.L_235 - .L_234)
	.align		4
.L_234:
        /*0490*/ 	.word	index@(_Z35group_norm_nhwc_bwd_one_pass_kernelI11Fp16IOFp16WLi512ELi20ELi640EEv26Group_norm_nhwc_bwd_params)
        /*0494*/ 	.word	0x00000000


	//----- nvinfo : EIATTR_REGCOUNT
	.align		4
.L_235:
        /*0498*/ 	.byte	0x04, 0x2f
        /*049a*/ 	.short	(.L_237 - .L_236)
	.align		4
.L_236:
        /*049c*/ 	.word	index@(_Z35group_norm_nhwc_bwd_one_pass_kernelI11Fp16IOFp16WLi256ELi20ELi640EEv26Group_norm_nhwc_bwd_params)
        /*04a0*/ 	.word	0x00000030


	//----- nvinfo : EIATTR_FRAME_SIZE
	.align		4
.L_237:
        /*04a4*/ 	.byte	0x04, 0x11
        /*04a6*/ 	.short	(.L_239 - .L_238)
	.align		4
.L_238:
        /*04a8*/ 	.word	index@(_Z35group_norm_nhwc_bwd_one_pass_kernelI11Fp16IOFp16WLi256ELi20ELi640EEv26Group_norm_nhwc_bwd_params)
        /*04ac*/ 	.word	0x00000000


	//----- nvinfo : EIATTR_REGCOUNT
	.align		4
.L_239:
        /*04b0*/ 	.byte	0x04, 0x2f
        /*04b2*/ 	.short	(.L_241 - .L_240)
	.align		4
.L_240:
        /*04b4*/ 	.word	index@(_Z35group_norm_nhwc_bwd_one_pass_kernelI11Fp16IOFp16WLi128ELi20ELi640EEv26Group_norm_nhwc_bwd_params)
        /*04b8*/ 	.word	0x00000030


	//----- nvinfo : EIATTR_FRAME_SIZE
	.align		4
.L_241:
        /*04bc*/ 	.byte	0x04, 0x11
        /*04be*/ 	.short	(.L_243 - .L_242)
	.align		4
.L_242:
        /*04c0*/ 	.word	index@(_Z35group_norm_nhwc_bwd_one_pass_kernelI11Fp16IOFp16WLi128ELi20ELi640EEv26Group_norm_nhwc_bwd_params)
        /*04c4*/ 	.word	0x00000000


	//----- nvinfo : EIATTR_REGCOUNT
	.align		4
.L_243:
        /*04c8*/ 	.byte	0x04, 0x2f
        /*04ca*/ 	.short	(.L_245 - .L_244)
	.align		4
.L_244:
        /*04cc*/ 	.word	index@(_Z35group_norm_nhwc_bwd_one_pass_kernelI11Fp16IOFp16WLi64ELi20ELi640EEv26Group_norm_nhwc_bwd_params)
        /*04d0*/ 	.word	0x0000002e


	//----- nvinfo : EIATTR_FRAME_SIZE
	.align		4
.L_245:
        /*04d4*/ 	.byte	0x04, 0x11
        /*04d6*/ 	.short	(.L_247 - .L_246)
	.align		4
.L_246:
        /*04d8*/ 	.word	index@(_Z35group_norm_nhwc_bwd_one_pass_kernelI11Fp16IOFp16WLi64ELi20ELi640EEv26Group_norm_nhwc_bwd_params)
        /*04dc*/ 	.word	0x00000000


	//----- nvinfo : EIATTR_REGCOUNT
	.align		4
.L_247:
        /*04e0*/ 	.byte	0x04, 0x2f
        /*04e2*/ 	.short	(.L_249 - .L_248)
	.align		4
.L_248:
        /*04e4*/ 	.word	index@(_Z35group_norm_nhwc_bwd_one_pass_kernelI11Fp16IOBf16WLi512ELi20ELi640EEv26Group_norm_nhwc_bwd_params)
        /*04e8*/ 	.word	0x00000030


	//----- nvinfo : EIATTR_FRAME_SIZE
	.align		4
.L_249:
        /*04ec*/ 	.byte	0x04, 0x11
        /*04ee*/ 	.short	(.L_251 - .L_250)
	.align		4
.L_250:
        /*04f0*/ 	.word	index@(_Z35group_norm_nhwc_bwd_one_pass_kernelI11Fp16IOBf16WLi512ELi20ELi640EEv26Group_norm_nhwc_bwd_params)
        /*04f4*/ 	.word	0x00000000


	//----- nvinfo : EIATTR_REGCOUNT
	.align		4
.L_251:
        /*04f8*/ 	.byte	0x04, 0x2f
        /*04fa*/ 	.short	(.L_253 - .L_252)
	.align		4
.L_252:
        /*04fc*/ 	.word	index@(_Z35group_norm_nhwc_bwd_one_pass_kernelI11Fp16IOBf16WLi256ELi20ELi640EEv26Group_norm_nhwc_bwd_params)
        /*0500*/ 	.word	0x00000030


	//----- nvinfo : EIATTR_FRAME_SIZE
	.align		4
.L_253:
        /*0504*/ 	.byte	0x04, 0x11
        /*0506*/ 	.short	(.L_255 - .L_254)
	.align		4
.L_254:
        /*0508*/ 	.word	index@(_Z35group_norm_nhwc_bwd_one_pass_kernelI11Fp16IOBf16WLi256ELi20ELi640EEv26Group_norm_nhwc_bwd_params)
        /*050c*/ 	.word	0x00000000


	//----- nvinfo : EIATTR_REGCOUNT
	.align		4
.L_255:
        /*0510*/ 	.byte	0x04, 0x2f
        /*0512*/ 	.short	(.L_257 - .L_256)
	.align		4
.L_256:
        /*0514*/ 	.word	index@(_Z35group_norm_nhwc_bwd_one_pass_kernelI11Fp16IOBf16WLi128ELi20ELi640EEv26Group_norm_nhwc_bwd_params)
        /*0518*/ 	.word	0x00000030


	//----- nvinfo : EIATTR_FRAME_SIZE
	.align		4
.L_257:
        /*051c*/ 	.byte	0x04, 0x11
        /*051e*/ 	.short	(.L_259 - .L_258)
	.align		4
.L_258:
        /*0520*/ 	.word	index@(_Z35group_norm_nhwc_bwd_one_pass_kernelI11Fp16IOBf16WLi128ELi20ELi640EEv26Group_norm_nhwc_bwd_params)
        /*0524*/ 	.word	0x00000000


	//----- nvinfo : EIATTR_REGCOUNT
	.align		4
.L_259:
        /*0528*/ 	.byte	0x04, 0x2f
        /*052a*/ 	.short	(.L_261 - .L_260)
	.align		4
.L_260:
        /*052c*/ 	.word	index@(_Z35group_norm_nhwc_bwd_one_pass_kernelI11Fp16IOBf16WLi64ELi20ELi640EEv26Group_norm_nhwc_bwd_params)
        /*0530*/ 	.word	0x0000002e


	//----- nvinfo : EIATTR_FRAME_SIZE
	.align		4
.L_261:
        /*0534*/ 	.byte	0x04, 0x11
        /*0536*/ 	.short	(.L_263 - .L_262)
	.align		4
.L_262:
        /*0538*/ 	.word	index@(_Z35group_norm_nhwc_bwd_one_pass_kernelI11Fp16IOBf16WLi64ELi20ELi640EEv26Group_norm_nhwc_bwd_params)
        /*053c*/ 	.word	0x00000000


	//----- nvinfo : EIATTR_REGCOUNT
	.align		4
.L_263:
        /*0540*/ 	.byte	0x04, 0x2f
        /*0542*/ 	.short	(.L_265 - .L_264)
	.align		4
.L_264:
        /*0544*/ 	.word	index@(_Z35group_norm_nhwc_bwd_one_pass_kernelI11Fp16IOFp32WLi512ELi20ELi640EEv26Group_norm_nhwc_bwd_params)
        /*0548*/ 	.word	0x00000030


	//----- nvinfo : EIATTR_FRAME_SIZE
	.align		4
.L_265:
        /*054c*/ 	.byte	0x04, 0x11
        /*054e*/ 	.short	(.L_267 - .L_266)
	.align		4
.L_266:
        /*0550*/ 	.word	index@(_Z35group_norm_nhwc_bwd_one_pass_kernelI11Fp16IOFp32WLi512ELi20ELi640EEv26Group_norm_nhwc_bwd_params)
        /*0554*/ 	.word	0x00000000


	//----- nvinfo : EIATTR_REGCOUNT
	.align		4
.L_267:
        /*0558*/ 	.byte	0x04, 0x2f
        /*055a*/ 	.short	(.L_269 - .L_268)
	.align		4
.L_268:
        /*055c*/ 	.word	index@(_Z35group_norm_nhwc_bwd_one_pass_kernelI11Fp16IOFp32WLi256ELi20ELi640EEv26Group_norm_nhwc_bwd_params)
        /*0560*/ 	.word	0x00000030


	//----- nvinfo : EIATTR_FRAME_SIZE
	.align		4
.L_269:
        /*0564*/ 	.byte	0x04, 0x11
        /*0566*/ 	.short	(.L_271 - .L_270)
	.align		4
.L_270:
        /*0568*/ 	.word	index@(_Z35group_norm_nhwc_bwd_one_pass_kernelI11Fp16IOFp32WLi256ELi20ELi640EEv26Group_norm_nhwc_bwd_params)
        /*056c*/ 	.word	0x00000000


	//----- nvinfo : EIATTR_REGCOUNT
	.align		4
.L_271:
        /*0570*/ 	.byte	0x04, 0x2f
        /*0572*/ 	.short	(.L_273 - .L_272)
	.align		4
.L_272:
        /*0574*/ 	.word	index@(_Z35group_norm_nhwc_bwd_one_pass_kernelI11Fp16IOFp32WLi128ELi20ELi640EEv26Group_norm_nhwc_bwd_params)
        /*0578*/ 	.word	0x00000030


	//----- nvinfo : EIATTR_FRAME_SIZE
	.align		4
.L_273:
        /*057c*/ 	.byte	0x04, 0x11
        /*057e*/ 	.short	(.L_275 - .L_274)
	.align		4
.L_274:
        /*0580*/ 	.word	index@(_Z35group_norm_nhwc_bwd_one_pass_kernelI11Fp16IOFp32WLi128ELi20ELi640EEv26Group_norm_nhwc_bwd_params)
        /*0584*/ 	.word	0x00000000


	//----- nvinfo : EIATTR_REGCOUNT
	.align		4
.L_275:
        /*0588*/ 	.byte	0x04, 0x2f
        /*058a*/ 	.short	(.L_277 - .L_276)
	.align		4
.L_276:
        /*058c*/ 	.word	index@(_Z35group_norm_nhwc_bwd_one_pass_kernelI11Fp16IOFp32WLi64ELi20ELi640EEv26Group_norm_nhwc_bwd_params)
        /*0590*/ 	.word	0x0000002e


	//----- nvinfo : EIATTR_FRAME_SIZE
	.align		4
.L_277:
        /*0594*/ 	.byte	0x04, 0x11
        /*0596*/ 	.short	(.L_279 - .L_278)
	.align		4
.L_278:
        /*0598*/ 	.word	index@(_Z35group_norm_nhwc_bwd_one_pass_kernelI11Fp16IOFp32WLi64ELi20ELi640EEv26Group_norm_nhwc_bwd_params)
        /*059c*/ 	.word	0x00000000


	//----- nvinfo : EIATTR_REGCOUNT
	.align		4
.L_279:
        /*05a0*/ 	.byte	0x04, 0x2f
        /*05a2*/ 	.short	(.L_281 - .L_280)
	.align		4
.L_280:
        /*05a4*/ 	.word	index@(_Z35group_norm_nhwc_bwd_one_pass_kernelI11Bf16IOFp16WLi512ELi20ELi640EEv26Group_norm_nhwc_bwd_params)
        /*05a8*/ 	.word	0x0000005f


	//----- nvinfo : EIATTR_FRAME_SIZE
	.align		4
.L_281:
        /*05ac*/ 	.byte	0x04, 0x11
        /*05ae*/ 	.short	(.L_283 - .L_282)
	.align		4
.L_282:
        /*05b0*/ 	.word	index@(_Z35group_norm_nhwc_bwd_one_pass_kernelI11Bf16IOFp16WLi512ELi20ELi640EEv26Group_norm_nhwc_bwd_params)
        /*05b4*/ 	.word	0x00000000


	//----- nvinfo : EIATTR_REGCOUNT
	.align		4
.L_283:
        /*05b8*/ 	.byte	0x04, 0x2f
        /*05ba*/ 	.short	(.L_285 - .L_284)
	.align		4
.L_284:
        /*05bc*/ 	.word	index@(_Z35group_norm_nhwc_bwd_one_pass_kernelI11Bf16IOFp16WLi256ELi20ELi640EEv26Group_norm_nhwc_bwd_params)
        /*05c0*/ 	.word	0x00000030


	//----- nvinfo : EIATTR_FRAME_SIZE
	.align		4
.L_285:
        /*05c4*/ 	.byte	0x04, 0x11
        /*05c6*/ 	.short	(.L_287 - .L_286)
	.align		4
.L_286:
        /*05c8*/ 	.word	index@(_Z35group_norm_nhwc_bwd_one_pass_kernelI11Bf16IOFp16WLi256ELi20ELi640EEv26Group_norm_nhwc_bwd_params)
        /*05cc*/ 	.word	0x00000000


	//----- nvinfo : EIATTR_REGCOUNT
	.align		4
.L_287:
        /*05d0*/ 	.byte	0x04, 0x2f
        /*05d2*/ 	.short	(.L_289 - .L_288)
	.align		4
.L_288:
        /*05d4*/ 	.word	index@(_Z35group_norm_nhwc_bwd_one_pass_kernelI11Bf16IOFp16WLi128ELi20ELi640EEv26Group_norm_nhwc_bwd_params)
        /*05d8*/ 	.word	0x00000030


	//----- nvinfo : EIATTR_FRAME_SIZE
	.align		4
.L_289:
        /*05dc*/ 	.byte	0x04, 0x11
        /*05de*/ 	.short	(.L_291 - .L_290)
	.align		4
.L_290:
        /*05e0*/ 	.word	index@(_Z35group_norm_nhwc_bwd_one_pass_kernelI11Bf16IOFp16WLi128ELi20ELi640EEv26Group_norm_nhwc_bwd_params)
        /*05e4*/ 	.word	0x00000000


	//----- nvinfo : EIATTR_REGCOUNT
	.align		4
.L_291:
        /*05e8*/ 	.byte	0x04, 0x2f
        /*05ea*/ 	.short	(.L_293 - .L_292)
	.align		4
.L_292:
        /*05ec*/ 	.word	index@(_Z35group_norm_nhwc_bwd_one_pass_kernelI11Bf16IOFp16WLi64ELi20ELi640EEv26Group_norm_nhwc_bwd_params)
        /*05f0*/ 	.word	0x0000002e


	//----- nvinfo : EIATTR_FRAME_SIZE
	.align		4
.L_293:
        /*05f4*/ 	.byte	0x04, 0x11
        /*05f6*/ 	.short	(.L_295 - .L_294)
	.align		4
.L_294:
        /*05f8*/ 	.word	index@(_Z35group_norm_nhwc_bwd_one_pass_kernelI11Bf16IOFp16WLi64ELi20ELi640EEv26Group_norm_nhwc_bwd_params)
        /*05fc*/ 	.word	0x00000000


	//----- nvinfo : EIATTR_REGCOUNT
	.align		4
.L_295:
        /*0600*/ 	.byte	0x04, 0x2f
        /*0602*/ 	.short	(.L_297 - .L_296)
	.align		4
.L_296:
        /*0604*/ 	.word	index@(_Z35group_norm_nhwc_bwd_one_pass_kernelI11Bf16IOBf16WLi512ELi20ELi640EEv26Group_norm_nhwc_bwd_params)
        /*0608*/ 	.word	0x0000005f


	//----- nvinfo : EIATTR_FRAME_SIZE
	.align		4
.L_297:
        /*060c*/ 	.byte	0x04, 0x11
        /*060e*/ 	.short	(.L_299 - .L_298)
	.align		4
.L_298:
        /*0610*/ 	.word	index@(_Z35group_norm_nhwc_bwd_one_pass_kernelI11Bf16IOBf16WLi512ELi20ELi640EEv26Group_norm_nhwc_bwd_params)
        /*0614*/ 	.word	0x00000000


	//----- nvinfo : EIATTR_REGCOUNT
	.align		4
.L_299:
        /*0618*/ 	.byte	0x04, 0x2f
        /*061a*/ 	.short	(.L_301 - .L_300)
	.align		4
.L_300:
        /*061c*/ 	.word	index@(_Z35group_norm_nhwc_bwd_one_pass_kernelI11Bf16IOBf16WLi256ELi20ELi640EEv26Group_norm_nhwc_bwd_params)
        /*0620*/ 	.word	0x00000030


	//----- nvinfo : EIATTR_FRAME_SIZE
	.align		4
.L_301:
        /*0624*/ 	.byte	0x04, 0x11
        /*0626*/ 	.short	(.L_303 - .L_302)
	.align		4
.L_302:
        /*0628*/ 	.word	index@(_Z35group_norm_nhwc_bwd_one_pass_kernelI11Bf16IOBf16WLi256ELi20ELi640EEv26Group_norm_nhwc_bwd_params)
        /*062c*/ 	.word	0x00000000


	//----- nvinfo : EIATTR_REGCOUNT
	.align		4
.L_303:
        /*0630*/ 	.byte	0x04, 0x2f
        /*0632*/ 	.short	(.L_305 - .L_304)
	.align		4
.L_304:
        /*0634*/ 	.word	index@(_Z35group_norm_nhwc_bwd_one_pass_kernelI11Bf16IOBf16WLi128ELi20ELi640EEv26Group_norm_nhwc_bwd_params)
        /*0638*/ 	.word	0x00000030


	//----- nvinfo : EIATTR_FRAME_SIZE
	.align		4
.L_305:
        /*063c*/ 	.byte	0x04, 0x11
        /*063e*/ 	.short	(.L_307 - .L_306)
	.align		4
.L_306:
        /*0640*/ 	.word	index@(_Z35group_norm_nhwc_bwd_one_pass_kernelI11Bf16IOBf16WLi128ELi20ELi640EEv26Group_norm_nhwc_bwd_params)
        /*0644*/ 	.word	0x00000000


	//----- nvinfo : EIATTR_REGCOUNT
	.align		4
.L_307:
        /*0648*/ 	.byte	0x04, 0x2f
        /*064a*/ 	.short	(.L_309 - .L_308)
	.align		4
.L_308:
        /*064c*/ 	.word	index@(_Z35group_norm_nhwc_bwd_one_pass_kernelI11Bf16IOBf16WLi64ELi20ELi640EEv26Group_norm_nhwc_bwd_params)
        /*0650*/ 	.word	0x0000002e


	//----- nvinfo : EIATTR_FRAME_SIZE
	.align		4
.L_309:
        /*0654*/ 	.byte	0x04, 0x11
        /*0656*/ 	.short	(.L_311 - .L_310)
	.align		4
.L_310:
        /*0658*/ 	.word	index@(_Z35group_norm_nhwc_bwd_one_pass_kernelI11Bf16IOBf16WLi64ELi20ELi640EEv26Group_norm_nhwc_bwd_params)
        /*065c*/ 	.word	0x00000000


	//----- nvinfo : EIATTR_REGCOUNT
	.align		4
.L_311:
        /*0660*/ 	.byte	0x04, 0x2f
        /*0662*/ 	.short	(.L_313 - .L_312)
	.align		4
.L_312:
        /*0664*/ 	.word	index@(_Z35group_norm_nhwc_bwd_one_pass_kernelI11Bf16IOFp32WLi512ELi20ELi640EEv26Group_norm_nhwc_bwd_params)
        /*0668*/ 	.word	0x0000005f


	//----- nvinfo : EIATTR_FRAME_SIZE
	.align		4
.L_313:
        /*066c*/ 	.byte	0x04, 0x11
        /*066e*/ 	.short	(.L_315 - .L_314)
	.align		4
.L_314:
        /*0670*/ 	.word	index@(_Z35group_norm_nhwc_bwd_one_pass_kernelI11Bf16IOFp32WLi512ELi20ELi640EEv26Group_norm_nhwc_bwd_params)
        /*0674*/ 	.word	0x00000000


	//----- nvinfo : EIATTR_REGCOUNT
	.align		4
.L_315:
        /*0678*/ 	.byte	0x04, 0x2f
        /*067a*/ 	.short	(.L_317 - .L_316)
	.align		4
.L_316:
        /*067c*/ 	.word	index@(_Z35group_norm_nhwc_bwd_one_pass_kernelI11Bf16IOFp32WLi256ELi20ELi640EEv26Group_norm_nhwc_bwd_params)
        /*0680*/ 	.word	0x00000030


	//----- nvinfo : EIATTR_FRAME_SIZE
	.align		4
.L_317:
        /*0684*/ 	.byte	0x04, 0x11
        /*0686*/ 	.short	(.L_319 - .L_318)
	.align		4
.L_318:
        /*0688*/ 	.word	index@(_Z35group_norm_nhwc_bwd_one_pass_kernelI11Bf16IOFp32WLi256ELi20ELi640EEv26Group_norm_nhwc_bwd_params)
        /*068c*/ 	.word	0x00000000


	//----- nvinfo : EIATTR_REGCOUNT
	.align		4
.L_319:
        /*0690*/ 	.byte	0x04, 0x2f
        /*0692*/ 	.short	(.L_321 - .L_320)
	.align		4
.L_320:
        /*0694*/ 	.word	index@(_Z35group_norm_nhwc_bwd_one_pass_kernelI11Bf16IOFp32WLi128ELi20ELi640EEv26Group_norm_nhwc_bwd_params)
        /*0698*/ 	.word	0x00000030


	//----- nvinfo : EIATTR_FRAME_SIZE
	.align		4
.L_321:
        /*069c*/ 	.byte	0x04, 0x11
        /*069e*/ 	.short	(.L_323 - .L_322)
	.align		4
.L_322:
        /*06a0*/ 	.word	index@(_Z35group_norm_nhwc_bwd_one_pass_kernelI11Bf16IOFp32WLi128ELi20ELi640EEv26Group_norm_nhwc_bwd_params)
        /*06a4*/ 	.word	0x00000000


	//----- nvinfo : EIATTR_REGCOUNT
	.align		4
.L_323:
        /*06a8*/ 	.byte	0x04, 0x2f
        /*06aa*/ 	.short	(.L_325 - .L_324)
	.align		4
.L_324:
        /*06ac*/ 	.word	index@(_Z35group_norm_nhwc_bwd_one_pass_kernelI11Bf16IOFp32WLi64ELi20ELi640EEv26Group_norm_nhwc_bwd_params)
        /*06b0*/ 	.word	0x0000002e


	//----- nvinfo : EIATTR_FRAME_SIZE
	.align		4
.L_325:
        /*06b4*/ 	.byte	0x04, 0x11
        /*06b6*/ 	.short	(.L_327 - .L_326)
	.align		4
.L_326:
        /*06b8*/ 	.word	index@(_Z35group_norm_nhwc_bwd_one_pass_kernelI11Bf16IOFp32WLi64ELi20ELi640EEv26Group_norm_nhwc_bwd_params)
        /*06bc*/ 	.word	0x00000000


	//----- nvinfo : EIATTR_REGCOUNT
	.align		4
.L_327:
        /*06c0*/ 	.byte	0x04, 0x2f
        /*06c2*/ 	.short	(.L_329 - .L_328)
	.align		4
.L_328:
        /*06c4*/ 	.word	index@(_ZN3cub18CUB_300001_SM_10306detail11EmptyKernelIvEEvv)
        /*06c8*/ 	.word	0x00000004


	//----- nvinfo : EIATTR_FRAME_SIZE
	.align		4
.L_329:
        /*06cc*/ 	.byte	0x04, 0x11
        /*06ce*/ 	.short	(.L_331 - .L_330)
	.align		4
.L_330:
        /*06d0*/ 	.word	index@(_ZN3cub18CUB_300001_SM_10306detail11EmptyKernelIvEEvv)
        /*06d4*/ 	.word	0x00000000


	//----- nvinfo : EIATTR_MIN_STACK_SIZE
	.align		4
.L_331:
        /*06d8*/ 	.byte	0x04, 0x12
        /*06da*/ 	.short	(.L_333 - .L_332)
	.align		4
.L_332:
        /*06dc*/ 	.word	index@(_ZN3cub18CUB_300001_SM_10306detail11EmptyKernelIvEEvv)
        /*06e0*/ 	.word	0x00000000


	//----- nvinfo : EIATTR_MIN_STACK_SIZE
	.align		4
.L_333:
        /*06e4*/ 	.byte	0x04, 0x12
        /*06e6*/ 	.short	(.L_335 - .L_334)
	.align		4
.L_334:
        /*06e8*/ 	.word	index@(_Z35group_norm_nhwc_bwd_one_pass_kernelI11Bf16IOFp32WLi64ELi20ELi640EEv26Group_norm_nhwc_bwd_params)
        /*06ec*/ 	.word	0x00000000


	//----- nvinfo : EIATTR_MIN_STACK_SIZE
	.align		4
.L_335:
        /*06f0*/ 	.byte	0x04, 0x12
        /*06f2*/ 	.short	(.L_337 - .L_336)
	.align		4
.L_336:
        /*06f4*/ 	.word	index@(_Z35group_norm_nhwc_bwd_one_pass_kernelI11Bf16IOFp32WLi128ELi20ELi640EEv26Group_norm_nhwc_bwd_params)
        /*06f8*/ 	.word	0x00000000


	//----- nvinfo : EIATTR_MIN_STACK_SIZE
	.align		4
.L_337:
        /*06fc*/ 	.byte	0x04, 0x12
        /*06fe*/ 	.short	(.L_339 - .L_338)
	.align		4
.L_338:
        /*0700*/ 	.word	index@(_Z35group_norm_nhwc_bwd_one_pass_kernelI11Bf16IOFp32WLi256ELi20ELi640EEv26Group_norm_nhwc_bwd_params)
        /*0704*/ 	.word	0x00000000


	//----- nvinfo : EIATTR_MIN_STACK_SIZE
	.align		4
.L_339:
        /*0708*/ 	.byte	0x04, 0x12
        /*070a*/ 	.short	(.L_341 - .L_340)
	.align		4
.L_340:
        /*070c*/ 	.word	index@(_Z35group_norm_nhwc_bwd_one_pass_kernelI11Bf16IOFp32WLi512ELi20ELi640EEv26Group_norm_nhwc_bwd_params)
        /*0710*/ 	.word	0x00000000


	//----- nvinfo : EIATTR_MIN_STACK_SIZE
	.align		4
.L_341:
        /*0714*/ 	.byte	0x04, 0x12
        /*0716*/ 	.short	(.L_343 - .L_342)
	.align		4
.L_342:
        /*0718*/ 	.word	index@(_Z35group_norm_nhwc_bwd_one_pass_kernelI11Bf16IOBf16WLi64ELi20ELi640EEv26Group_norm_nhwc_bwd_params)
        /*071c*/ 	.word	0x00000000


	//----- nvinfo : EIATTR_MIN_STACK_SIZE
	.align		4
.L_343:
        /*0720*/ 	.byte	0x04, 0x12
        /*0722*/ 	.short	(.L_345 - .L_344)
	.align		4
.L_344:
        /*0724*/ 	.word	index@(_Z35group_norm_nhwc_bwd_one_pass_kernelI11Bf16IOBf16WLi128ELi20ELi640EEv26Group_norm_nhwc_bwd_params)
        /*0728*/ 	.word	0x00000000


	//----- nvinfo : EIATTR_MIN_STACK_SIZE
	.align		4
.L_345:
        /*072c*/ 	.byte	0x04, 0x12
        /*072e*/ 	.short	(.L_347 - .L_346)
	.align		4
.L_346:
        /*0730*/ 	.word	index@(_Z35group_norm_nhwc_bwd_one_pass_kernelI11Bf16IOBf16WLi256ELi20ELi640EEv26Group_norm_nhwc_bwd_params)
        /*0734*/ 	.word	0x00000000


	//----- nvinfo : EIATTR_MIN_STACK_SIZE
	.align		4
.L_347:
        /*0738*/ 	.byte	0x04, 0x12
        /*073a*/ 	.short	(.L_349 - .L_348)
	.align		4
.L_348:
        /*073c*/ 	.word	index@(_Z35group_norm_nhwc_bwd_one_pass_kernelI11Bf16IOBf16WLi512ELi20ELi640EEv26Group_norm_nhwc_bwd_params)
        /*0740*/ 	.word	0x00000000


	//----- nvinfo : EIATTR_MIN_STACK_SIZE
	.align		4
.L_349:
        /*0744*/ 	.byte	0x04, 0x12
        /*0746*/ 	.short	(.L_351 - .L_350)
	.align		4
.L_350:
        /*0748*/ 	.word	index@(_Z35group_norm_nhwc_bwd_one_pass_kernelI11Bf16IOFp16WLi64ELi20ELi640EEv26Group_norm_nhwc_bwd_params)
        /*074c*/ 	.word	0x00000000


	//----- nvinfo : EIATTR_MIN_STACK_SIZE
	.align		4
.L_351:
        /*0750*/ 	.byte	0x04, 0x12
        /*0752*/ 	.short	(.L_353 - .L_352)
	.align		4
.L_352:
        /*0754*/ 	.word	index@(_Z35group_norm_nhwc_bwd_one_pass_kernelI11Bf16IOFp16WLi128ELi20ELi640EEv26Group_norm_nhwc_bwd_params)
        /*0758*/ 	.word	0x00000000


	//----- nvinfo : EIATTR_MIN_STACK_SIZE
	.align		4
.L_353:
        /*075c*/ 	.byte	0x04, 0x12
        /*075e*/ 	.short	(.L_355 - .L_354)
	.align		4
.L_354:
        /*0760*/ 	.word	index@(_Z35group_norm_nhwc_bwd_one_pass_kernelI11Bf16IOFp16WLi256ELi20ELi640EEv26Group_norm_nhwc_bwd_params)
        /*0764*/ 	.word	0x00000000


	//----- nvinfo : EIATTR_MIN_STACK_SIZE
	.align		4
.L_355:
        /*0768*/ 	.byte	0x04, 0x12
        /*076a*/ 	.short	(.L_357 - .L_356)
	.align		4
.L_356:
        /*076c*/ 	.word	index@(_Z35group_norm_nhwc_bwd_one_pass_kernelI11Bf16IOFp16WLi512ELi20ELi640EEv26Group_norm_nhwc_bwd_params)
        /*0770*/ 	.word	0x00000000


	//----- nvinfo : EIATTR_MIN_STACK_SIZE
	.align		4
.L_357:
        /*0774*/ 	.byte	0x04, 0x12
        /*0776*/ 	.short	(.L_359 - .L_358)
	.align		4
.L_358:
        /*0778*/ 	.word	index@(_Z35group_norm_nhwc_bwd_one_pass_kernelI11Fp16IOFp32WLi64ELi20ELi640EEv26Group_norm_nhwc_bwd_params)
        /*077c*/ 	.word	0x00000000


	//----- nvinfo : EIATTR_MIN_STACK_SIZE
	.align		4
.L_359:
        /*0780*/ 	.byte	0x04, 0x12
        /*0782*/ 	.short	(.L_361 - .L_360)
	.align		4
.L_360:
        /*0784*/ 	.word	index@(_Z35group_norm_nhwc_bwd_one_pass_kernelI11Fp16IOFp32WLi128ELi20ELi640EEv26Group_norm_nhwc_bwd_params)
        /*0788*/ 	.word	0x00000000


	//----- nvinfo : EIATTR_MIN_STACK_SIZE
	.align		4
.L_361:
        /*078c*/ 	.byte	0x04, 0x12
        /*078e*/ 	.short	(.L_363 - .L_362)
	.align		4
.L_362:
        /*0790*/ 	.word	index@(_Z35group_norm_nhwc_bwd_one_pass_kernelI11Fp16IOFp32WLi256ELi20ELi640EEv26Group_norm_nhwc_bwd_params)
        /*0794*/ 	.word	0x00000000


	//----- nvinfo : EIATTR_MIN_STACK_SIZE
	.align		4
.L_363:
        /*0798*/ 	.byte	0x04, 0x12
        /*079a*/ 	.short	(.L_365 - .L_364)
	.align		4
.L_364:
        /*079c*/ 	.word	index@(_Z35group_norm_nhwc_bwd_one_pass_kernelI11Fp16IOFp32WLi512ELi20ELi640EEv26Group_norm_nhwc_bwd_params)
        /*07a0*/ 	.word	0x00000000


	//----- nvinfo : EIATTR_MIN_STACK_SIZE
	.align		4
.L_365:
        /*07a4*/ 	.byte	0x04, 0x12
        /*07a6*/ 	.short	(.L_367 - .L_366)
	.align		4
.L_366:
        /*07a8*/ 	.word	index@(_Z35group_norm_nhwc_bwd_one_pass_kernelI11Fp16IOBf16WLi64ELi20ELi640EEv26Group_norm_nhwc_bwd_params)
        /*07ac*/ 	.word	0x00000000


	//----- nvinfo : EIATTR_MIN_STACK_SIZE
	.align		4
.L_367:
        /*07b0*/ 	.byte	0x04, 0x12
        /*07b2*/ 	.short	(.L_369 - .L_368)
	.align		4
.L_368:
        /*07b4*/ 	.word	index@(_Z35group_norm_nhwc_bwd_one_pass_kernelI11Fp16IOBf16WLi128ELi20ELi640EEv26Group_norm_nhwc_bwd_params)
        /*07b8*/ 	.word	0x00000000


	//----- nvinfo : EIATTR_MIN_STACK_SIZE
	.align		4
.L_369:
        /*07bc*/ 	.byte	0x04, 0x12
        /*07be*/ 	.short	(.L_371 - .L_370)
	.align		4
.L_370:
        /*07c0*/ 	.word	index@(_Z35group_norm_nhwc_bwd_one_pass_kernelI11Fp16IOBf16WLi256ELi20ELi640EEv26Group_norm_nhwc_bwd_params)
        /*07c4*/ 	.word	0x00000000


	//----- nvinfo : EIATTR_MIN_STACK_SIZE
	.align		4
.L_371:
        /*07c8*/ 	.byte	0x04, 0x12
        /*07ca*/ 	.short	(.L_373 - .L_372)
	.align		4
.L_372:
        /*07cc*/ 	.word	index@(_Z35group_norm_nhwc_bwd_one_pass_kernelI11Fp16IOBf16WLi512ELi20ELi640EEv26Group_norm_nhwc_bwd_params)
        /*07d0*/ 	.word	0x00000000


	//----- nvinfo : EIATTR_MIN_STACK_SIZE
	.align		4
.L_373:
        /*07d4*/ 	.byte	0x04, 0x12
        /*07d6*/ 	.short	(.L_375 - .L_374)
	.align		4
.L_374:
        /*07d8*/ 	.word	index@(_Z35group_norm_nhwc_bwd_one_pass_kernelI11Fp16IOFp16WLi64ELi20ELi640EEv26Group_norm_nhwc_bwd_params)
        /*07dc*/ 	.word	0x00000000


	//----- nvinfo : EIATTR_MIN_STACK_SIZE
	.align		4
.L_375:
        /*07e0*/ 	.byte	0x04, 0x12
        /*07e2*/ 	.short	(.L_377 - .L_376)
	.align		4
.L_376:
        /*07e4*/ 	.word	index@(_Z35group_norm_nhwc_bwd_one_pass_kernelI11Fp16IOFp16WLi128ELi20ELi640EEv26Group_norm_nhwc_bwd_params)
        /*07e8*/ 	.word	0x00000000


	//----- nvinfo : EIATTR_MIN_STACK_SIZE
	.align		4
.L_377:
        /*07ec*/ 	.byte	0x04, 0x12
        /*07ee*/ 	.short	(.L_379 - .L_378)
	.align		4
.L_378:
        /*07f0*/ 	.word	index@(_Z35group_norm_nhwc_bwd_one_pass_kernelI11Fp16IOFp16WLi256ELi20ELi640EEv26Group_norm_nhwc_bwd_params)
        /*07f4*/ 	.word	0x00000000


	//----- nvinfo : EIATTR_MIN_STACK_SIZE
	.align		4
.L_379:
        /*07f8*/ 	.byte	0x04, 0x12
        /*07fa*/ 	.short	(.L_381 - .L_380)
	.align		4
.L_380:
        /*07fc*/ 	.word	index@(_Z35group_norm_nhwc_bwd_one_pass_kernelI11Fp16IOFp16WLi512ELi20ELi640EEv26Group_norm_nhwc_bwd_params)
        /*0800*/ 	.word	0x00000000


	//----- nvinfo : EIATTR_MIN_STACK_SIZE
	.align		4
.L_381:
        /*0804*/ 	.byte	0x04, 0x12
        /*0806*/ 	.short	(.L_383 - .L_382)
	.align		4
.L_382:
        /*0808*/ 	.word	index@(_Z35group_norm_nhwc_bwd_one_pass_kernelI11Fp32IOFp32WLi64ELi20ELi640EEv26Group_norm_nhwc_bwd_params)
        /*080c*/ 	.word	0x00000000


	//----- nvinfo : EIATTR_MIN_STACK_SIZE
	.align		4
.L_383:
        /*0810*/ 	.byte	0x04, 0x12
        /*0812*/ 	.short	(.L_385 - .L_384)
	.align		4
.L_384:
        /*0814*/ 	.word	index@(_Z35group_norm_nhwc_bwd_one_pass_kernelI11Fp32IOFp32WLi128ELi20ELi640EEv26Group_norm_nhwc_bwd_params)
        /*0818*/ 	.word	0x00000000


	//----- nvinfo : EIATTR_MIN_STACK_SIZE
	.align		4
.L_385:
        /*081c*/ 	.byte	0x04, 0x12
        /*081e*/ 	.short	(.L_387 - .L_386)
	.align		4
.L_386:
        /*0820*/ 	.word	index@(_Z35group_norm_nhwc_bwd_one_pass_kernelI11Fp32IOFp32WLi256ELi20ELi640EEv26Group_norm_nhwc_bwd_params)
        /*0824*/ 	.word	0x00000000


	//----- nvinfo : EIATTR_MIN_STACK_SIZE
	.align		4
.L_387:
        /*0828*/ 	.byte	0x04, 0x12
        /*082a*/ 	.short	(.L_389 - .L_388)
	.align		4
.L_388:
        /*082c*/ 	.word	index@(_Z35group_norm_nhwc_bwd_one_pass_kernelI11Fp32IOFp32WLi512ELi20ELi640EEv26Group_norm_nhwc_bwd_params)
        /*0830*/ 	.word	0x00000000


	//----- nvinfo : EIATTR_MIN_STACK_SIZE
	.align		4
.L_389:
        /*0834*/ 	.byte	0x04, 0x12
        /*0836*/ 	.short	(.L_391 - .L_390)
	.align		4
.L_390:
        /*0838*/ 	.word	index@(_Z35group_norm_nhwc_bwd_one_pass_kernelI11Fp32IOBf16WLi64ELi20ELi640EEv26Group_norm_nhwc_bwd_params)
        /*083c*/ 	.word	0x00000000


	//----- nvinfo : EIATTR_MIN_STACK_SIZE
	.align		4
.L_391:
        /*0840*/ 	.byte	0x04, 0x12
        /*0842*/ 	.short	(.L_393 - .L_392)
	.align		4
.L_392:
        /*0844*/ 	.word	index@(_Z35group_norm_nhwc_bwd_one_pass_kernelI11Fp32IOBf16WLi128ELi20ELi640EEv26Group_norm_nhwc_bwd_params)
        /*0848*/ 	.word	0x00000000


	//----- nvinfo : EIATTR_MIN_STACK_SIZE
	.align		4
.L_393:
        /*084c*/ 	.byte	0x04, 0x12
        /*084e*/ 	.short	(.L_395 - .L_394)
	.align		4
.L_394:
        /*0850*/ 	.word	index@(_Z35group_norm_nhwc_bwd_one_pass_kernelI11Fp32IOBf16WLi256ELi20ELi640EEv26Group_norm_nhwc_bwd_params)
        /*0854*/ 	.word	0x00000000


	//----- nvinfo : EIATTR_MIN_STACK_SIZE
	.align		4
.L_395:
        /*0858*/ 	.byte	0x04, 0x12
        /*085a*/ 	.short	(.L_397 - .L_396)
	.align		4
.L_396:
        /*085c*/ 	.word	index@(_Z35group_norm_nhwc_bwd_one_pass_kernelI11Fp32IOBf16WLi512ELi20ELi640EEv26Group_norm_nhwc_bwd_params)
        /*0860*/ 	.word	0x00000000


	//----- nvinfo : EIATTR_MIN_STACK_SIZE
	.align		4
.L_397:
        /*0864*/ 	.byte	0x04, 0x12
        /*0866*/ 	.short	(.L_399 - .L_398)
	.align		4
.L_398:
        /*0868*/ 	.word	index@(_Z35group_norm_nhwc_bwd_one_pass_kernelI11Fp32IOFp16WLi64ELi20ELi640EEv26Group_norm_nhwc_bwd_params)
        /*086c*/ 	.word	0x00000000


	//----- nvinfo : EIATTR_MIN_STACK_SIZE
	.align		4
.L_399:
        /*0870*/ 	.byte	0x04, 0x12
        /*0872*/ 	.short	(.L_401 - .L_400)
	.align		4
.L_400:
        /*0874*/ 	.word	index@(_Z35group_norm_nhwc_bwd_one_pass_kernelI11Fp32IOFp16WLi128ELi20ELi640EEv26Group_norm_nhwc_bwd_params)
        /*0878*/ 	.word	0x00000000


	//----- nvinfo : EIATTR_MIN_STACK_SIZE
	.align		4
.L_401:
        /*087c*/ 	.byte	0x04, 0x12
        /*087e*/ 	.short	(.L_403 - .L_402)
	.align		4
.L_402:
        /*0880*/ 	.word	index@(_Z35group_norm_nhwc_bwd_one_pass_kernelI11Fp32IOFp16WLi256ELi20ELi640EEv26Group_norm_nhwc_bwd_params)
        /*0884*/ 	.word	0x00000000


	//----- nvinfo : EIATTR_MIN_STACK_SIZE
	.align		4
.L_403:
        /*0888*/ 	.byte	0x04, 0x12
        /*088a*/ 	.short	(.L_405 - .L_404)
	.align		4
.L_404:
        /*088c*/ 	.word	index@(_Z35group_norm_nhwc_bwd_one_pass_kernelI11Fp32IOFp16WLi512ELi20ELi640EEv26Group_norm_nhwc_bwd_params)
        /*0890*/ 	.word	0x00000000


	//----- nvinfo : EIATTR_MIN_STACK_SIZE
	.align		4
.L_405:
        /*0894*/ 	.byte	0x04, 0x12
        /*0896*/ 	.short	(.L_407 - .L_406)
	.align		4
.L_406:
        /*0898*/ 	.word	index@(_Z35group_norm_nhwc_fwd_one_pass_kernelI11Bf16IOFp32WLi64ELi20ELi640EEv26Group_norm_nhwc_fwd_params)
        /*089c*/ 	.word	0x00000000


	//----- nvinfo : EIATTR_MIN_STACK_SIZE
	.align		4
.L_407:
        /*08a0*/ 	.byte	0x04, 0x12
        /*08a2*/ 	.short	(.L_409 - .L_408)
	.align		4
.L_408:
        /*08a4*/ 	.word	index@(_Z35group_norm_nhwc_fwd_one_pass_kernelI11Bf16IOFp32WLi128ELi20ELi640EEv26Group_norm_nhwc_fwd_params)
        /*08a8*/ 	.word	0x00000000


	//----- nvinfo : EIATTR_MIN_STACK_SIZE
	.align		4
.L_409:
        /*08ac*/ 	.byte	0x04, 0x12
        /*08ae*/ 	.short	(.L_411 - .L_410)
	.align		4
.L_410:
        /*08b0*/ 	.word	index@(_Z35group_norm_nhwc_fwd_one_pass_kernelI11Bf16IOFp32WLi256ELi20ELi640EEv26Group_norm_nhwc_fwd_params)
        /*08b4*/ 	.word	0x00000000


	//----- nvinfo : EIATTR_MIN_STACK_SIZE
	.align		4
.L_411:
        /*08b8*/ 	.byte	0x04, 0x12
        /*08ba*/ 	.short	(.L_413 - .L_412)
	.align		4
.L_412:
        /*08bc*/ 	.word	index@(_Z35group_norm_nhwc_fwd_one_pass_kernelI11Bf16IOFp32WLi512ELi20ELi640EEv26Group_norm_nhwc_fwd_params)
        /*08c0*/ 	.word	0x00000000


	//----- nvinfo : EIATTR_MIN_STACK_SIZE
	.align		4
.L_413:
        /*08c4*/ 	.byte	0x04, 0x12
        /*08c6*/ 	.short	(.L_415 - .L_414)
	.align		4
.L_414:
        /*08c8*/ 	.word	index@(_Z35group_norm_nhwc_fwd_one_pass_kernelI11Bf16IOBf16WLi64ELi20ELi640EEv26Group_norm_nhwc_fwd_params)
        /*08cc*/ 	.word	0x00000000


	//----- nvinfo : EIATTR_MIN_STACK_SIZE
	.align		4
.L_415:
        /*08d0*/ 	.byte	0x04, 0x12
        /*08d2*/ 	.short	(.L_417 - .L_416)
	.align		4
.L_416:
        /*08d4*/ 	.word	index@(_Z35group_norm_nhwc_fwd_one_pass_kernelI11Bf16IOBf16WLi128ELi20ELi640EEv26Group_norm_nhwc_fwd_params)
        /*08d8*/ 	.word	0x00000000


	//----- nvinfo : EIATTR_MIN_STACK_SIZE
	.align		4
.L_417:
        /*08dc*/ 	.byte	0x04, 0x12
        /*08de*/ 	.short	(.L_419 - .L_418)
	.align		4
.L_418:
        /*08e0*/ 	.word	index@(_Z35group_norm_nhwc_fwd_one_pass_kernelI11Bf16IOBf16WLi256ELi20ELi640EEv26Group_norm_nhwc_fwd_params)
        /*08e4*/ 	.word	0x00000000


	//----- nvinfo : EIATTR_MIN_STACK_SIZE
	.align		4
.L_419:
        /*08e8*/ 	.byte	0x04, 0x12
        /*08ea*/ 	.short	(.L_421 - .L_420)
	.align		4
.L_420:
        /*08ec*/ 	.word	index@(_Z35group_norm_nhwc_fwd_one_pass_kernelI11Bf16IOBf16WLi512ELi20ELi640EEv26Group_norm_nhwc_fwd_params)
        /*08f0*/ 	.word	0x00000000


	//----- nvinfo : EIATTR_MIN_STACK_SIZE
	.align		4
.L_421:
        /*08f4*/ 	.byte	0x04, 0x12
        /*08f6*/ 	.short	(.L_423 - .L_422)
	.align		4
.L_422:
        /*08f8*/ 	.word	index@(_Z35group_norm_nhwc_fwd_one_pass_kernelI11Bf16IOFp16WLi64ELi20ELi640EEv26Group_norm_nhwc_fwd_params)
        /*08fc*/ 	.word	0x00000000


	//----- nvinfo : EIATTR_MIN_STACK_SIZE
	.align		4
.L_423:
        /*0900*/ 	.byte	0x04, 0x12
        /*0902*/ 	.short	(.L_425 - .L_424)
	.align		4
.L_424:
        /*0904*/ 	.word	index@(_Z35group_norm_nhwc_fwd_one_pass_kernelI11Bf16IOFp16WLi128ELi20ELi640EEv26Group_norm_nhwc_fwd_params)
        /*0908*/ 	.word	0x00000000


	//----- nvinfo : EIATTR_MIN_STACK_SIZE
	.align		4
.L_425:
        /*090c*/ 	.byte	0x04, 0x12
        /*090e*/ 	.short	(.L_427 - .L_426)
	.align		4
.L_426:
        /*0910*/ 	.word	index@(_Z35group_norm_nhwc_fwd_one_pass_kernelI11Bf16IOFp16WLi256ELi20ELi640EEv26Group_norm_nhwc_fwd_params)
        /*0914*/ 	.word	0x00000000


	//----- nvinfo : EIATTR_MIN_STACK_SIZE
	.align		4
.L_427:
        /*0918*/ 	.byte	0x04, 0x12
        /*091a*/ 	.short	(.L_429 - .L_428)
	.align		4
.L_428:
        /*091c*/ 	.word	index@(_Z35group_norm_nhwc_fwd_one_pass_kernelI11Bf16IOFp16WLi512ELi20ELi640EEv26Group_norm_nhwc_fwd_params)
        /*0920*/ 	.word	0x00000000


	//----- nvinfo : EIATTR_MIN_STACK_SIZE
	.align		4
.L_429:
        /*0924*/ 	.byte	0x04, 0x12
        /*0926*/ 	.short	(.L_431 - .L_430)
	.align		4
.L_430:
        /*0928*/ 	.word	index@(_Z35group_norm_nhwc_fwd_one_pass_kernelI11Fp16IOFp32WLi64ELi20ELi640EEv26Group_norm_nhwc_fwd_params)
        /*092c*/ 	.word	0x00000000


	//----- nvinfo : EIATTR_MIN_STACK_SIZE
	.align		4
.L_431:
        /*0930*/ 	.byte	0x04, 0x12
        /*0932*/ 	.short	(.L_433 - .L_432)
	.align		4
.L_432:
        /*0934*/ 	.word	index@(_Z35group_norm_nhwc_fwd_one_pass_kernelI11Fp16IOFp32WLi128ELi20ELi640EEv26Group_norm_nhwc_fwd_params)
        /*0938*/ 	.word	0x00000000


	//----- nvinfo : EIATTR_MIN_STACK_SIZE
	.align		4
.L_433:
        /*093c*/ 	.byte	0x04, 0x12
        /*093e*/ 	.short	(.L_435 - .L_434)
	.align		4
.L_434:
        /*0940*/ 	.word	index@(_Z35group_norm_nhwc_fwd_one_pass_kernelI11Fp16IOFp32WLi256ELi20ELi640EEv26Group_norm_nhwc_fwd_params)
        /*0944*/ 	.word	0x00000000


	//----- nvinfo : EIATTR_MIN_STACK_SIZE
	.align		4
.L_435:
        /*0948*/ 	.byte	0x04, 0x12
        /*094a*/ 	.short	(.L_437 - .L_436)
	.align		4
.L_436:
        /*094c*/ 	.word	index@(_Z35group_norm_nhwc_fwd_one_pass_kernelI11Fp16IOFp32WLi512ELi20ELi640EEv26Group_norm_nhwc_fwd_params)
        /*0950*/ 	.word	0x00000000


	//----- nvinfo : EIATTR_MIN_STACK_SIZE
	.align		4
.L_437:
        /*0954*/ 	.byte	0x04, 0x12
        /*0956*/ 	.short	(.L_439 - .L_438)
	.align		4
.L_438:
        /*0958*/ 	.word	index@(_Z35group_norm_nhwc_fwd_one_pass_kernelI11Fp16IOBf16WLi64ELi20ELi640EEv26Group_norm_nhwc_fwd_params)
        /*095c*/ 	.word	0x00000000


	//----- nvinfo : EIATTR_MIN_STACK_SIZE
	.align		4
.L_439:
        /*0960*/ 	.byte	0x04, 0x12
        /*0962*/ 	.short	(.L_441 - .L_440)
	.align		4
.L_440:
        /*0964*/ 	.word	index@(_Z35group_norm_nhwc_fwd_one_pass_kernelI11Fp16IOBf16WLi128ELi20ELi640EEv26Group_norm_nhwc_fwd_params)
        /*0968*/ 	.word	0x00000000


	//----- nvinfo : EIATTR_MIN_STACK_SIZE
	.align		4
.L_441:
        /*096c*/ 	.byte	0x04, 0x12
        /*096e*/ 	.short	(.L_443 - .L_442)
	.align		4
.L_442:
        /*0970*/ 	.word	index@(_Z35group_norm_nhwc_fwd_one_pass_kernelI11Fp16IOBf16WLi256ELi20ELi640EEv26Group_norm_nhwc_fwd_params)
        /*0974*/ 	.word	0x00000000


	//----- nvinfo : EIATTR_MIN_STACK_SIZE
	.align		4
.L_443:
        /*0978*/ 	.byte	0x04, 0x12
        /*097a*/ 	.short	(.L_445 - .L_444)
	.align		4
.L_444:
        /*097c*/ 	.word	index@(_Z35group_norm_nhwc_fwd_one_pass_kernelI11Fp16IOBf16WLi512ELi20ELi640EEv26Group_norm_nhwc_fwd_params)
        /*0980*/ 	.word	0x00000000


	//----- nvinfo : EIATTR_MIN_STACK_SIZE
	.align		4
.L_445:
        /*0984*/ 	.byte	0x04, 0x12
        /*0986*/ 	.short	(.L_447 - .L_446)
	.align		4
.L_446:
        /*0988*/ 	.word	index@(_Z35group_norm_nhwc_fwd_one_pass_kernelI11Fp16IOFp16WLi64ELi20ELi640EEv26Group_norm_nhwc_fwd_params)
        /*098c*/ 	.word	0x00000000


	//----- nvinfo : EIATTR_MIN_STACK_SIZE
	.align		4
.L_447:
        /*0990*/ 	.byte	0x04, 0x12
        /*0992*/ 	.short	(.L_449 - .L_448)
	.align		4
.L_448:
        /*0994*/ 	.word	index@(_Z35group_norm_nhwc_fwd_one_pass_kernelI11Fp16IOFp16WLi128ELi20ELi640EEv26Group_norm_nhwc_fwd_params)
        /*0998*/ 	.word	0x00000000


	//----- nvinfo : EIATTR_MIN_STACK_SIZE
	.align		4
.L_449:
        /*099c*/ 	.byte	0x04, 0x12
        /*099e*/ 	.short	(.L_451 - .L_450)
	.align		4
.L_450:
        /*09a0*/ 	.word	index@(_Z35group_norm_nhwc_fwd_one_pass_kernelI11Fp16IOFp16WLi256ELi20ELi640EEv26Group_norm_nhwc_fwd_params)
        /*09a4*/ 	.word	0x00000000


	//----- nvinfo : EIATTR_MIN_STACK_SIZE
	.align		4
.L_451:
        /*09a8*/ 	.byte	0x04, 0x12
        /*09aa*/ 	.short	(.L_453 - .L_452)
	.align		4
.L_452:
        /*09ac*/ 	.word	index@(_Z35group_norm_nhwc_fwd_one_pass_kernelI11Fp16IOFp16WLi512ELi20ELi640EEv26Group_norm_nhwc_fwd_params)
        /*09b0*/ 	.word	0x00000000


	//----- nvinfo : EIATTR_MIN_STACK_SIZE
	.align		4
.L_453:
        /*09b4*/ 	.byte	0x04, 0x12
        /*09b6*/ 	.short	(.L_455 - .L_454)
	.align		4
.L_454:
        /*09b8*/ 	.word	index@(_Z35group_norm_nhwc_fwd_one_pass_kernelI11Fp32IOFp32WLi64ELi20ELi640EEv26Group_norm_nhwc_fwd_params)
        /*09bc*/ 	.word	0x00000000


	//----- nvinfo : EIATTR_MIN_STACK_SIZE
	.align		4
.L_455:
        /*09c0*/ 	.byte	0x04, 0x12
        /*09c2*/ 	.short	(.L_457 - .L_456)
	.align		4
.L_456:
        /*09c4*/ 	.word	index@(_Z35group_norm_nhwc_fwd_one_pass_kernelI11Fp32IOFp32WLi128ELi20ELi640EEv26Group_norm_nhwc_fwd_params)
        /*09c8*/ 	.word	0x00000000


	//----- nvinfo : EIATTR_MIN_STACK_SIZE
	.align		4
.L_457:
        /*09cc*/ 	.byte	0x04, 0x12
        /*09ce*/ 	.short	(.L_459 - .L_458)
	.align		4
.L_458:
        /*09d0*/ 	.word	index@(_Z35group_norm_nhwc_fwd_one_pass_kernelI11Fp32IOFp32WLi256ELi20ELi640EEv26Group_norm_nhwc_fwd_params)
        /*09d4*/ 	.word	0x00000000


	//----- nvinfo : EIATTR_MIN_STACK_SIZE
	.align		4
.L_459:
        /*09d8*/ 	.byte	0x04, 0x12
        /*09da*/ 	.short	(.L_461 - .L_460)
	.align		4
.L_460:
        /*09dc*/ 	.word	index@(_Z35group_norm_nhwc_fwd_one_pass_kernelI11Fp32IOFp32WLi512ELi20ELi640EEv26Group_norm_nhwc_fwd_params)
        /*09e0*/ 	.word	0x00000000


	//----- nvinfo : EIATTR_MIN_STACK_SIZE
	.align		4
.L_461:
        /*09e4*/ 	.byte	0x04, 0x12
        /*09e6*/ 	.short	(.L_463 - .L_462)
	.align		4
.L_462:
        /*09e8*/ 	.word	index@(_Z35group_norm_nhwc_fwd_one_pass_kernelI11Fp32IOBf16WLi64ELi20ELi640EEv26Group_norm_nhwc_fwd_params)
        /*09ec*/ 	.word	0x00000000


	//----- nvinfo : EIATTR_MIN_STACK_SIZE
	.align		4
.L_463:
        /*09f0*/ 	.byte	0x04, 0x12
        /*09f2*/ 	.short	(.L_465 - .L_464)
	.align		4
.L_464:
        /*09f4*/ 	.word	index@(_Z35group_norm_nhwc_fwd_one_pass_kernelI11Fp32IOBf16WLi128ELi20ELi640EEv26Group_norm_nhwc_fwd_params)
        /*09f8*/ 	.word	0x00000000


	//----- nvinfo : EIATTR_MIN_STACK_SIZE
	.align		4
.L_465:
        /*09fc*/ 	.byte	0x04, 0x12
        /*09fe*/ 	.short	(.L_467 - .L_466)
	.align		4
.L_466:
        /*0a00*/ 	.word	index@(_Z35group_norm_nhwc_fwd_one_pass_kernelI11Fp32IOBf16WLi256ELi20ELi640EEv26Group_norm_nhwc_fwd_params)
        /*0a04*/ 	.word	0x00000000


	//----- nvinfo : EIATTR_MIN_STACK_SIZE
	.align		4
.L_467:
        /*0a08*/ 	.byte	0x04, 0x12
        /*0a0a*/ 	.short	(.L_469 - .L_468)
	.align		4
.L_468:
        /*0a0c*/ 	.word	index@(_Z35group_norm_nhwc_fwd_one_pass_kernelI11Fp32IOBf16WLi512ELi20ELi640EEv26Group_norm_nhwc_fwd_params)
        /*0a10*/ 	.word	0x00000000


	//----- nvinfo : EIATTR_MIN_STACK_SIZE
	.align		4
.L_469:
        /*0a14*/ 	.byte	0x04, 0x12
        /*0a16*/ 	.short	(.L_471 - .L_470)
	.align		4
.L_470:
        /*0a18*/ 	.word	index@(_Z35group_norm_nhwc_fwd_one_pass_kernelI11Fp32IOFp16WLi64ELi20ELi640EEv26Group_norm_nhwc_fwd_params)
        /*0a1c*/ 	.word	0x00000000


	//----- nvinfo : EIATTR_MIN_STACK_SIZE
	.align		4
.L_471:
        /*0a20*/ 	.byte	0x04, 0x12
        /*0a22*/ 	.short	(.L_473 - .L_472)
	.align		4
.L_472:
        /*0a24*/ 	.word	index@(_Z35group_norm_nhwc_fwd_one_pass_kernelI11Fp32IOFp16WLi128ELi20ELi640EEv26Group_norm_nhwc_fwd_params)
        /*0a28*/ 	.word	0x00000000


	//----- nvinfo : EIATTR_MIN_STACK_SIZE
	.align		4
.L_473:
        /*0a2c*/ 	.byte	0x04, 0x12
        /*0a2e*/ 	.short	(.L_475 - .L_474)
	.align		4
.L_474:
        /*0a30*/ 	.word	index@(_Z35group_norm_nhwc_fwd_one_pass_kernelI11Fp32IOFp16WLi256ELi20ELi640EEv26Group_norm_nhwc_fwd_params)
        /*0a34*/ 	.word	0x00000000


	//----- nvinfo : EIATTR_MIN_STACK_SIZE
	.align		4
.L_475:
        /*0a38*/ 	.byte	0x04, 0x12
        /*0a3a*/ 	.short	(.L_477 - .L_476)
	.align		4
.L_476:
        /*0a3c*/ 	.word	index@(_Z35group_norm_nhwc_fwd_one_pass_kernelI11Fp32IOFp16WLi512ELi20ELi640EEv26Group_norm_nhwc_fwd_params)
        /*0a40*/ 	.word	0x00000000
.L_477:


//--------------------- .nv.compat                --------------------------
	.section	.nv.compat,"",@"SHT_CUDA_COMPAT_INFO"
	.align	4
        /*0000*/ 	.byte	0x02, 0x09, 0x01, 0x00, 0x02, 0x02, 0x01, 0x00, 0x02, 0x05, 0x05, 0x00, 0x03, 0x07, 0x01, 0x01
        /*0010*/ 	.byte	0x02, 0x03, 0x00, 0x00, 0x02, 0x06, 0x01, 0x00, 0x04, 0x0b, 0x08, 0x00, 0x00, 0x00, 0x00, 0x00
        /*0020*/ 	.byte	0x00, 0x00, 0x00, 0x00


//--------------------- .nv.info._ZN3cub18CUB_300001_SM_10306detail11EmptyKernelIvEEvv --------------------------
	.section	.nv.info._ZN3cub18CUB_300001_SM_10306detail11EmptyKernelIvEEvv,"",@"SHT_CUDA_INFO"
	.sectionflags	@""
	.align	4


	//----- nvinfo : EIATTR_CUDA_API_VERSION
	.align		4
        /*0000*/ 	.byte	0x04, 0x37
        /*0002*/ 	.short	(.L_479 - .L_478)
.L_478:
        /*0004*/ 	.word	0x00000082


	//----- nvinfo : EIATTR_SPARSE_MMA_MASK
	.align		4
.L_479:
        /*0008*/ 	.byte	0x03, 0x50
        /*000a*/ 	.short	0x0000


	//----- nvinfo : EIATTR_MAXREG_COUNT
	.align		4
        /*000c*/ 	.byte	0x03, 0x1b
        /*000e*/ 	.short	0x00ff


	//----- nvinfo : EIATTR_MERCURY_ISA_VERSION
	.align		4
        /*0010*/ 	.byte	0x03, 0x5f
        /*0012*/ 	.short	0x0101


	//----- nvinfo : EIATTR_VRC_CTA_INIT_COUNT
	.align		4
        /*0014*/ 	.byte	0x02, 0x4a
	.zero		1
	.zero		1


	//----- nvinfo : EIATTR_EXIT_INSTR_OFFSETS
	.align		4
        /*0018*/ 	.byte	0x04, 0x1c
        /*001a*/ 	.short	(.L_481 - .L_480)


	//   ....[0]....
.L_480:
        /*001c*/ 	.word	0x00000010


	//----- nvinfo : EIATTR_SW_WAR
	.align		4
.L_481:
        /*0020*/ 	.byte	0x04, 0x36
        /*0022*/ 	.short	(.L_483 - .L_482)
.L_482:
        /*0024*/ 	.word	0x00000008
.L_483:


//--------------------- .nv.info._Z35group_norm_nhwc_bwd_one_pass_kernelI11Bf16IOFp32WLi64ELi20ELi640EEv26Group_norm_nhwc_bwd_params --------------------------
	.section	.nv.info._Z35group_norm_nhwc_bwd_one_pass_kernelI11Bf16IOFp32WLi64ELi20ELi640EEv26Group_norm_nhwc_bwd_params,"",@"SHT_CUDA_INFO"
	.sectionflags	@""
	.align	4


	//----- nvinfo : EIATTR_CUDA_API_VERSION
	.align		4
        /*0000*/ 	.byte	0x04, 0x37
        /*0002*/ 	.short	(.L_485 - .L_484)
.L_484:
        /*0004*/ 	.word	0x00000082


	//----- nvinfo : EIATTR_KPARAM_INFO
	.align		4
.L_485:
        /*0008*/ 	.byte	0x04, 0x17
        /*000a*/ 	.short	(.L_487 - .L_486)
.L_486:
        /*000c*/ 	.word	0x00000000
        /*0010*/ 	.short	0x0000
        /*0012*/ 	.short	0x0000
        /*0014*/ 	.byte	0x00, 0xf0, 0xe1, 0x02


	//----- nvinfo : EIATTR_SPARSE_MMA_MASK
	.align		4
.L_487:
        /*0018*/ 	.byte	0x03, 0x50
        /*001a*/ 	.short	0x0000


	//----- nvinfo : EIATTR_MAXREG_COUNT
	.align		4
        /*001c*/ 	.byte	0x03, 0x1b
        /*001e*/ 	.short	0x0060


	//----- nvinfo : EIATTR_NUM_BARRIERS
	.align		4
        /*0020*/ 	.byte	0x02, 0x4c
        /*0022*/ 	.byte	0x01
	.zero		1


	//----- nvinfo : EIATTR_MERCURY_ISA_VERSION
	.align		4
        /*0024*/ 	.byte	0x03, 0x5f
        /*0026*/ 	.short	0x0101


	//----- nvinfo : EIATTR_INT_WARP_WIDE_INSTR_OFFSETS
	.align		4
        /*0028*/ 	.byte	0x04, 0x31
        /*002a*/ 	.short	(.L_489 - .L_488)


	//   ....[0]....
.L_488:
        /*002c*/ 	.word	0x00002de0


	//   ....[1]....
        /*0030*/ 	.word	0x00002df0


	//   ....[2]....
        /*0034*/ 	.word	0x00002e00


	//   ....[3]....
        /*0038*/ 	.word	0x00002e40


	//   ....[4]....
        /*003c*/ 	.word	0x00003090


	//   ....[5]....
        /*0040*/ 	.word	0x000030a0


	//----- nvinfo : EIATTR_COOP_GROUP_MASK_REGIDS
	.align		4
.L_489:
        /*0044*/ 	.byte	0x04, 0x29
        /*0046*/ 	.short	(.L_491 - .L_490)


	//   ....[0]....
.L_490:
        /*0048*/ 	.word	0xffffffff


	//   ....[1]....
        /*004c*/ 	.word	0xffffffff


	//   ....[2]....
        /*0050*/ 	.word	0xffffffff


	//   ....[3]....
        /*0054*/ 	.word	0xffffffff


	//   ....[4]....
        /*0058*/ 	.word	0xffffffff


	//   ....[5]....
        /*005c*/ 	.word	0xffffffff


	//   ....[6]....
        /*0060*/ 	.word	0xffffffff


	//   ....[7]....
        /*0064*/ 	.word	0xffffffff


	//   ....[8]....
        /*0068*/ 	.word	0xffffffff


	//   ....[9]....
        /*006c*/ 	.word	0xffffffff


	//----- nvinfo : EIATTR_COOP_GROUP_INSTR_OFFSETS
	.align		4
.L_491:
        /*0070*/ 	.byte	0x04, 0x28
        /*0072*/ 	.short	(.L_493 - .L_492)


	//   ....[0]....
.L_492:
        /*0074*/ 	.word	0x00000ac0


	//   ....[1]....
        /*0078*/ 	.word	0x00000af0


	//   ....[2]....
        /*007c*/ 	.word	0x00000b30


	//   ....[3]....
        /*0080*/ 	.word	0x00000b50


	//   ....[4]....
        /*0084*/ 	.word	0x00000b80


	//   ....[5]....
        /*0088*/ 	.word	0x00000ba0


	//   ....[6]....
        /*008c*/ 	.word	0x00000bd0


	//   ....[7]....
        /*0090*/ 	.word	0x00000bf0


	//   ....[8]....
        /*0094*/ 	.word	0x00000c40


	//   ....[9]....
        /*0098*/ 	.word	0x00000c50


	//----- nvinfo : EIATTR_VRC_CTA_INIT_COUNT
	.align		4
.L_493:
        /*009c*/ 	.byte	0x02, 0x4a
	.zero		1
	.zero		1


	//----- nvinfo : EIATTR_EXIT_INSTR_OFFSETS
	.align		4
        /*00a0*/ 	.byte	0x04, 0x1c
        /*00a2*/ 	.short	(.L_495 - .L_494)


	//   ....[0]....
.L_494:
        /*00a4*/ 	.word	0x000036e0


	//   ....[1]....
        /*00a8*/ 	.word	0x00003820


	//   ....[2]....
        /*00ac*/ 	.word	0x00003e70


	//   ....[3]....
        /*00b0*/ 	.word	0x00004450


	//----- nvinfo : EIATTR_MAX_THREADS
	.align		4
.L_495:
        /*00b4*/ 	.byte	0x04, 0x05
        /*00b6*/ 	.short	(.L_497 - .L_496)
.L_496:
        /*00b8*/ 	.word	0x00000280
        /*00bc*/ 	.word	0x00000001
        /*00c0*/ 	.word	0x00000001


	//----- nvinfo : EIATTR_CRS_STACK_SIZE
	.align		4
.L_497:
        /*00c4*/ 	.byte	0x04, 0x1e
        /*00c6*/ 	.short	(.L_499 - .L_498)
.L_498:
        /*00c8*/ 	.word	0x00000000


	//----- nvinfo : EIATTR_CBANK_PARAM_SIZE
	.align		4
.L_499:
        /*00cc*/ 	.byte	0x03, 0x19
        /*00ce*/ 	.short	0x00b8


	//----- nvinfo : EIATTR_PARAM_CBANK
	.align		4
        /*00d0*/ 	.byte	0x04, 0x0a
        /*00d2*/ 	.short	(.L_501 - .L_500)
	.align		4
.L_500:
        /*00d4*/ 	.word	index@(.nv.constant0._Z35group_norm_nhwc_bwd_one_pass_kernelI11Bf16IOFp32WLi64ELi20ELi640EEv26Group_norm_nhwc_bwd_params)
        /*00d8*/ 	.short	0x0380
        /*00da*/ 	.short	0x00b8


	//----- nvinfo : EIATTR_SW_WAR
	.align		4
.L_501:
        /*00dc*/ 	.byte	0x04, 0x36
        /*00de*/ 	.short	(.L_503 - .L_502)
.L_502:
        /*00e0*/ 	.word	0x00000008
.L_503:


//--------------------- .nv.info._Z35group_norm_nhwc_bwd_one_pass_kernelI11Bf16IOFp32WLi128ELi20ELi640EEv26Group_norm_nhwc_bwd_params --------------------------
	.section	.nv.info._Z35group_norm_nhwc_bwd_one_pass_kernelI11Bf16IOFp32WLi128ELi20ELi640EEv26Group_norm_nhwc_bwd_params,"",@"SHT_CUDA_INFO"
	.sectionflags	@""
	.align	4


	//----- nvinfo : EIATTR_CUDA_API_VERSION
	.align		4
        /*0000*/ 	.byte	0x04, 0x37
        /*0002*/ 	.short	(.L_505 - .L_504)
.L_504:
        /*0004*/ 	.word	0x00000082


	//----- nvinfo : EIATTR_KPARAM_INFO
	.align		4
.L_505:
        /*0008*/ 	.byte	0x04, 0x17
        /*000a*/ 	.short	(.L_507 - .L_506)
.L_506:
        /*000c*/ 	.word	0x00000000
        /*0010*/ 	.short	0x0000
        /*0012*/ 	.short	0x0000
        /*0014*/ 	.byte	0x00, 0xf0, 0xe1, 0x02


	//----- nvinfo : EIATTR_SPARSE_MMA_MASK
	.align		4
.L_507:
        /*0018*/ 	.byte	0x03, 0x50
        /*001a*/ 	.short	0x0000


	//----- nvinfo : EIATTR_MAXREG_COUNT
	.align		4
        /*001c*/ 	.byte	0x03, 0x1b
        /*001e*/ 	.short	0x0060


	//----- nvinfo : EIATTR_NUM_BARRIERS
	.align		4
        /*0020*/ 	.byte	0x02, 0x4c
        /*0022*/ 	.byte	0x01
	.zero		1


	//----- nvinfo : EIATTR_MERCURY_ISA_VERSION
	.align		4
        /*0024*/ 	.byte	0x03, 0x5f
        /*0026*/ 	.short	0x0101


	//----- nvinfo : EIATTR_INT_WARP_WIDE_INSTR_OFFSETS
	.align		4
        /*0028*/ 	.byte	0x04, 0x31
        /*002a*/ 	.short	(.L_509 - .L_508)


	//   ....[0]....
.L_508:
        /*002c*/ 	.word	0x00001190


	//----- nvinfo : EIATTR_COOP_GROUP_MASK_REGIDS
	.align		4
.L_509:
        /*0030*/ 	.byte	0x04, 0x29
        /*0032*/ 	.short	(.L_511 - .L_510)


	//   ....[0]....
.L_510:
        /*0034*/ 	.word	0xffffffff


	//   ....[1]....
        /*0038*/ 	.word	0xffffffff


	//   ....[2]....
        /*003c*/ 	.word	0xffffffff


	//   ....[3]....
        /*0040*/ 	.word	0xffffffff


	//   ....[4]....
        /*0044*/ 	.word	0xffffffff


	//   ....[5]....
        /*0048*/ 	.word	0xffffffff


	//   ....[6]....
        /*004c*/ 	.word	0xffffffff


	//   ....[7]....
        /*0050*/ 	.word	0xffffffff


	//   ....[8]....
        /*0054*/ 	.word	0xffffffff


	//   ....[9]....
        /*0058*/ 	.word	0xffffffff


	//----- nvinfo : EIATTR_COOP_GROUP_INSTR_OFFSETS
	.align		4
.L_511:
        /*005c*/ 	.byte	0x04, 0x28
        /*005e*/ 	.short	(.L_513 - .L_512)


	//   ....[0]....
.L_512:
        /*0060*/ 	.word	0x00000f30


	//   ....[1]....
        /*0064*/ 	.word	0x00000f70


	//   ....[2]....
        /*0068*/ 	.word	0x00001000


	//   ....[3]....
        /*006c*/ 	.word	0x00001030


	//   ....[4]....
        /*0070*/ 	.word	0x00001070


	//   ....[5]....
        /*0074*/ 	.word	0x00001090


	//   ....[6]....
        /*0078*/ 	.word	0x000010c0


	//   ....[7]....
        /*007c*/ 	.word	0x000010e0


	//   ....[8]....
        /*0080*/ 	.word	0x00001130


	//   ....[9]....
        /*0084*/ 	.word	0x00001140


	//----- nvinfo : EIATTR_VRC_CTA_INIT_COUNT
	.align		4
.L_513:
        /*0088*/ 	.byte	0x02, 0x4a
	.zero		1
	.zero		1


	//----- nvinfo : EIATTR_EXIT_INSTR_OFFSETS
	.align		4
        /*008c*/ 	.byte	0x04, 0x1c
        /*008e*/ 	.short	(.L_515 - .L_514)


	//   ....[0]....
.L_514:
        /*0090*/ 	.word	0x00003e10


	//   ....[1]....
        /*0094*/ 	.word	0x00003f40


	//   ....[2]....
        /*0098*/ 	.word	0x000044f0


	//   ....[3]....
        /*009c*/ 	.word	0x00004aa0


	//----- nvinfo : EIATTR_MAX_THREADS
	.align		4
.L_515:
        /*00a0*/ 	.byte	0x04, 0x05
        /*00a2*/ 	.short	(.L_517 - .L_516)
.L_516:
        /*00a4*/ 	.word	0x00000280
        /*00a8*/ 	.word	0x00000001
        /*00ac*/ 	.word	0x00000001


	//----- nvinfo : EIATTR_CRS_STACK_SIZE
	.align		4
.L_517:
        /*00b0*/ 	.byte	0x04, 0x1e
        /*00b2*/ 	.short	(.L_519 - .L_518)
.L_518:
        /*00b4*/ 	.word	0x00000000


	//----- nvinfo : EIATTR_CBANK_PARAM_SIZE
	.align		4
.L_519:
        /*00b8*/ 	.byte	0x03, 0x19
        /*00ba*/ 	.short	0x00b8


	//----- nvinfo : EIATTR_PARAM_CBANK
	.align		4
        /*00bc*/ 	.byte	0x04, 0x0a
        /*00be*/ 	.short	(.L_521 - .L_520)
	.align		4
.L_520:
        /*00c0*/ 	.word	index@(.nv.constant0._Z35group_norm_nhwc_bwd_one_pass_kernelI11Bf16IOFp32WLi128ELi20ELi640EEv26Group_norm_nhwc_bwd_params)
        /*00c4*/ 	.short	0x0380
        /*00c6*/ 	.short	0x00b8


	//----- nvinfo : EIATTR_SW_WAR
	.align		4
.L_521:
        /*00c8*/ 	.byte	0x04, 0x36
        /*00ca*/ 	.short	(.L_523 - .L_522)
.L_522:
        /*00cc*/ 	.word	0x00000008
.L_523:


//--------------------- .nv.info._Z35group_norm_nhwc_bwd_one_pass_kernelI11Bf16IOFp32WLi256ELi20ELi640EEv26Group_norm_nhwc_bwd_params --------------------------
	.section	.nv.info._Z35group_norm_nhwc_bwd_one_pass_kernelI11Bf16IOFp32WLi256ELi20ELi640EEv26Group_norm_nhwc_bwd_params,"",@"SHT_CUDA_INFO"
	.sectionflags	@""
	.align	4


	//----- nvinfo : EIATTR_CUDA_API_VERSION
	.align		4
        /*0000*/ 	.byte	0x04, 0x37
        /*0002*/ 	.short	(.L_525 - .L_524)
.L_524:
        /*0004*/ 	.word	0x00000082


	//----- nvinfo : EIATTR_KPARAM_INFO
	.align		4
.L_525:
        /*0008*/ 	.byte	0x04, 0x17
        /*000a*/ 	.short	(.L_527 - .L_526)
.L_526:
        /*000c*/ 	.word	0x00000000
        /*0010*/ 	.short	0x0000
        /*0012*/ 	.short	0x0000
        /*0014*/ 	.byte	0x00, 0xf0, 0xe1, 0x02


	//----- nvinfo : EIATTR_SPARSE_MMA_MASK
	.align		4
.L_527:
        /*0018*/ 	.byte	0x03, 0x50
        /*001a*/ 	.short	0x0000


	//----- nvinfo : EIATTR_MAXREG_COUNT
	.align		4
        /*001c*/ 	.byte	0x03, 0x1b
        /*001e*/ 	.short	0x0060


	//----- nvinfo : EIATTR_NUM_BARRIERS
	.align		4
        /*0020*/ 	.byte	0x02, 0x4c
        /*0022*/ 	.byte	0x01
	.zero		1


	//----- nvinfo : EIATTR_MERCURY_ISA_VERSION
	.align		4
        /*0024*/ 	.byte	0x03, 0x5f
        /*0026*/ 	.short	0x0101


	//----- nvinfo : EIATTR_INT_WARP_WIDE_INSTR_OFFSETS
	.align		4
        /*0028*/ 	.byte	0x04, 0x31
        /*002a*/ 	.short	(.L_529 - .L_528)


	//   ....[0]....
.L_528:
        /*002c*/ 	.word	0x00001c70


	//----- nvinfo : EIATTR_COOP_GROUP_MASK_REGIDS
	.align		4
.L_529:
        /*0030*/ 	.byte	0x04, 0x29
        /*0032*/ 	.short	(.L_531 - .L_530)


	//   ....[0]....
.L_530:
        /*0034*/ 	.word	0xffffffff


	//   ....[1]....
        /*0038*/ 	.word	0xffffffff


	//   ....[2]....
        /*003c*/ 	.word	0xffffffff


	//   ....[3]....
        /*0040*/ 	.word	0xffffffff


	//   ....[4]....
        /*0044*/ 	.word	0xffffffff


	//   ....[5]....
        /*0048*/ 	.word	0xffffffff


	//   ....[6]....
        /*004c*/ 	.word	0xffffffff


	//   ....[7]....
        /*0050*/ 	.word	0xffffffff


	//   ....[8]....
        /*0054*/ 	.word	0xffffffff


	//   ....[9]....
        /*0058*/ 	.word	0xffffffff


	//----- nvinfo : EIATTR_COOP_GROUP_INSTR_OFFSETS
	.align		4
.L_531:
        /*005c*/ 	.byte	0x04, 0x28
        /*005e*/ 	.short	(.L_533 - .L_532)


	//   ....[0]....
.L_532:
        /*0060*/ 	.word	0x00001a40


	//   ....[1]....
        /*0064*/ 	.word	0x00001a80


	//   ....[2]....
        /*0068*/ 	.word	0x00001af0


	//   ....[3]....
        /*006c*/ 	.word	0x00001b10


	//   ....[4]....
        /*0070*/ 	.word	0x00001b50


	//   ....[5]....
        /*0074*/ 	.word	0x00001b70


	//   ....[6]....
        /*0078*/ 	.word	0x00001ba0


	//   ....[7]....
        /*007c*/ 	.word	0x00001bc0


	//   ....[8]....
        /*0080*/ 	.word	0x00001c10


	//   ....[9]....
        /*0084*/ 	.word	0x00001c20


	//----- nvinfo : EIATTR_VRC_CTA_INIT_COUNT
	.align		4
.L_533:
        /*0088*/ 	.byte	0x02, 0x4a
	.zero		1
	.zero		1


	//----- nvinfo : EIATTR_EXIT_INSTR_OFFSETS
	.align		4
        /*008c*/ 	.byte	0x04, 0x1c
        /*008e*/ 	.short	(.L_535 - .L_534)


	//   ....[0]....
.L_534:
        /*0090*/ 	.word	0x00005070


	//   ....[1]....
        /*0094*/ 	.word	0x000051a0


	//   ....[2]....
        /*0098*/ 	.word	0x00005770


	//   ....[3]....
        /*009c*/ 	.word	0x00005d20


	//----- nvinfo : EIATTR_MAX_THREADS
	.align		4
.L_535:
        /*00a0*/ 	.byte	0x04, 0x05
        /*00a2*/ 	.short	(.L_537 - .L_536)
.L_536:
        /*00a4*/ 	.word	0x00000280
        /*00a8*/ 	.word	0x00000001
        /*00ac*/ 	.word	0x00000001


	//----- nvinfo : EIATTR_CRS_STACK_SIZE
	.align		4
.L_537:
        /*00b0*/ 	.byte	0x04, 0x1e
        /*00b2*/ 	.short	(.L_539 - .L_538)
.L_538:
        /*00b4*/ 	.word	0x00000000


	//----- nvinfo : EIATTR_CBANK_PARAM_SIZE
	.align		4
.L_539:
        /*00b8*/ 	.byte	0x03, 0x19
        /*00ba*/ 	.short	0x00b8


	//----- nvinfo : EIATTR_PARAM_CBANK
	.align		4
        /*00bc*/ 	.byte	0x04, 0x0a
        /*00be*/ 	.short	(.L_541 - .L_540)
	.align		4
.L_540:
        /*00c0*/ 	.word	index@(.nv.constant0._Z35group_norm_nhwc_bwd_one_pass_kernelI11Bf16IOFp32WLi256ELi20ELi640EEv26Group_norm_nhwc_bwd_params)
        /*00c4*/ 	.short	0x0380
        /*00c6*/ 	.short	0x00b8


	//----- nvinfo : EIATTR_SW_WAR
	.align		4
.L_541:
        /*00c8*/ 	.byte	0x04, 0x36
        /*00ca*/ 	.short	(.L_543 - .L_542)
.L_542:
        /*00cc*/ 	.word	0x00000008
.L_543:


//--------------------- .nv.info._Z35group_norm_nhwc_bwd_one_pass_kernelI11Bf16IOFp32WLi512ELi20ELi640EEv26Group_norm_nhwc_bwd_params --------------------------
	.section	.nv.info._Z35group_norm_nhwc_bwd_one_pass_kernelI11Bf16IOFp32WLi512ELi20ELi640EEv26Group_norm_nhwc_bwd_params,"",@"SHT_CUDA_INFO"
	.sectionflags	@""
	.align	4


	//----- nvinfo : EIATTR_CUDA_API_VERSION
	.align		4
        /*0000*/ 	.byte	0x04, 0x37
        /*0002*/ 	.short	(.L_545 - .L_544)
.L_544:
        /*0004*/ 	.word	0x00000082


	//----- nvinfo : EIATTR_KPARAM_INFO
	.align		4
.L_545:
        /*0008*/ 	.byte	0x04, 0x17
        /*000a*/ 	.short	(.L_547 - .L_546)
.L_546:
        /*000c*/ 	.word	0x00000000
        /*0010*/ 	.short	0x0000
        /*0012*/ 	.short	0x0000
        /*0014*/ 	.byte	0x00, 0xf0, 0xe1, 0x02


	//----- nvinfo : EIATTR_SPARSE_MMA_MASK
	.align		4
.L_547:
        /*0018*/ 	.byte	0x03, 0x50
        /*001a*/ 	.short	0x0000


	//----- nvinfo : EIATTR_MAXREG_COUNT
	.align		4
        /*001c*/ 	.byte	0x03, 0x1b
        /*001e*/ 	.short	0x0060


	//----- nvinfo : EIATTR_NUM_BARRIERS
	.align		4
        /*0020*/ 	.byte	0x02, 0x4c
        /*0022*/ 	.byte	0x01
	.zero		1


	//----- nvinfo : EIATTR_MERCURY_ISA_VERSION
	.align		4
        /*0024*/ 	.byte	0x03, 0x5f
        /*0026*/ 	.short	0x0101


	//----- nvinfo : EIATTR_INT_WARP_WIDE_INSTR_OFFSETS
	.align		4
        /*0028*/ 	.byte	0x04, 0x31
        /*002a*/ 	.short	(.L_549 - .L_548)


	//   ....[0]....
.L_548:
        /*002c*/ 	.word	0x00002f50


	//----- nvinfo : EIATTR_COOP_GROUP_MASK_REGIDS
	.align		4
.L_549:
        /*0030*/ 	.byte	0x04, 0x29
        /*0032*/ 	.short	(.L_551 - .L_550)


	//   ....[0]....
.L_550:
        /*0034*/ 	.word	0xffffffff


	//   ....[1]....
        /*0038*/ 	.word	0xffffffff


	//   ....[2]....
        /*003c*/ 	.word	0xffffffff


	//   ....[3]....
        /*0040*/ 	.word	0xffffffff


	//   ....[4]....
        /*0044*/ 	.word	0xffffffff


	//   ....[5]....
        /*0048*/ 	.word	0xffffffff


	//   ....[6]....
        /*004c*/ 	.word	0xffffffff


	//   ....[7]....
        /*0050*/ 	.word	0xffffffff


	//   ....[8]....
        /*0054*/ 	.word	0xffffffff


	//   ....[9]....
        /*0058*/ 	.word	0xffffffff


	//----- nvinfo : EIATTR_COOP_GROUP_INSTR_OFFSETS
	.align		4
.L_551:
        /*005c*/ 	.byte	0x04, 0x28
        /*005e*/ 	.short	(.L_553 - .L_552)


	//   ....[0]....
.L_552:
        /*0060*/ 	.word	0x00002cb0


	//   ....[1]....
        /*0064*/ 	.word	0x00002cf0


	//   ....[2]....
        /*0068*/ 	.word	0x00002d90


	//   ....[3]....
        /*006c*/ 	.word	0x00002db0


	//   ....[4]....
        /*0070*/ 	.word	0x00002e20


	//   ....[5]....
        /*0074*/ 	.word	0x00002e40


	//   ....[6]....
        /*0078*/ 	.word	0x00002e80


	//   ....[7]....
        /*007c*/ 	.word	0x00002e90


	//   ....[8]....
        /*0080*/ 	.word	0x00002ef0


	//   ....[9]....
        /*0084*/ 	.word	0x00002f00


	//----- nvinfo : EIATTR_VRC_CTA_INIT_COUNT
	.align		4
.L_553:
        /*0088*/ 	.byte	0x02, 0x4a
	.zero		1
	.zero		1


	//----- nvinfo : EIATTR_EXIT_INSTR_OFFSETS
	.align		4
        /*008c*/ 	.byte	0x04, 0x1c
        /*008e*/ 	.short	(.L_555 - .L_554)


	//   ....[0]....
.L_554:
        /*0090*/ 	.word	0x00006f30


	//   ....[1]....
        /*0094*/ 	.word	0x00007060


	//   ....[2]....
        /*0098*/ 	.word	0x00007650


	//   ....[3]....
        /*009c*/ 	.word	0x00007c00


	//----- nvinfo : EIATTR_MAX_THREADS
	.align		4
.L_555:
        /*00a0*/ 	.byte	0x04, 0x05
        /*00a2*/ 	.short	(.L_557 - .L_556)
.L_556:
        /*00a4*/ 	.word	0x00000280
        /*00a8*/ 	.word	0x00000001
        /*00ac*/ 	.word	0x00000001


	//----- nvinfo : EIATTR_CRS_STACK_SIZE
	.align		4
.L_557:
        /*00b0*/ 	.byte	0x04, 0x1e
        /*00b2*/ 	.short	(.L_559 - .L_558)
.L_558:
        /*00b4*/ 	.word	0x00000000


	//----- nvinfo : EIATTR_CBANK_PARAM_SIZE
	.align		4
.L_559:
        /*00b8*/ 	.byte	0x03, 0x19
        /*00ba*/ 	.short	0x00b8


	//----- nvinfo : EIATTR_PARAM_CBANK
	.align		4
        /*00bc*/ 	.byte	0x04, 0x0a
        /*00be*/ 	.short	(.L_561 - .L_560)
	.align		4
.L_560:
        /*00c0*/ 	.word	index@(.nv.constant0._Z35group_norm_nhwc_bwd_one_pass_kernelI11Bf16IOFp32WLi512ELi20ELi640EEv26Group_norm_nhwc_bwd_params)
        /*00c4*/ 	.short	0x0380
        /*00c6*/ 	.short	0x00b8


	//----- nvinfo : EIATTR_SW_WAR
	.align		4
.L_561:
        /*00c8*/ 	.byte	0x04, 0x36
        /*00ca*/ 	.short	(.L_563 - .L_562)
.L_562:
        /*00cc*/ 	.word	0x00000008
.L_563:


//--------------------- .nv.info._Z35group_norm_nhwc_bwd_one_pass_kernelI11Bf16IOBf16WLi64ELi20ELi640EEv26Group_norm_nhwc_bwd_params --------------------------
	.section	.nv.info._Z35group_norm_nhwc_bwd_one_pass_kernelI11Bf16IOBf16WLi64ELi20ELi640EEv26Group_norm_nhwc_bwd_params,"",@"SHT_CUDA_INFO"
	.sectionflags	@""
	.align	4


	//----- nvinfo : EIATTR_CUDA_API_VERSION
	.align		4
        /*0000*/ 	.byte	0x04, 0x37
        /*0002*/ 	.short	(.L_565 - .L_564)
.L_564:
        /*0004*/ 	.word	0x00000082


	//----- nvinfo : EIATTR_KPARAM_INFO
	.align		4
.L_565:
        /*0008*/ 	.byte	0x04, 0x17
        /*000a*/ 	.short	(.L_567 - .L_566)
.L_566:
        /*000c*/ 	.word	0x00000000
        /*0010*/ 	.short	0x0000
        /*0012*/ 	.short	0x0000
        /*0014*/ 	.byte	0x00, 0xf0, 0xe1, 0x02


	//----- nvinfo : EIATTR_SPARSE_MMA_MASK
	.align		4
.L_567:
        /*0018*/ 	.byte	0x03, 0x50
        /*001a*/ 	.short	0x0000


	//----- nvinfo : EIATTR_MAXREG_COUNT
	.align		4
        /*001c*/ 	.byte	0x03, 0x1b
        /*001e*/ 	.short	0x0060


	//----- nvinfo : EIATTR_NUM_BARRIERS
	.align		4
        /*0020*/ 	.byte	0x02, 0x4c
        /*0022*/ 	.byte	0x01
	.zero		1


	//----- nvinfo : EIATTR_MERCURY_ISA_VERSION
	.align		4
        /*0024*/ 	.byte	0x03, 0x5f
        /*0026*/ 	.short	0x0101


	//----- nvinfo : EIATTR_INT_WARP_WIDE_INSTR_OFFSETS
	.align		4
        /*0028*/ 	.byte	0x04, 0x31
        /*002a*/ 	.short	(.L_569 - .L_568)


	//   ....[0]....
.L_568:
        /*002c*/ 	.word	0x00002e70


	//   ....[1]....
        /*0030*/ 	.word	0x00002e80


	//   ....[2]....
        /*0034*/ 	.word	0x00002e90


	//   ....[3]....
        /*0038*/ 	.word	0x00002ed0


	//   ....[4]....
        /*003c*/ 	.word	0x00003120


	//   ....[5]....
        /*0040*/ 	.word	0x00003130


	//----- nvinfo : EIATTR_COOP_GROUP_MASK_REGIDS
	.align		4
.L_569:
        /*0044*/ 	.byte	0x04, 0x29
        /*0046*/ 	.short	(.L_571 - .L_570)


	//   ....[0]....
.L_570:
        /*0048*/ 	.word	0xffffffff


	//   ....[1]....
        /*004c*/ 	.word	0xffffffff


	//   ....[2]....
        /*0050*/ 	.word	0xffffffff


	//   ....[3]....
        /*0054*/ 	.word	0xffffffff


	//   ....[4]....
        /*0058*/ 	.word	0xffffffff


	//   ....[5]....
        /*005c*/ 	.word	0xffffffff


	//   ....[6]....
        /*0060*/ 	.word	0xffffffff


	//   ....[7]....
        /*0064*/ 	.word	0xffffffff


	//   ....[8]....
        /*0068*/ 	.word	0xffffffff


	//   ....[9]....
        /*006c*/ 	.word	0xffffffff


	//----- nvinfo : EIATTR_COOP_GROUP_INSTR_OFFSETS
	.align		4
.L_571:
        /*0070*/ 	.byte	0x04, 0x28
        /*0072*/ 	.short	(.L_573 - .L_572)


	//   ....[0]....
.L_572:
        /*0074*/ 	.word	0x00000b40


	//   ....[1]....
        /*0078*/ 	.word	0x00000b70


	//   ....[2]....
        /*007c*/ 	.word	0x00000bb0


	//   ....[3]....
        /*0080*/ 	.word	0x00000bd0


	//   ....[4]....
        /*0084*/ 	.word	0x00000c00


	//   ....[5]....
        /*0088*/ 	.word	0x00000c20


	//   ....[6]....
        /*008c*/ 	.word	0x00000c50


	//   ....[7]....
        /*0090*/ 	.word	0x00000c70


	//   ....[8]....
        /*0094*/ 	.word	0x00000cc0


	//   ....[9]....
        /*0098*/ 	.word	0x00000cd0


	//----- nvinfo : EIATTR_VRC_CTA_INIT_COUNT
	.align		4
.L_573:
        /*009c*/ 	.byte	0x02, 0x4a
	.zero		1
	.zero		1


	//----- nvinfo : EIATTR_EXIT_INSTR_OFFSETS
	.align		4
        /*00a0*/ 	.byte	0x04, 0x1c
        /*00a2*/ 	.short	(.L_575 - .L_574)


	//   ....[0]....
.L_574:
        /*00a4*/ 	.word	0x00003770


	//   ....[1]....
        /*00a8*/ 	.word	0x000038b0


	//   ....[2]....
        /*00ac*/ 	.word	0x00003f10


	//   ....[3]....
        /*00b0*/ 	.word	0x00004540


	//----- nvinfo : EIATTR_MAX_THREADS
	.align		4
.L_575:
        /*00b4*/ 	.byte	0x04, 0x05
        /*00b6*/ 	.short	(.L_577 - .L_576)
.L_576:
        /*00b8*/ 	.word	0x00000280
        /*00bc*/ 	.word	0x00000001
        /*00c0*/ 	.word	0x00000001


	//----- nvinfo : EIATTR_CRS_STACK_SIZE
	.align		4
.L_577:
        /*00c4*/ 	.byte	0x04, 0x1e
        /*00c6*/ 	.short	(.L_579 - .L_578)
.L_578:
        /*00c8*/ 	.word	0x00000000


	//----- nvinfo : EIATTR_CBANK_PARAM_SIZE
	.align		4
.L_579:
        /*00cc*/ 	.byte	0x03, 0x19
        /*00ce*/ 	.short	0x00b8


	//----- nvinfo : EIATTR_PARAM_CBANK
	.align		4
        /*00d0*/ 	.byte	0x04, 0x0a
        /*00d2*/ 	.short	(.L_581 - .L_580)
	.align		4
.L_580:
        /*00d4*/ 	.word	index@(.nv.constant0._Z35group_norm_nhwc_bwd_one_pass_kernelI11Bf16IOBf16WLi64ELi20ELi640EEv26Group_norm_nhwc_bwd_params)
        /*00d8*/ 	.short	0x0380
        /*00da*/ 	.short	0x00b8


	//----- nvinfo : EIATTR_SW_WAR
	.align		4
.L_581:
        /*00dc*/ 	.byte	0x04, 0x36
        /*00de*/ 	.short	(.L_583 - .L_582)
.L_582:
        /*00e0*/ 	.word	0x00000008
.L_583:


//--------------------- .nv.info._Z35group_norm_nhwc_bwd_one_pass_kernelI11Bf16IOBf16WLi128ELi20ELi640EEv26Group_norm_nhwc_bwd_params --------------------------
	.section	.nv.info._Z35group_norm_nhwc_bwd_one_pass_kernelI11Bf16IOBf16WLi128ELi20ELi640EEv26Group_norm_nhwc_bwd_params,"",@"SHT_CUDA_INFO"
	.sectionflags	@""
	.align	4


	//----- nvinfo : EIATTR_CUDA_API_VERSION
	.align		4
        /*0000*/ 	.byte	0x04, 0x37
        /*0002*/ 	.short	(.L_585 - .L_584)
.L_584:
        /*0004*/ 	.word	0x00000082


	//----- nvinfo : EIATTR_KPARAM_INFO
	.align		4
.L_585:
        /*0008*/ 	.byte	0x04, 0x17
        /*000a*/ 	.short	(.L_587 - .L_586)
.L_586:
        /*000c*/ 	.word	0x00000000
        /*0010*/ 	.short	0x0000
        /*0012*/ 	.short	0x0000
        /*0014*/ 	.byte	0x00, 0xf0, 0xe1, 0x02


	//----- nvinfo : EIATTR_SPARSE_MMA_MASK
	.align		4
.L_587:
        /*0018*/ 	.byte	0x03, 0x50
        /*001a*/ 	.short	0x0000


	//----- nvinfo : EIATTR_MAXREG_COUNT
	.align		4
        /*001c*/ 	.byte	0x03, 0x1b
        /*001e*/ 	.short	0x0060


	//----- nvinfo : EIATTR_NUM_BARRIERS
	.align		4
        /*0020*/ 	.byte	0x02, 0x4c
        /*0022*/ 	.byte	0x01
	.zero		1


	//----- nvinfo : EIATTR_MERCURY_ISA_VERSION
	.align		4
        /*0024*/ 	.byte	0x03, 0x5f
        /*0026*/ 	.short	0x0101


	//----- nvinfo : EIATTR_INT_WARP_WIDE_INSTR_OFFSETS
	.align		4
        /*0028*/ 	.byte	0x04, 0x31
        /*002a*/ 	.short	(.L_589 - .L_588)


	//   ....[0]....
.L_588:
        /*002c*/ 	.word	0x00001210


	//----- nvinfo : EIATTR_COOP_GROUP_MASK_REGIDS
	.align		4
.L_589:
        /*0030*/ 	.byte	0x04, 0x29
        /*0032*/ 	.short	(.L_591 - .L_590)


	//   ....[0]....
.L_590:
        /*0034*/ 	.word	0xffffffff


	//   ....[1]....
        /*0038*/ 	.word	0xffffffff


	//   ....[2]....
        /*003c*/ 	.word	0xffffffff


	//   ....[3]....
        /*0040*/ 	.word	0xffffffff


	//   ....[4]....
        /*0044*/ 	.word	0xffffffff


	//   ....[5]....
        /*0048*/ 	.word	0xffffffff


	//   ....[6]....
        /*004c*/ 	.word	0xffffffff


	//   ....[7]....
        /*0050*/ 	.word	0xffffffff


	//   ....[8]....
        /*0054*/ 	.word	0xffffffff


	//   ....[9]....
        /*0058*/ 	.word	0xffffffff


	//----- nvinfo : EIATTR_COOP_GROUP_INSTR_OFFSETS
	.align		4
.L_591:
        /*005c*/ 	.byte	0x04, 0x28
        /*005e*/ 	.short	(.L_593 - .L_592)


	//   ....[0]....
.L_592:
        /*0060*/ 	.word	0x00000fb0


	//   ....[1]....
        /*0064*/ 	.word	0x00000ff0


	//   ....[2]....
        /*0068*/ 	.word	0x00001080


	//   ....[3]....
        /*006c*/ 	.word	0x000010b0


	//   ....[4]....
        /*0070*/ 	.word	0x000010f0


	//   ....[5]....
        /*0074*/ 	.word	0x00001110


	//   ....[6]....
        /*0078*/ 	.word	0x00001140


	//   ....[7]....
        /*007c*/ 	.word	0x00001160


	//   ....[8]....
        /*0080*/ 	.word	0x000011b0


	//   ....[9]....
        /*0084*/ 	.word	0x000011c0


	//----- nvinfo : EIATTR_VRC_CTA_INIT_COUNT
	.align		4
.L_593:
        /*0088*/ 	.byte	0x02, 0x4a
	.zero		1
	.zero		1


	//----- nvinfo : EIATTR_EXIT_INSTR_OFFSETS
	.align		4
        /*008c*/ 	.byte	0x04, 0x1c
        /*008e*/ 	.short	(.L_595 - .L_594)


	//   ....[0]....
.L_594:
        /*0090*/ 	.word	0x00003e90


	//   ....[1]....
        /*0094*/ 	.word	0x00003fc0


	//   ....[2]....
        /*0098*/ 	.word	0x000045a0


	//   ....[3]....
        /*009c*/ 	.word	0x00004ba0


	//----- nvinfo : EIATTR_MAX_THREADS
	.align		4
.L_595:
        /*00a0*/ 	.byte	0x04, 0x05
        /*00a2*/ 	.short	(.L_597 - .L_596)
.L_596:
        /*00a4*/ 	.word	0x00000280
        /*00a8*/ 	.word	0x00000001
        /*00ac*/ 	.word	0x00000001


	//----- nvinfo : EIATTR_CRS_STACK_SIZE
	.align		4
.L_597:
        /*00b0*/ 	.byte	0x04, 0x1e
        /*00b2*/ 	.short	(.L_599 - .L_598)
.L_598:
        /*00b4*/ 	.word	0x00000000


	//----- nvinfo : EIATTR_CBANK_PARAM_SIZE
	.align		4
.L_599:
        /*00b8*/ 	.byte	0x03, 0x19
        /*00ba*/ 	.short	0x00b8


	//----- nvinfo : EIATTR_PARAM_CBANK
	.align		4
        /*00bc*/ 	.byte	0x04, 0x0a
        /*00be*/ 	.short	(.L_601 - .L_600)
	.align		4
.L_600:
        /*00c0*/ 	.word	index@(.nv.constant0._Z35group_norm_nhwc_bwd_one_pass_kernelI11Bf16IOBf16WLi128ELi20ELi640EEv26Group_norm_nhwc_bwd_params)
        /*00c4*/ 	.short	0x0380
        /*00c6*/ 	.short	0x00b8


	//----- nvinfo : EIATTR_SW_WAR
	.align		4
.L_601:
        /*00c8*/ 	.byte	0x04, 0x36
        /*00ca*/ 	.short	(.L_603 - .L_602)
.L_602:
        /*00cc*/ 	.word	0x00000008
.L_603:


//--------------------- .nv.info._Z35group_norm_nhwc_bwd_one_pass_kernelI11Bf16IOBf16WLi256ELi20ELi640EEv26Group_norm_nhwc_bwd_params --------------------------
	.section	.nv.info._Z35group_norm_nhwc_bwd_one_pass_kernelI11Bf16IOBf16WLi256ELi20ELi640EEv26Group_norm_nhwc_bwd_params,"",@"SHT_CUDA_INFO"
	.sectionflags	@""
	.align	4


	//----- nvinfo : EIATTR_CUDA_API_VERSION
	.align		4
        /*0000*/ 	.byte	0x04, 0x37
        /*0002*/ 	.short	(.L_605 - .L_604)
.L_604:
        /*0004*/ 	.word	0x00000082


	//----- nvinfo : EIATTR_KPARAM_INFO
	.align		4
.L_605:
        /*0008*/ 	.byte	0x04, 0x17
        /*000a*/ 	.short	(.L_607 - .L_606)
.L_606:
        /*000c*/ 	.word	0x00000000
        /*0010*/ 	.short	0x0000
        /*0012*/ 	.short	0x0000
        /*0014*/ 	.byte	0x00, 0xf0, 0xe1, 0x02


	//----- nvinfo : EIATTR_SPARSE_MMA_MASK
	.align		4
.L_607:
        /*0018*/ 	.byte	0x03, 0x50
        /*001a*/ 	.short	0x0000


	//----- nvinfo : EIATTR_MAXREG_COUNT
	.align		4
        /*001c*/ 	.byte	0x03, 0x1b
        /*001e*/ 	.short	0x0060


	//----- nvinfo : EIATTR_NUM_BARRIERS
	.align		4
        /*0020*/ 	.byte	0x02, 0x4c
        /*0022*/ 	.byte	0x01
	.zero		1


	//----- nvinfo : EIATTR_MERCURY_ISA_VERSION
	.align		4
        /*0024*/ 	.byte	0x03, 0x5f
        /*0026*/ 	.short	0x0101


	//----- nvinfo : EIATTR_INT_WARP_WIDE_INSTR_OFFSETS
	.align		4
        /*0028*/ 	.byte	0x04, 0x31
        /*002a*/ 	.short	(.L_609 - .L_608)


	//   ....[0]....
.L_608:
        /*002c*/ 	.word	0x00001ce0


	//----- nvinfo : EIATTR_COOP_GROUP_MASK_REGIDS
	.align		4
.L_609:
        /*0030*/ 	.byte	0x04, 0x29
        /*0032*/ 	.short	(.L_611 - .L_610)


	//   ....[0]....
.L_610:
        /*0034*/ 	.word	0xffffffff


	//   ....[1]....
        /*0038*/ 	.word	0xffffffff


	//   ....[2]....
        /*003c*/ 	.word	0xffffffff


	//   ....[3]....
        /*0040*/ 	.word	0xffffffff


	//   ....[4]....
        /*0044*/ 	.word	0xffffffff


	//   ....[5]....
        /*0048*/ 	.word	0xffffffff


	//   ....[6]....
        /*004c*/ 	.word	0xffffffff


	//   ....[7]....
        /*0050*/ 	.word	0xffffffff


	//   ....[8]....
        /*0054*/ 	.word	0xffffffff


	//   ....[9]....
        /*0058*/ 	.word	0xffffffff


	//----- nvinfo : EIATTR_COOP_GROUP_INSTR_OFFSETS
	.align		4
.L_611:
        /*005c*/ 	.byte	0x04, 0x28
        /*005e*/ 	.short	(.L_613 - .L_612)


	//   ....[0]....
.L_612:
        /*0060*/ 	.word	0x00001ab0


	//   ....[1]....
        /*0064*/ 	.word	0x00001af0


	//   ....[2]....
        /*0068*/ 	.word	0x00001b60


	//   ....[3]....
        /*006c*/ 	.word	0x00001b80


	//   ....[4]....
        /*0070*/ 	.word	0x00001bc0


	//   ....[5]....
        /*0074*/ 	.word	0x00001be0


	//   ....[6]....
        /*0078*/ 	.word	0x00001c10


	//   ....[7]....
        /*007c*/ 	.word	0x00001c30


	//   ....[8]....
        /*0080*/ 	.word	0x00001c80


	//   ....[9]....
        /*0084*/ 	.word	0x00001c90


	//----- nvinfo : EIATTR_VRC_CTA_INIT_COUNT
	.align		4
.L_613:
        /*0088*/ 	.byte	0x02, 0x4a
	.zero		1
	.zero		1


	//----- nvinfo : EIATTR_EXIT_INSTR_OFFSETS
	.align		4
        /*008c*/ 	.byte	0x04, 0x1c
        /*008e*/ 	.short	(.L_615 - .L_614)


	//   ....[0]....
.L_614:
        /*0090*/ 	.word	0x000050e0


	//   ....[1]....
        /*0094*/ 	.word	0x00005210


	//   ....[2]....
        /*0098*/ 	.word	0x000057f0


	//   ....[3]....
        /*009c*/ 	.word	0x00005df0


	//----- nvinfo : EIATTR_MAX_THREADS
	.align		4
.L_615:
        /*00a0*/ 	.byte	0x04, 0x05
        /*00a2*/ 	.short	(.L_617 - .L_616)
.L_616:
        /*00a4*/ 	.word	0x00000280
        /*00a8*/ 	.word	0x00000001
        /*00ac*/ 	.word	0x00000001


	//----- nvinfo : EIATTR_CRS_STACK_SIZE
	.align		4
.L_617:
        /*00b0*/ 	.byte	0x04, 0x1e
        /*00b2*/ 	.short	(.L_619 - .L_618)
.L_618:
        /*00b4*/ 	.word	0x00000000


	//----- nvinfo : EIATTR_CBANK_PARAM_SIZE
	.align		4
.L_619:
        /*00b8*/ 	.byte	0x03, 0x19
        /*00ba*/ 	.short	0x00b8


	//----- nvinfo : EIATTR_PARAM_CBANK
	.align		4
        /*00bc*/ 	.byte	0x04, 0x0a
        /*00be*/ 	.short	(.L_621 - .L_620)
	.align		4
.L_620:
        /*00c0*/ 	.word	index@(.nv.constant0._Z35group_norm_nhwc_bwd_one_pass_kernelI11Bf16IOBf16WLi256ELi20ELi640EEv26Group_norm_nhwc_bwd_params)
        /*00c4*/ 	.short	0x0380
        /*00c6*/ 	.short	0x00b8


	//----- nvinfo : EIATTR_SW_WAR
	.align		4
.L_621:
        /*00c8*/ 	.byte	0x04, 0x36
        /*00ca*/ 	.short	(.L_623 - .L_622)
.L_622:
        /*00cc*/ 	.word	0x00000008
.L_623:


//--------------------- .nv.info._Z35group_norm_nhwc_bwd_one_pass_kernelI11Bf16IOBf16WLi512ELi20ELi640EEv26Group_norm_nhwc_bwd_params --------------------------
	.section	.nv.info._Z35group_norm_nhwc_bwd_one_pass_kernelI11Bf16IOBf16WLi512ELi20ELi640EEv26Group_norm_nhwc_bwd_params,"",@"SHT_CUDA_INFO"
	.sectionflags	@""
	.align	4


	//----- nvinfo : EIATTR_CUDA_API_VERSION
	.align		4
        /*0000*/ 	.byte	0x04, 0x37
        /*0002*/ 	.short	(.L_625 - .L_624)
.L_624:
        /*0004*/ 	.word	0x00000082


	//----- nvinfo : EIATTR_KPARAM_INFO
	.align		4
.L_625:
        /*0008*/ 	.byte	0x04, 0x17
        /*000a*/ 	.short	(.L_627 - .L_626)
.L_626:
        /*000c*/ 	.word	0x00000000
        /*0010*/ 	.short	0x0000
        /*0012*/ 	.short	0x0000
        /*0014*/ 	.byte	0x00, 0xf0, 0xe1, 0x02


	//----- nvinfo : EIATTR_SPARSE_MMA_MASK
	.align		4
.L_627:
        /*0018*/ 	.byte	0x03, 0x50
        /*001a*/ 	.short	0x0000


	//----- nvinfo : EIATTR_MAXREG_COUNT
	.align		4
        /*001c*/ 	.byte	0x03, 0x1b
        /*001e*/ 	.short	0x0060


	//----- nvinfo : EIATTR_NUM_BARRIERS
	.align		4
        /*0020*/ 	.byte	0x02, 0x4c
        /*0022*/ 	.byte	0x01
	.zero		1


	//----- nvinfo : EIATTR_MERCURY_ISA_VERSION
	.align		4
        /*0024*/ 	.byte	0x03, 0x5f
        /*0026*/ 	.short	0x0101


	//----- nvinfo : EIATTR_INT_WARP_WIDE_INSTR_OFFSETS
	.align		4
        /*0028*/ 	.byte	0x04, 0x31
        /*002a*/ 	.short	(.L_629 - .L_628)


	//   ....[0]....
.L_628:
        /*002c*/ 	.word	0x00002fb0


	//----- nvinfo : EIATTR_COOP_GROUP_MASK_REGIDS
	.align		4
.L_629:
        /*0030*/ 	.byte	0x04, 0x29
        /*0032*/ 	.short	(.L_631 - .L_630)


	//   ....[0]....
.L_630:
        /*0034*/ 	.word	0xffffffff


	//   ....[1]....
        /*0038*/ 	.word	0xffffffff


	//   ....[2]....
        /*003c*/ 	.word	0xffffffff


	//   ....[3]....
        /*0040*/ 	.word	0xffffffff


	//   ....[4]....
        /*0044*/ 	.word	0xffffffff


	//   ....[5]....
        /*0048*/ 	.word	0xffffffff


	//   ....[6]....
        /*004c*/ 	.word	0xffffffff


	//   ....[7]....
        /*0050*/ 	.word	0xffffffff


	//   ....[8]....
        /*0054*/ 	.word	0xffffffff


	//   ....[9]....
        /*0058*/ 	.word	0xffffffff


	//----- nvinfo : EIATTR_COOP_GROUP_INSTR_OFFSETS
	.align		4
.L_631:
        /*005c*/ 	.byte	0x04, 0x28
        /*005e*/ 	.short	(.L_633 - .L_632)


	//   ....[0]....
.L_632:
        /*0060*/ 	.word	0x00002d10


	//   ....[1]....
        /*0064*/ 	.word	0x00002d50


	//   ....[2]....
        /*0068*/ 	.word	0x00002e00


	//   ....[3]....
        /*006c*/ 	.word	0x00002e20


	//   ....[4]....
        /*0070*/ 	.word	0x00002e90


	//   ....[5]....
        /*0074*/ 	.word	0x00002eb0


	//   ....[6]....
        /*0078*/ 	.word	0x00002ee0


	//   ....[7]....
        /*007c*/ 	.word	0x00002f00


	//   ....[8]....
        /*0080*/ 	.word	0x00002f50


	//   ....[9]....
        /*0084*/ 	.word	0x00002f60


	//----- nvinfo : EIATTR_VRC_CTA_INIT_COUNT
	.align		4
.L_633:
        /*0088*/ 	.byte	0x02, 0x4a
	.zero		1
	.zero		1


	//----- nvinfo : EIATTR_EXIT_INSTR_OFFSETS
	.align		4
        /*008c*/ 	.byte	0x04, 0x1c
        /*008e*/ 	.short	(.L_635 - .L_634)


	//   ....[0]....
.L_634:
        /*0090*/ 	.word	0x00006f90


	//   ....[1]....
        /*0094*/ 	.word	0x000070c0


	//   ....[2]....
        /*0098*/ 	.word	0x000076e0


	//   ....[3]....
        /*009c*/ 	.word	0x00007ce0


	//----- nvinfo : EIATTR_MAX_THREADS
	.align		4
.L_635:
        /*00a0*/ 	.byte	0x04, 0x05
        /*00a2*/ 	.short	(.L_637 - .L_636)
.L_636:
        /*00a4*/ 	.word	0x00000280
        /*00a8*/ 	.word	0x00000001
        /*00ac*/ 	.word	0x00000001


	//----- nvinfo : EIATTR_CRS_STACK_SIZE
	.align		4
.L_637:
        /*00b0*/ 	.byte	0x04, 0x1e
        /*00b2*/ 	.short	(.L_639 - .L_638)
.L_638:
        /*00b4*/ 	.word	0x00000000


	//----- nvinfo : EIATTR_CBANK_PARAM_SIZE
	.align		4
.L_639:
        /*00b8*/ 	.byte	0x03, 0x19
        /*00ba*/ 	.short	0x00b8


	//----- nvinfo : EIATTR_PARAM_CBANK
	.align		4
        /*00bc*/ 	.byte	0x04, 0x0a
        /*00be*/ 	.short	(.L_641 - .L_640)
	.align		4
.L_640:
        /*00c0*/ 	.word	index@(.nv.constant0._Z35group_norm_nhwc_bwd_one_pass_kernelI11Bf16IOBf16WLi512ELi20ELi640EEv26Group_norm_nhwc_bwd_params)
        /*00c4*/ 	.short	0x0380
        /*00c6*/ 	.short	0x00b8


	//----- nvinfo : EIATTR_SW_WAR
	.align		4
.L_641:
        /*00c8*/ 	.byte	0x04, 0x36
        /*00ca*/ 	.short	(.L_643 - .L_642)
.L_642:
        /*00cc*/ 	.word	0x00000008
.L_643:


//--------------------- .nv.info._Z35group_norm_nhwc_bwd_one_pass_kernelI11Bf16IOFp16WLi64ELi20ELi640EEv26Group_norm_nhwc_bwd_params --------------------------
	.section	.nv.info._Z35group_norm_nhwc_bwd_one_pass_kernelI11Bf16IOFp16WLi64ELi20ELi640EEv26Group_norm_nhwc_bwd_params,"",@"SHT_CUDA_INFO"
	.sectionflags	@""
	.align	4


	//----- nvinfo : EIATTR_CUDA_API_VERSION
	.align		4
        /*0000*/ 	.byte	0x04, 0x37
        /*0002*/ 	.short	(.L_645 - .L_644)
.L_644:
        /*0004*/ 	.word	0x00000082


	//----- nvinfo : EIATTR_KPARAM_INFO
	.align		4
.L_645:
        /*0008*/ 	.byte	0x04, 0x17
        /*000a*/ 	.short	(.L_647 - .L_646)
.L_646:
        /*000c*/ 	.word	0x00000000
        /*0010*/ 	.short	0x0000
        /*0012*/ 	.short	0x0000
        /*0014*/ 	.byte	0x00, 0xf0, 0xe1, 0x02


	//----- nvinfo : EIATTR_SPARSE_MMA_MASK
	.align		4
.L_647:
        /*0018*/ 	.byte	0x03, 0x50
        /*001a*/ 	.short	0x0000


	//----- nvinfo : EIATTR_MAXREG_COUNT
	.align		4
        /*001c*/ 	.byte	0x03, 0x1b
        /*001e*/ 	.short	0x0060


	//----- nvinfo : EIATTR_NUM_BARRIERS
	.align		4
        /*0020*/ 	.byte	0x02, 0x4c
        /*0022*/ 	.byte	0x01
	.zero		1


	//----- nvinfo : EIATTR_MERCURY_ISA_VERSION
	.align		4
        /*0024*/ 	.byte	0x03, 0x5f
        /*0026*/ 	.short	0x0101


	//----- nvinfo : EIATTR_INT_WARP_WIDE_INSTR_OFFSETS
	.align		4
        /*0028*/ 	.byte	0x04, 0x31
        /*002a*/ 	.short	(.L_649 - .L_648)


	//   ....[0]....
.L_648:
        /*002c*/ 	.word	0x00002e70


	//   ....[1]....
        /*0030*/ 	.word	0x00002e80


	//   ....[2]....
        /*0034*/ 	.word	0x00002e90


	//   ....[3]....
        /*0038*/ 	.word	0x00002ed0


	//   ....[4]....
        /*003c*/ 	.word	0x00003120


	//   ....[5]....
        /*0040*/ 	.word	0x00003130


	//----- nvinfo : EIATTR_COOP_GROUP_MASK_REGIDS
	.align		4
.L_649:
        /*0044*/ 	.byte	0x04, 0x29
        /*0046*/ 	.short	(.L_651 - .L_650)


	//   ....[0]....
.L_650:
        /*0048*/ 	.word	0xffffffff


	//   ....[1]....
        /*004c*/ 	.word	0xffffffff


	//   ....[2]....
        /*0050*/ 	.word	0xffffffff


	//   ....[3]....
        /*0054*/ 	.word	0xffffffff


	//   ....[4]....
        /*0058*/ 	.word	0xffffffff


	//   ....[5]....
        /*005c*/ 	.word	0xffffffff


	//   ....[6]....
        /*0060*/ 	.word	0xffffffff


	//   ....[7]....
        /*0064*/ 	.word	0xffffffff


	//   ....[8]....
        /*0068*/ 	.word	0xffffffff


	//   ....[9]....
        /*006c*/ 	.word	0xffffffff


	//----- nvinfo : EIATTR_COOP_GROUP_INSTR_OFFSETS
	.align		4
.L_651:
        /*0070*/ 	.byte	0x04, 0x28
        /*0072*/ 	.short	(.L_653 - .L_652)


	//   ....[0]....
.L_652:
        /*0074*/ 	.word	0x00000b40


	//   ....[1]....
        /*0078*/ 	.word	0x00000b70


	//   ....[2]....
        /*007c*/ 	.word	0x00000bb0


	//   ....[3]....
        /*0080*/ 	.word	0x00000bd0


	//   ....[4]....
        /*0084*/ 	.word	0x00000c00


	//   ....[5]....
        /*0088*/ 	.word	0x00000c20


	//   ....[6]....
        /*008c*/ 	.word	0x00000c50


	//   ....[7]....
        /*0090*/ 	.word	0x00000c70


	//   ....[8]....
        /*0094*/ 	.word	0x00000cc0


	//   ....[9]....
        /*0098*/ 	.word	0x00000cd0


	//----- nvinfo : EIATTR_VRC_CTA_INIT_COUNT
	.align		4
.L_653:
        /*009c*/ 	.byte	0x02, 0x4a
	.zero		1
	.zero		1


	//----- nvinfo : EIATTR_EXIT_INSTR_OFFSETS
	.align		4
        /*00a0*/ 	.byte	0x04, 0x1c
        /*00a2*/ 	.short	(.L_655 - .L_654)


	//   ....[0]....
.L_654:
        /*00a4*/ 	.word	0x00003770


	//   ....[1]....
        /*00a8*/ 	.word	0x000038b0


	//   ....[2]....
        /*00ac*/ 	.word	0x00003f10


	//   ....[3]....
        /*00b0*/ 	.word	0x00004540


	//----- nvinfo : EIATTR_MAX_THREADS
	.align		4
.L_655:
        /*00b4*/ 	.byte	0x04, 0x05
        /*00b6*/ 	.short	(.L_657 - .L_656)
.L_656:
        /*00b8*/ 	.word	0x00000280
        /*00bc*/ 	.word	0x00000001
        /*00c0*/ 	.word	0x00000001


	//----- nvinfo : EIATTR_CRS_STACK_SIZE
	.align		4
.L_657:
        /*00c4*/ 	.byte	0x04, 0x1e
        /*00c6*/ 	.short	(.L_659 - .L_658)
.L_658:
        /*00c8*/ 	.word	0x00000000


	//----- nvinfo : EIATTR_CBANK_PARAM_SIZE
	.align		4
.L_659:
        /*00cc*/ 	.byte	0x03, 0x19
        /*00ce*/ 	.short	0x00b8


	//----- nvinfo : EIATTR_PARAM_CBANK
	.align		4
        /*00d0*/ 	.byte	0x04, 0x0a
        /*00d2*/ 	.short	(.L_661 - .L_660)
	.align		4
.L_660:
        /*00d4*/ 	.word	index@(.nv.constant0._Z35group_norm_nhwc_bwd_one_pass_kernelI11Bf16IOFp16WLi64ELi20ELi640EEv26Group_norm_nhwc_bwd_params)
        /*00d8*/ 	.short	0x0380
        /*00da*/ 	.short	0x00b8


	//----- nvinfo : EIATTR_SW_WAR
	.align		4
.L_661:
        /*00dc*/ 	.byte	0x04, 0x36
        /*00de*/ 	.short	(.L_663 - .L_662)
.L_662:
        /*00e0*/ 	.word	0x00000008
.L_663:


//--------------------- .nv.info._Z35group_norm_nhwc_bwd_one_pass_kernelI11Bf16IOFp16WLi128ELi20ELi640EEv26Group_norm_nhwc_bwd_params --------------------------
	.section	.nv.info._Z35group_norm_nhwc_bwd_one_pass_kernelI11Bf16IOFp16WLi128ELi20ELi640EEv26Group_norm_nhwc_bwd_params,"",@"SHT_CUDA_INFO"
	.sectionflags	@""
	.align	4


	//----- nvinfo : EIATTR_CUDA_API_VERSION
	.align		4
        /*0000*/ 	.byte	0x04, 0x37
        /*0002*/ 	.short	(.L_665 - .L_664)
.L_664:
        /*0004*/ 	.word	0x00000082


	//----- nvinfo : EIATTR_KPARAM_INFO
	.align		4
.L_665:
        /*0008*/ 	.byte	0x04, 0x17
        /*000a*/ 	.short	(.L_667 - .L_666)
.L_666:
        /*000c*/ 	.word	0x00000000
        /*0010*/ 	.short	0x0000
        /*0012*/ 	.short	0x0000
        /*0014*/ 	.byte	0x00, 0xf0, 0xe1, 0x02


	//----- nvinfo : EIATTR_SPARSE_MMA_MASK
	.align		4
.L_667:
        /*0018*/ 	.byte	0x03, 0x50
        /*001a*/ 	.short	0x0000


	//----- nvinfo : EIATTR_MAXREG_COUNT
	.align		4
        /*001c*/ 	.byte	0x03, 0x1b
        /*001e*/ 	.short	0x0060


	//----- nvinfo : EIATTR_NUM_BARRIERS
	.align		4
        /*0020*/ 	.byte	0x02, 0x4c
        /*0022*/ 	.byte	0x01
	.zero		1


	//----- nvinfo : EIATTR_MERCURY_ISA_VERSION
	.align		4
        /*0024*/ 	.byte	0x03, 0x5f
        /*0026*/ 	.short	0x0101


	//----- nvinfo : EIATTR_INT_WARP_WIDE_INSTR_OFFSETS
	.align		4
        /*0028*/ 	.byte	0x04, 0x31
        /*002a*/ 	.short	(.L_669 - .L_668)


	//   ....[0]....
.L_668:
        /*002c*/ 	.word	0x00001210


	//----- nvinfo : EIATTR_COOP_GROUP_MASK_REGIDS
	.align		4
.L_669:
        /*0030*/ 	.byte	0x04, 0x29
        /*0032*/ 	.short	(.L_671 - .L_670)


	//   ....[0]....
.L_670:
        /*0034*/ 	.word	0xffffffff


	//   ....[1]....
        /*0038*/ 	.word	0xffffffff


	//   ....[2]....
        /*003c*/ 	.word	0xffffffff


	//   ....[3]....
        /*0040*/ 	.word	0xffffffff


	//   ....[4]....
        /*0044*/ 	.word	0xffffffff


	//   ....[5]....
        /*0048*/ 	.word	0xffffffff


	//   ....[6]....
        /*004c*/ 	.word	0xffffffff


	//   ....[7]....
        /*0050*/ 	.word	0xffffffff


	//   ....[8]....
        /*0054*/ 	.word	0xffffffff


	//   ....[9]....
        /*0058*/ 	.word	0xffffffff


	//----- nvinfo : EIATTR_COOP_GROUP_INSTR_OFFSETS
	.align		4
.L_671:
        /*005c*/ 	.byte	0x04, 0x28
        /*005e*/ 	.short	(.L_673 - .L_672)


	//   ....[0]....
.L_672:
        /*0060*/ 	.word	0x00000fb0


	//   ....[1]....
        /*0064*/ 	.word	0x00000ff0


	//   ....[2]....
        /*0068*/ 	.word	0x00001080


	//   ....[3]....
        /*006c*/ 	.word	0x000010b0


	//   ....[4]....
        /*0070*/ 	.word	0x000010f0


	//   ....[5]....
        /*0074*/ 	.word	0x00001110


	//   ....[6]....
        /*0078*/ 	.word	0x00001140


	//   ....[7]....
        /*007c*/ 	.word	0x00001160


	//   ....[8]....
        /*0080*/ 	.word	0x000011b0


	//   ....[9]....
        /*0084*/ 	.word	0x000011c0


	//----- nvinfo : EIATTR_VRC_CTA_INIT_COUNT
	.align		4
.L_673:
        /*0088*/ 	.byte	0x02, 0x4a
	.zero		1
	.zero		1


	//----- nvinfo : EIATTR_EXIT_INSTR_OFFSETS
	.align		4
        /*008c*/ 	.byte	0x04, 0x1c
        /*008e*/ 	.short	(.L_675 - .L_674)


	//   ....[0]....
.L_674:
        /*0090*/ 	.word	0x00003e90


	//   ....[1]....
        /*0094*/ 	.word	0x00003fc0


	//   ....[2]....
        /*0098*/ 	.word	0x000045a0


	//   ....[3]....
        /*009c*/ 	.word	0x00004ba0


	//----- nvinfo : EIATTR_MAX_THREADS
	.align		4
.L_675:
        /*00a0*/ 	.byte	0x04, 0x05
        /*00a2*/ 	.short	(.L_677 - .L_676)
.L_676:
        /*00a4*/ 	.word	0x00000280
        /*00a8*/ 	.word	0x00000001
        /*00ac*/ 	.word	0x00000001


	//----- nvinfo : EIATTR_CRS_STACK_SIZE
	.align		4
.L_677:
        /*00b0*/ 	.byte	0x04, 0x1e
        /*00b2*/ 	.short	(.L_679 - .L_678)
.L_678:
        /*00b4*/ 	.word	0x00000000


	//----- nvinfo : EIATTR_CBANK_PARAM_SIZE
	.align		4
.L_679:
        /*00b8*/ 	.byte	0x03, 0x19
        /*00ba*/ 	.short	0x00b8


	//----- nvinfo : EIATTR_PARAM_CBANK
	.align		4
        /*00bc*/ 	.byte	0x04, 0x0a
        /*00be*/ 	.short	(.L_681 - .L_680)
	.align		4
.L_680:
        /*00c0*/ 	.word	index@(.nv.constant0._Z35group_norm_nhwc_bwd_one_pass_kernelI11Bf16IOFp16WLi128ELi20ELi640EEv26Group_norm_nhwc_bwd_params)
        /*00c4*/ 	.short	0x0380
        /*00c6*/ 	.short	0x00b8


	//----- nvinfo : EIATTR_SW_WAR
	.align		4
.L_681:
        /*00c8*/ 	.byte	0x04, 0x36
        /*00ca*/ 	.short	(.L_683 - .L_682)
.L_682:
        /*00cc*/ 	.word	0x00000008
.L_683:


//--------------------- .nv.info._Z35group_norm_nhwc_bwd_one_pass_kernelI11Bf16IOFp16WLi256ELi20ELi640EEv26Group_norm_nhwc_bwd_params --------------------------
	.section	.nv.info._Z35group_norm_nhwc_bwd_one_pass_kernelI11Bf16IOFp16WLi256ELi20ELi640EEv26Group_norm_nhwc_bwd_params,"",@"SHT_CUDA_INFO"
	.sectionflags	@""
	.align	4


	//----- nvinfo : EIATTR_CUDA_API_VERSION
	.align		4
        /*0000*/ 	.byte	0x04, 0x37
        /*0002*/ 	.short	(.L_685 - .L_684)
.L_684:
        /*0004*/ 	.word	0x00000082


	//----- nvinfo : EIATTR_KPARAM_INFO
	.align		4
.L_685:
        /*0008*/ 	.byte	0x04, 0x17
        /*000a*/ 	.short	(.L_687 - .L_686)
.L_686:
        /*000c*/ 	.word	0x00000000
        /*0010*/ 	.short	0x0000
        /*0012*/ 	.short	0x0000
        /*0014*/ 	.byte	0x00, 0xf0, 0xe1, 0x02


	//----- nvinfo : EIATTR_SPARSE_MMA_MASK
	.align		4
.L_687:
        /*0018*/ 	.byte	0x03, 0x50
        /*001a*/ 	.short	0x0000


	//----- nvinfo : EIATTR_MAXREG_COUNT
	.align		4
        /*001c*/ 	.byte	0x03, 0x1b
        /*001e*/ 	.short	0x0060


	//----- nvinfo : EIATTR_NUM_BARRIERS
	.align		4
        /*0020*/ 	.byte	0x02, 0x4c
        /*0022*/ 	.byte	0x01
	.zero		1


	//----- nvinfo : EIATTR_MERCURY_ISA_VERSION
	.align		4
        /*0024*/ 	.byte	0x03, 0x5f
        /*0026*/ 	.short	0x0101


	//----- nvinfo : EIATTR_INT_WARP_WIDE_INSTR_OFFSETS
	.align		4
        /*0028*/ 	.byte	0x04, 0x31
        /*002a*/ 	.short	(.L_689 - .L_688)


	//   ....[0]....
.L_688:
        /*002c*/ 	.word	0x00001ce0


	//----- nvinfo : EIATTR_COOP_GROUP_MASK_REGIDS
	.align		4
.L_689:
        /*0030*/ 	.byte	0x04, 0x29
        /*0032*/ 	.short	(.L_691 - .L_690)


	//   ....[0]....
.L_690:
        /*0034*/ 	.word	0xffffffff


	//   ....[1]....
        /*0038*/ 	.word	0xffffffff


	//   ....[2]....
        /*003c*/ 	.word	0xffffffff


	//   ....[3]....
        /*0040*/ 	.word	0xffffffff


	//   ....[4]....
        /*0044*/ 	.word	0xffffffff


	//   ....[5]....
        /*0048*/ 	.word	0xffffffff


	//   ....[6]....
        /*004c*/ 	.word	0xffffffff


	//   ....[7]....
        /*0050*/ 	.word	0xffffffff


	//   ....[8]....
        /*0054*/ 	.word	0xffffffff


	//   ....[9]....
        /*0058*/ 	.word	0xffffffff


	//----- nvinfo : EIATTR_COOP_GROUP_INSTR_OFFSETS
	.align		4
.L_691:
        /*005c*/ 	.byte	0x04, 0x28
        /*005e*/ 	.short	(.L_693 - .L_692)


	//   ....[0]....
.L_692:
        /*0060*/ 	.word	0x00001ab0


	//   ....[1]....
        /*0064*/ 	.word	0x00001af0


	//   ....[2]....
        /*0068*/ 	.word	0x00001b60


	//   ....[3]....
        /*006c*/ 	.word	0x00001b80


	//   ....[4]....
        /*0070*/ 	.word	0x00001bc0


	//   ....[5]....
        /*0074*/ 	.word	0x00001be0


	//   ....[6]....
        /*0078*/ 	.word	0x00001c10


	//   ....[7]....
        /*007c*/ 	.word	0x00001c30


	//   ....[8]....
        /*0080*/ 	.word	0x00001c80


	//   ....[9]....
        /*0084*/ 	.word	0x00001c90


	//----- nvinfo : EIATTR_VRC_CTA_INIT_COUNT
	.align		4
.L_693:
        /*0088*/ 	.byte	0x02, 0x4a
	.zero		1
	.zero		1


	//----- nvinfo : EIATTR_EXIT_INSTR_OFFSETS
	.align		4
        /*008c*/ 	.byte	0x04, 0x1c
        /*008e*/ 	.short	(.L_695 - .L_694)


	//   ....[0]....
.L_694:
        /*0090*/ 	.word	0x000050e0


	//   ....[1]....
        /*0094*/ 	.word	0x00005210


	//   ....[2]....
        /*0098*/ 	.word	0x000057f0


	//   ....[3]....
        /*009c*/ 	.word	0x00005df0


	//----- nvinfo : EIATTR_MAX_THREADS
	.align		4
.L_695:
        /*00a0*/ 	.byte	0x04, 0x05
        /*00a2*/ 	.short	(.L_697 - .L_696)
.L_696:
        /*00a4*/ 	.word	0x00000280
        /*00a8*/ 	.word	0x00000001
        /*00ac*/ 	.word	0x00000001


	//----- nvinfo : EIATTR_CRS_STACK_SIZE
	.align		4
.L_697:
        /*00b0*/ 	.byte	0x04, 0x1e
        /*00b2*/ 	.short	(.L_699 - .L_698)
.L_698:
        /*00b4*/ 	.word	0x00000000


	//----- nvinfo : EIATTR_CBANK_PARAM_SIZE
	.align		4
.L_699:
        /*00b8*/ 	.byte	0x03, 0x19
        /*00ba*/ 	.short	0x00b8


	//----- nvinfo : EIATTR_PARAM_CBANK
	.align		4
        /*00bc*/ 	.byte	0x04, 0x0a
        /*00be*/ 	.short	(.L_701 - .L_700)
	.align		4
.L_700:
        /*00c0*/ 	.word	index@(.nv.constant0._Z35group_norm_nhwc_bwd_one_pass_kernelI11Bf16IOFp16WLi256ELi20ELi640EEv26Group_norm_nhwc_bwd_params)
        /*00c4*/ 	.short	0x0380
        /*00c6*/ 	.short	0x00b8


	//----- nvinfo : EIATTR_SW_WAR
	.align		4
.L_701:
        /*00c8*/ 	.byte	0x04, 0x36
        /*00ca*/ 	.short	(.L_703 - .L_702)
.L_702:
        /*00cc*/ 	.word	0x00000008
.L_703:


//--------------------- .nv.info._Z35group_norm_nhwc_bwd_one_pass_kernelI11Bf16IOFp16WLi512ELi20ELi640EEv26Group_norm_nhwc_bwd_params --------------------------
	.section	.nv.info._Z35group_norm_nhwc_bwd_one_pass_kernelI11Bf16IOFp16WLi512ELi20ELi640EEv26Group_norm_nhwc_bwd_params,"",@"SHT_CUDA_INFO"
	.sectionflags	@""
	.align	4


	//----- nvinfo : EIATTR_CUDA_API_VERSION
	.align		4
        /*0000*/ 	.byte	0x04, 0x37
        /*0002*/ 	.short	(.L_705 - .L_704)
.L_704:
        /*0004*/ 	.word	0x00000082


	//----- nvinfo : EIATTR_KPARAM_INFO
	.align		4
.L_705:
        /*0008*/ 	.byte	0x04, 0x17
        /*000a*/ 	.short	(.L_707 - .L_706)
.L_706:
        /*000c*/ 	.word	0x00000000
        /*0010*/ 	.short	0x0000
        /*0012*/ 	.short	0x0000
        /*0014*/ 	.byte	0x00, 0xf0, 0xe1, 0x02


	//----- nvinfo : EIATTR_SPARSE_MMA_MASK
	.align		4
.L_707:
        /*0018*/ 	.byte	0x03, 0x50
        /*001a*/ 	.short	0x0000


	//----- nvinfo : EIATTR_MAXREG_COUNT
	.align		4
        /*001c*/ 	.byte	0x03, 0x1b
        /*001e*/ 	.short	0x0060


	//----- nvinfo : EIATTR_NUM_BARRIERS
	.align		4
        /*0020*/ 	.byte	0x02, 0x4c
        /*0022*/ 	.byte	0x01
	.zero		1


	//----- nvinfo : EIATTR_MERCURY_ISA_VERSION
	.align		4
        /*0024*/ 	.byte	0x03, 0x5f
        /*0026*/ 	.short	0x0101


	//----- nvinfo : EIATTR_INT_WARP_WIDE_INSTR_OFFSETS
	.align		4
        /*0028*/ 	.byte	0x04, 0x31
        /*002a*/ 	.short	(.L_709 - .L_708)


	//   ....[0]....
.L_708:
        /*002c*/ 	.word	0x00002fb0


	//----- nvinfo : EIATTR_COOP_GROUP_MASK_REGIDS
	.align		4
.L_709:
        /*0030*/ 	.byte	0x04, 0x29
        /*0032*/ 	.short	(.L_711 - .L_710)


	//   ....[0]....
.L_710:
        /*0034*/ 	.word	0xffffffff


	//   ....[1]....
        /*0038*/ 	.word	0xffffffff


	//   ....[2]....
        /*003c*/ 	.word	0xffffffff


	//   ....[3]....
        /*0040*/ 	.word	0xffffffff


	//   ....[4]....
        /*0044*/ 	.word	0xffffffff


	//   ....[5]....
        /*0048*/ 	.word	0xffffffff


	//   ....[6]....
        /*004c*/ 	.word	0xffffffff


	//   ....[7]....
        /*0050*/ 	.word	0xffffffff


	//   ....[8]....
        /*0054*/ 	.word	0xffffffff


	//   ....[9]....
        /*0058*/ 	.word	0xffffffff


	//----- nvinfo : EIATTR_COOP_GROUP_INSTR_OFFSETS
	.align		4
.L_711:
        /*005c*/ 	.byte	0x04, 0x28
        /*005e*/ 	.short	(.L_713 - .L_712)


	//   ....[0]....
.L_712:
        /*0060*/ 	.word	0x00002d10


	//   ....[1]....
        /*0064*/ 	.word	0x00002d50


	//   ....[2]....
        /*0068*/ 	.word	0x00002e00


	//   ....[3]....
        /*006c*/ 	.word	0x00002e20


	//   ....[4]....
        /*0070*/ 	.word	0x00002e90


	//   ....[5]....
        /*0074*/ 	.word	0x00002eb0


	//   ....[6]....
        /*0078*/ 	.word	0x00002ee0


	//   ....[7]....
        /*007c*/ 	.word	0x00002f00


	//   ....[8]....
        /*0080*/ 	.word	0x00002f50


	//   ....[9]....
        /*0084*/ 	.word	0x00002f60


	//----- nvinfo : EIATTR_VRC_CTA_INIT_COUNT
	.align		4
.L_713:
        /*0088*/ 	.byte	0x02, 0x4a
	.zero		1
	.zero		1


	//----- nvinfo : EIATTR_EXIT_INSTR_OFFSETS
	.align		4
        /*008c*/ 	.byte	0x04, 0x1c
        /*008e*/ 	.short	(.L_715 - .L_714)


	//   ....[0]....
.L_714:
        /*0090*/ 	.word	0x00006f90


	//   ....[1]....
        /*0094*/ 	.word	0x000070c0


	//   ....[2]....
        /*0098*/ 	.word	0x000076e0


	//   ....[3]....
        /*009c*/ 	.word	0x00007ce0


	//----- nvinfo : EIATTR_MAX_THREADS
	.align		4
.L_715:
        /*00a0*/ 	.byte	0x04, 0x05
        /*00a2*/ 	.short	(.L_717 - .L_716)
.L_716:
        /*00a4*/ 	.word	0x00000280
        /*00a8*/ 	.word	0x00000001
        /*00ac*/ 	.word	0x00000001


	//----- nvinfo : EIATTR_CRS_STACK_SIZE
	.align		4
.L_717:
        /*00b0*/ 	.byte	0x04, 0x1e
        /*00b2*/ 	.short	(.L_719 - .L_718)
.L_718:
        /*00b4*/ 	.word	0x00000000


	//----- nvinfo : EIATTR_CBANK_PARAM_SIZE
	.align		4
.L_719:
        /*00b8*/ 	.byte	0x03, 0x19
        /*00ba*/ 	.short	0x00b8


	//----- nvinfo : EIATTR_PARAM_CBANK
	.align		4
        /*00bc*/ 	.byte	0x04, 0x0a
        /*00be*/ 	.short	(.L_721 - .L_720)
	.align		4
.L_720:
        /*00c0*/ 	.word	index@(.nv.constant0._Z35group_norm_nhwc_bwd_one_pass_kernelI11Bf16IOFp16WLi512ELi20ELi640EEv26Group_norm_nhwc_bwd_params)
        /*00c4*/ 	.short	0x0380
        /*00c6*/ 	.short	0x00b8


	//----- nvinfo : EIATTR_SW_WAR
	.align		4
.L_721:
        /*00c8*/ 	.byte	0x04, 0x36
        /*00ca*/ 	.short	(.L_723 - .L_722)
.L_722:
        /*00cc*/ 	.word	0x00000008
.L_723:


//--------------------- .nv.info._Z35group_norm_nhwc_bwd_one_pass_kernelI11Fp16IOFp32WLi64ELi20ELi640EEv26Group_norm_nhwc_bwd_params --------------------------
	.section	.nv.info._Z35group_norm_nhwc_bwd_one_pass_kernelI11Fp16IOFp32WLi64ELi20ELi640EEv26Group_norm_nhwc_bwd_params,"",@"SHT_CUDA_INFO"
	.sectionflags	@""
	.align	4


	//----- nvinfo : EIATTR_CUDA_API_VERSION
	.align		4
        /*0000*/ 	.byte	0x04, 0x37
        /*0002*/ 	.short	(.L_725 - .L_724)
.L_724:
        /*0004*/ 	.word	0x00000082


	//----- nvinfo : EIATTR_KPARAM_INFO
	.align		4
.L_725:
        /*0008*/ 	.byte	0x04, 0x17
        /*000a*/ 	.short	(.L_727 - .L_726)
.L_726:
        /*000c*/ 	.word	0x00000000
        /*0010*/ 	.short	0x0000
        /*0012*/ 	.short	0x0000
        /*0014*/ 	.byte	0x00, 0xf0, 0xe1, 0x02


	//----- nvinfo : EIATTR_SPARSE_MMA_MASK
	.align		4
.L_727:
        /*0018*/ 	.byte	0x03, 0x50
        /*001a*/ 	.short	0x0000


	//----- nvinfo : EIATTR_MAXREG_COUNT
	.align		4
        /*001c*/ 	.byte	0x03, 0x1b
        /*001e*/ 	.short	0x0060


	//----- nvinfo : EIATTR_NUM_BARRIERS
	.align		4
        /*0020*/ 	.byte	0x02, 0x4c
        /*0022*/ 	.byte	0x01
	.zero		1


	//----- nvinfo : EIATTR_MERCURY_ISA_VERSION
	.align		4
        /*0024*/ 	.byte	0x03, 0x5f
        /*0026*/ 	.short	0x0101


	//----- nvinfo : EIATTR_INT_WARP_WIDE_INSTR_OFFSETS
	.align		4
        /*0028*/ 	.byte	0x04, 0x31
        /*002a*/ 	.short	(.L_729 - .L_728)


	//   ....[0]....
.L_728:
        /*002c*/ 	.word	0x00002dd0


	//   ....[1]....
        /*0030*/ 	.word	0x00002de0


	//   ....[2]....
        /*0034*/ 	.word	0x00002df0


	//   ....[3]....
        /*0038*/ 	.word	0x00002e30


	//   ....[4]....
        /*003c*/ 	.word	0x00003080


	//   ....[5]....
        /*0040*/ 	.word	0x00003090


	//----- nvinfo : EIATTR_COOP_GROUP_MASK_REGIDS
	.align		4
.L_729:
        /*0044*/ 	.byte	0x04, 0x29
        /*0046*/ 	.short	(.L_731 - .L_730)


	//   ....[0]....
.L_730:
        /*0048*/ 	.word	0xffffffff


	//   ....[1]....
        /*004c*/ 	.word	0xffffffff


	//   ....[2]....
        /*0050*/ 	.word	0xffffffff


	//   ....[3]....
        /*0054*/ 	.word	0xffffffff


	//   ....[4]....
        /*0058*/ 	.word	0xffffffff


	//   ....[5]....
        /*005c*/ 	.word	0xffffffff


	//   ....[6]....
        /*0060*/ 	.word	0xffffffff


	//   ....[7]....
        /*0064*/ 	.word	0xffffffff


	//   ....[8]....
        /*0068*/ 	.word	0xffffffff


	//   ....[9]....
        /*006c*/ 	.word	0xffffffff


	//----- nvinfo : EIATTR_COOP_GROUP_INSTR_OFFSETS
	.align		4
.L_731:
        /*0070*/ 	.byte	0x04, 0x28
        /*0072*/ 	.short	(.L_733 - .L_732)


	//   ....[0]....
.L_732:
        /*0074*/ 	.word	0x00000ab0


	//   ....[1]....
        /*0078*/ 	.word	0x00000ae0


	//   ....[2]....
        /*007c*/ 	.word	0x00000b20


	//   ....[3]....
        /*0080*/ 	.word	0x00000b40


	//   ....[4]....
        /*0084*/ 	.word	0x00000b70


	//   ....[5]....
        /*0088*/ 	.word	0x00000b90


	//   ....[6]....
        /*008c*/ 	.word	0x00000bc0


	//   ....[7]....
        /*0090*/ 	.word	0x00000be0


	//   ....[8]....
        /*0094*/ 	.word	0x00000c30


	//   ....[9]....
        /*0098*/ 	.word	0x00000c40


	//----- nvinfo : EIATTR_VRC_CTA_INIT_COUNT
	.align		4
.L_733:
        /*009c*/ 	.byte	0x02, 0x4a
	.zero		1
	.zero		1


	//----- nvinfo : EIATTR_EXIT_INSTR_OFFSETS
	.align		4
        /*00a0*/ 	.byte	0x04, 0x1c
        /*00a2*/ 	.short	(.L_735 - .L_734)


	//   ....[0]....
.L_734:
        /*00a4*/ 	.word	0x000036d0


	//   ....[1]....
        /*00a8*/ 	.word	0x00003810


	//   ....[2]....
        /*00ac*/ 	.word	0x00003e60


	//   ....[3]....
        /*00b0*/ 	.word	0x00004440


	//----- nvinfo : EIATTR_MAX_THREADS
	.align		4
.L_735:
        /*00b4*/ 	.byte	0x04, 0x05
        /*00b6*/ 	.short	(.L_737 - .L_736)
.L_736:
        /*00b8*/ 	.word	0x00000280
        /*00bc*/ 	.word	0x00000001
        /*00c0*/ 	.word	0x00000001


	//----- nvinfo : EIATTR_CRS_STACK_SIZE
	.align		4
.L_737:
        /*00c4*/ 	.byte	0x04, 0x1e
        /*00c6*/ 	.short	(.L_739 - .L_738)
.L_738:
        /*00c8*/ 	.word	0x00000000


	//----- nvinfo : EIATTR_CBANK_PARAM_SIZE
	.align		4
.L_739:
        /*00cc*/ 	.byte	0x03, 0x19
        /*00ce*/ 	.short	0x00b8


	//----- nvinfo : EIATTR_PARAM_CBANK
	.align		4
        /*00d0*/ 	.byte	0x04, 0x0a
        /*00d2*/ 	.short	(.L_741 - .L_740)
	.align		4
.L_740:
        /*00d4*/ 	.word	index@(.nv.constant0._Z35group_norm_nhwc_bwd_one_pass_kernelI11Fp16IOFp32WLi64ELi20ELi640EEv26Group_norm_nhwc_bwd_params)
        /*00d8*/ 	.short	0x0380
        /*00da*/ 	.short	0x00b8


	//----- nvinfo : EIATTR_SW_WAR
	.align		4
.L_741:
        /*00dc*/ 	.byte	0x04, 0x36
        /*00de*/ 	.short	(.L_743 - .L_742)
.L_742:
        /*00e0*/ 	.word	0x00000008
.L_743:


//--------------------- .nv.info._Z35group_norm_nhwc_bwd_one_pass_kernelI11Fp16IOFp32WLi128ELi20ELi640EEv26Group_norm_nhwc_bwd_params --------------------------
	.section	.nv.info._Z35group_norm_nhwc_bwd_one_pass_kernelI11Fp16IOFp32WLi128ELi20ELi640EEv26Group_norm_nhwc_bwd_params,"",@"SHT_CUDA_INFO"
	.sectionflags	@""
	.align	4


	//----- nvinfo : EIATTR_CUDA_API_VERSION
	.align		4
        /*0000*/ 	.byte	0x04, 0x37
        /*0002*/ 	.short	(.L_745 - .L_744)
.L_744:
        /*0004*/ 	.word	0x00000082


	//----- nvinfo : EIATTR_KPARAM_INFO
	.align		4
.L_745:
        /*0008*/ 	.byte	0x04, 0x17
        /*000a*/ 	.short	(.L_747 - .L_746)
.L_746:
        /*000c*/ 	.word	0x00000000
        /*0010*/ 	.short	0x0000
        /*0012*/ 	.short	0x0000
        /*0014*/ 	.byte	0x00, 0xf0, 0xe1, 0x02


	//----- nvinfo : EIATTR_SPARSE_MMA_MASK
	.align		4
.L_747:
        /*0018*/ 	.byte	0x03, 0x50
        /*001a*/ 	.short	0x0000


	//----- nvinfo : EIATTR_MAXREG_COUNT
	.align		4
        /*001c*/ 	.byte	0x03, 0x1b
        /*001e*/ 	.short	0x0060


	//----- nvinfo : EIATTR_NUM_BARRIERS
	.align		4
        /*0020*/ 	.byte	0x02, 0x4c
        /*0022*/ 	.byte	0x01
	.zero		1


	//----- nvinfo : EIATTR_MERCURY_ISA_VERSION
	.align		4
        /*0024*/ 	.byte	0x03, 0x5f
        /*0026*/ 	.short	0x0101


	//----- nvinfo : EIATTR_INT_WARP_WIDE_INSTR_OFFSETS
	.align		4
        /*0028*/ 	.byte	0x04, 0x31
        /*002a*/ 	.short	(.L_749 - .L_748)


	//   ....[0]....
.L_748:
        /*002c*/ 	.word	0x000011d0


	//----- nvinfo : EIATTR_COOP_GROUP_MASK_REGIDS
	.align		4
.L_749:
        /*0030*/ 	.byte	0x04, 0x29
        /*0032*/ 	.short	(.L_751 - .L_750)


	//   ....[0]....
.L_750:
        /*0034*/ 	.word	0xffffffff


	//   ....[1]....
        /*0038*/ 	.word	0xffffffff


	//   ....[2]....
        /*003c*/ 	.word	0xffffffff


	//   ....[3]....
        /*0040*/ 	.word	0xffffffff


	//   ....[4]....
        /*0044*/ 	.word	0xffffffff


	//   ....[5]....
        /*0048*/ 	.word	0xffffffff


	//   ....[6]....
        /*004c*/ 	.word	0xffffffff


	//   ....[7]....
        /*0050*/ 	.word	0xffffffff


	//   ....[8]....
        /*0054*/ 	.word	0xffffffff


	//   ....[9]....
        /*0058*/ 	.word	0xffffffff


	//----- nvinfo : EIATTR_COOP_GROUP_INSTR_OFFSETS
	.align		4
.L_751:
        /*005c*/ 	.byte	0x04, 0x28
        /*005e*/ 	.short	(.L_753 - .L_752)


	//   ....[0]....
.L_752:
        /*0060*/ 	.word	0x00000fa0


	//   ....[1]....
        /*0064*/ 	.word	0x00000fd0


	//   ....[2]....
        /*0068*/ 	.word	0x00001050


	//   ....[3]....
        /*006c*/ 	.word	0x00001060


	//   ....[4]....
        /*0070*/ 	.word	0x00001090


	//   ....[5]....
        /*0074*/ 	.word	0x000010b0


	//   ....[6]....
        /*0078*/ 	.word	0x000010e0


	//   ....[7]....
        /*007c*/ 	.word	0x00001100


	//   ....[8]....
        /*0080*/ 	.word	0x00001170


	//   ....[9]....
        /*0084*/ 	.word	0x00001180


	//----- nvinfo : EIATTR_VRC_CTA_INIT_COUNT
	.align		4
.L_753:
        /*0088*/ 	.byte	0x02, 0x4a
	.zero		1
	.zero		1


	//----- nvinfo : EIATTR_EXIT_INSTR_OFFSETS
	.align		4
        /*008c*/ 	.byte	0x04, 0x1c
        /*008e*/ 	.short	(.L_755 - .L_754)


	//   ....[0]....
.L_754:
        /*0090*/ 	.word	0x00003f50


	//   ....[1]....
        /*0094*/ 	.word	0x00004090


	//   ....[2]....
        /*0098*/ 	.word	0x000046e0


	//   ....[3]....
        /*009c*/ 	.word	0x00004cc0


	//----- nvinfo : EIATTR_MAX_THREADS
	.align		4
.L_755:
        /*00a0*/ 	.byte	0x04, 0x05
        /*00a2*/ 	.short	(.L_757 - .L_756)
.L_756:
        /*00a4*/ 	.word	0x00000280
        /*00a8*/ 	.word	0x00000001
        /*00ac*/ 	.word	0x00000001


	//----- nvinfo : EIATTR_CRS_STACK_SIZE
	.align		4
.L_757:
        /*00b0*/ 	.byte	0x04, 0x1e
        /*00b2*/ 	.short	(.L_759 - .L_758)
.L_758:
        /*00b4*/ 	.word	0x00000000


	//----- nvinfo : EIATTR_CBANK_PARAM_SIZE
	.align		4
.L_759:
        /*00b8*/ 	.byte	0x03, 0x19
        /*00ba*/ 	.short	0x00b8


	//----- nvinfo : EIATTR_PARAM_CBANK
	.align		4
        /*00bc*/ 	.byte	0x04, 0x0a
        /*00be*/ 	.short	(.L_761 - .L_760)
	.align		4
.L_760:
        /*00c0*/ 	.word	index@(.nv.constant0._Z35group_norm_nhwc_bwd_one_pass_kernelI11Fp16IOFp32WLi128ELi20ELi640EEv26Group_norm_nhwc_bwd_params)
        /*00c4*/ 	.short	0x0380
        /*00c6*/ 	.short	0x00b8


	//----- nvinfo : EIATTR_SW_WAR
	.align		4
.L_761:
        /*00c8*/ 	.byte	0x04, 0x36
        /*00ca*/ 	.short	(.L_763 - .L_762)
.L_762:
        /*00cc*/ 	.word	0x00000008
.L_763:


//--------------------- .nv.info._Z35group_norm_nhwc_bwd_one_pass_kernelI11Fp16IOFp32WLi256ELi20ELi640EEv26Group_norm_nhwc_bwd_params --------------------------
	.section	.nv.info._Z35group_norm_nhwc_bwd_one_pass_kernelI11Fp16IOFp32WLi256ELi20ELi640EEv26Group_norm_nhwc_bwd_params,"",@"SHT_CUDA_INFO"
	.sectionflags	@""
	.align	4


	//----- nvinfo : EIATTR_CUDA_API_VERSION
	.align		4
        /*0000*/ 	.byte	0x04, 0x37
        /*0002*/ 	.short	(.L_765 - .L_764)
.L_764:
        /*0004*/ 	.word	0x00000082


	//----- nvinfo : EIATTR_KPARAM_INFO
	.align		4
.L_765:
        /*0008*/ 	.byte	0x04, 0x17
        /*000a*/ 	.short	(.L_767 - .L_766)
.L_766:
        /*000c*/ 	.word	0x00000000
        /*0010*/ 	.short	0x0000
        /*0012*/ 	.short	0x0000
        /*0014*/ 	.byte	0x00, 0xf0, 0xe1, 0x02


	//----- nvinfo : EIATTR_SPARSE_MMA_MASK
	.align		4
.L_767:
        /*0018*/ 	.byte	0x03, 0x50
        /*001a*/ 	.short	0x0000


	//----- nvinfo : EIATTR_MAXREG_COUNT
	.align		4
        /*001c*/ 	.byte	0x03, 0x1b
        /*001e*/ 	.short	0x0060


	//----- nvinfo : EIATTR_NUM_BARRIERS
	.align		4
        /*0020*/ 	.byte	0x02, 0x4c
        /*0022*/ 	.byte	0x01
	.zero		1


	//----- nvinfo : EIATTR_MERCURY_ISA_VERSION
	.align		4
        /*0024*/ 	.byte	0x03, 0x5f
        /*0026*/ 	.short	0x0101


	//----- nvinfo : EIATTR_INT_WARP_WIDE_INSTR_OFFSETS
	.align		4
        /*0028*/ 	.byte	0x04, 0x31
        /*002a*/ 	.short	(.L_769 - .L_768)


	//   ....[0]....
.L_768:
        /*002c*/ 	.word	0x00001ae0


	//----- nvinfo : EIATTR_COOP_GROUP_MASK_REGIDS
	.align		4
.L_769:
        /*0030*/ 	.byte	0x04, 0x29
        /*0032*/ 	.short	(.L_771 - .L_770)


	//   ....[0]....
.L_770:
        /*0034*/ 	.word	0xffffffff


	//   ....[1]....
        /*0038*/ 	.word	0xffffffff


	//   ....[2]....
        /*003c*/ 	.word	0xffffffff


	//   ....[3]....
        /*0040*/ 	.word	0xffffffff


	//   ....[4]....
        /*0044*/ 	.word	0xffffffff


	//   ....[5]....
        /*0048*/ 	.word	0xffffffff


	//   ....[6]....
        /*004c*/ 	.word	0xffffffff


	//   ....[7]....
        /*0050*/ 	.word	0xffffffff


	//   ....[8]....
        /*0054*/ 	.word	0xffffffff


	//   ....[9]....
        /*0058*/ 	.word	0xffffffff


	//----- nvinfo : EIATTR_COOP_GROUP_INSTR_OFFSETS
	.align		4
.L_771:
        /*005c*/ 	.byte	0x04, 0x28
        /*005e*/ 	.short	(.L_773 - .L_772)


	//   ....[0]....
.L_772:
        /*0060*/ 	.word	0x000018b0


	//   ....[1]....
        /*0064*/ 	.word	0x000018f0


	//   ....[2]....
        /*0068*/ 	.word	0x00001960


	//   ....[3]....
        /*006c*/ 	.word	0x00001980


	//   ....[4]....
        /*0070*/ 	.word	0x000019c0


	//   ....[5]....
        /*0074*/ 	.word	0x000019e0


	//   ....[6]....
        /*0078*/ 	.word	0x00001a10


	//   ....[7]....
        /*007c*/ 	.word	0x00001a30


	//   ....[8]....
        /*0080*/ 	.word	0x00001a80


	//   ....[9]....
        /*0084*/ 	.word	0x00001a90


	//----- nvinfo : EIATTR_VRC_CTA_INIT_COUNT
	.align		4
.L_773:
        /*0088*/ 	.byte	0x02, 0x4a
	.zero		1
	.zero		1


	//----- nvinfo : EIATTR_EXIT_INSTR_OFFSETS
	.align		4
        /*008c*/ 	.byte	0x04, 0x1c
        /*008e*/ 	.short	(.L_775 - .L_774)


	//   ....[0]....
.L_774:
        /*0090*/ 	.word	0x00004e70


	//   ....[1]....
        /*0094*/ 	.word	0x00004fa0


	//   ....[2]....
        /*0098*/ 	.word	0x00005570


	//   ....[3]....
        /*009c*/ 	.word	0x00005b20


	//----- nvinfo : EIATTR_MAX_THREADS
	.align		4
.L_775:
        /*00a0*/ 	.byte	0x04, 0x05
        /*00a2*/ 	.short	(.L_777 - .L_776)
.L_776:
        /*00a4*/ 	.word	0x00000280
        /*00a8*/ 	.word	0x00000001
        /*00ac*/ 	.word	0x00000001


	//----- nvinfo : EIATTR_CRS_STACK_SIZE
	.align		4
.L_777:
        /*00b0*/ 	.byte	0x04, 0x1e
        /*00b2*/ 	.short	(.L_779 - .L_778)
.L_778:
        /*00b4*/ 	.word	0x00000000


	//----- nvinfo : EIATTR_CBANK_PARAM_SIZE
	.align		4
.L_779:
        /*00b8*/ 	.byte	0x03, 0x19
        /*00ba*/ 	.short	0x00b8


	//----- nvinfo : EIATTR_PARAM_CBANK
	.align		4
        /*00bc*/ 	.byte	0x04, 0x0a
        /*00be*/ 	.short	(.L_781 - .L_780)
	.align		4
.L_780:
        /*00c0*/ 	.word	index@(.nv.constant0._Z35group_norm_nhwc_bwd_one_pass_kernelI11Fp16IOFp32WLi256ELi20ELi640EEv26Group_norm_nhwc_bwd_params)
        /*00c4*/ 	.short	0x0380
        /*00c6*/ 	.short	0x00b8


	//----- nvinfo : EIATTR_SW_WAR
	.align		4
.L_781:
        /*00c8*/ 	.byte	0x04, 0x36
        /*00ca*/ 	.short	(.L_783 - .L_782)
.L_782:
        /*00cc*/ 	.word	0x00000008
.L_783:


//--------------------- .nv.info._Z35group_norm_nhwc_bwd_one_pass_kernelI11Fp16IOFp32WLi512ELi20ELi640EEv26Group_norm_nhwc_bwd_params --------------------------
	.section	.nv.info._Z35group_norm_nhwc_bwd_one_pass_kernelI11Fp16IOFp32WLi512ELi20ELi640EEv26Group_norm_nhwc_bwd_params,"",@"SHT_CUDA_INFO"
	.sectionflags	@""
	.align	4


	//----- nvinfo : EIATTR_CUDA_API_VERSION
	.align		4
        /*0000*/ 	.byte	0x04, 0x37
        /*0002*/ 	.short	(.L_785 - .L_784)
.L_784:
        /*0004*/ 	.word	0x00000082


	//----- nvinfo : EIATTR_KPARAM_INFO
	.align		4
.L_785:
        /*0008*/ 	.byte	0x04, 0x17
        /*000a*/ 	.short	(.L_787 - .L_786)
.L_786:
        /*000c*/ 	.word	0x00000000
        /*0010*/ 	.short	0x0000
        /*0012*/ 	.short	0x0000
        /*0014*/ 	.byte	0x00, 0xf0, 0xe1, 0x02


	//----- nvinfo : EIATTR_SPARSE_MMA_MASK
	.align		4
.L_787:
        /*0018*/ 	.byte	0x03, 0x50
        /*001a*/ 	.short	0x0000


	//----- nvinfo : EIATTR_MAXREG_COUNT
	.align		4
        /*001c*/ 	.byte	0x03, 0x1b
        /*001e*/ 	.short	0x0060


	//----- nvinfo : EIATTR_NUM_BARRIERS
	.align		4
        /*0020*/ 	.byte	0x02, 0x4c
        /*0022*/ 	.byte	0x01
	.zero		1


	//----- nvinfo : EIATTR_MERCURY_ISA_VERSION
	.align		4
        /*0024*/ 	.byte	0x03, 0x5f
        /*0026*/ 	.short	0x0101


	//----- nvinfo : EIATTR_INT_WARP_WIDE_INSTR_OFFSETS
	.align		4
        /*0028*/ 	.byte	0x04, 0x31
        /*002a*/ 	.short	(.L_789 - .L_788)


	//   ....[0]....
.L_788:
        /*002c*/ 	.word	0x00002f60


	//   ....[1]....
        /*0030*/ 	.word	0x000050e0


	//   ....[2]....
        /*0034*/ 	.word	0x000050f0


	//   ....[3]....
        /*0038*/ 	.word	0x00005100


	//   ....[4]....
        /*003c*/ 	.word	0x00005140


	//   ....[5]....
        /*0040*/ 	.word	0x00005390


	//   ....[6]....
        /*0044*/ 	.word	0x000053a0


	//----- nvinfo : EIATTR_COOP_GROUP_MASK_REGIDS
	.align		4
.L_789:
        /*0048*/ 	.byte	0x04, 0x29
        /*004a*/ 	.short	(.L_791 - .L_790)


	//   ....[0]....
.L_790:
        /*004c*/ 	.word	0xffffffff


	//   ....[1]....
        /*0050*/ 	.word	0xffffffff


	//   ....[2]....
        /*0054*/ 	.word	0xffffffff


	//   ....[3]....
        /*0058*/ 	.word	0xffffffff


	//   ....[4]....
        /*005c*/ 	.word	0xffffffff


	//   ....[5]....
        /*0060*/ 	.word	0xffffffff


	//   ....[6]....
        /*0064*/ 	.word	0xffffffff


	//   ....[7]....
        /*0068*/ 	.word	0xffffffff


	//   ....[8]....
        /*006c*/ 	.word	0xffffffff


	//   ....[9]....
        /*0070*/ 	.word	0xffffffff


	//----- nvinfo : EIATTR_COOP_GROUP_INSTR_OFFSETS
	.align		4
.L_791:
        /*0074*/ 	.byte	0x04, 0x28
        /*0076*/ 	.short	(.L_793 - .L_792)


	//   ....[0]....
.L_792:
        /*0078*/ 	.word	0x00002cd0


	//   ....[1]....
        /*007c*/ 	.word	0x00002d10


	//   ....[2]....
        /*0080*/ 	.word	0x00002df0


	//   ....[3]....
        /*0084*/ 	.word	0x00002e00


	//   ....[4]....
        /*0088*/ 	.word	0x00002e30


	//   ....[5]....
        /*008c*/ 	.word	0x00002e50


	//   ....[6]....
        /*0090*/ 	.word	0x00002e80


	//   ....[7]....
        /*0094*/ 	.word	0x00002ea0


	//   ....[8]....
        /*0098*/ 	.word	0x00002ef0


	//   ....[9]....
        /*009c*/ 	.word	0x00002f00


	//----- nvinfo : EIATTR_VRC_CTA_INIT_COUNT
	.align		4
.L_793:
        /*00a0*/ 	.byte	0x02, 0x4a
	.zero		1
	.zero		1


	//----- nvinfo : EIATTR_EXIT_INSTR_OFFSETS
	.align		4
        /*00a4*/ 	.byte	0x04, 0x1c
        /*00a6*/ 	.short	(.L_795 - .L_794)


	//   ....[0]....
.L_794:
        /*00a8*/ 	.word	0x00007240


	//   ....[1]....
        /*00ac*/ 	.word	0x00007370


	//   ....[2]....
        /*00b0*/ 	.word	0x00007950


	//   ....[3]....
        /*00b4*/ 	.word	0x00007f00


	//----- nvinfo : EIATTR_MAX_THREADS
	.align		4
.L_795:
        /*00b8*/ 	.byte	0x04, 0x05
        /*00ba*/ 	.short	(.L_797 - .L_796)
.L_796:
        /*00bc*/ 	.word	0x00000280
        /*00c0*/ 	.word	0x00000001
        /*00c4*/ 	.word	0x00000001


	//----- nvinfo : EIATTR_CRS_STACK_SIZE
	.align		4
.L_797:
        /*00c8*/ 	.byte	0x04, 0x1e
        /*00ca*/ 	.short	(.L_799 - .L_798)
.L_798:
        /*00cc*/ 	.word	0x00000000


	//----- nvinfo : EIATTR_CBANK_PARAM_SIZE
	.align		4
.L_799:
        /*00d0*/ 	.byte	0x03, 0x19
        /*00d2*/ 	.short	0x00b8


	//----- nvinfo : EIATTR_PARAM_CBANK
	.align		4
        /*00d4*/ 	.byte	0x04, 0x0a
        /*00d6*/ 	.short	(.L_801 - .L_800)
	.align		4
.L_800:
        /*00d8*/ 	.word	index@(.nv.constant0._Z35group_norm_nhwc_bwd_one_pass_kernelI11Fp16IOFp32WLi512ELi20ELi640EEv26Group_norm_nhwc_bwd_params)
        /*00dc*/ 	.short	0x0380
        /*00de*/ 	.short	0x00b8


	//----- nvinfo : EIATTR_SW_WAR
	.align		4
.L_801:
        /*00e0*/ 	.byte	0x04, 0x36
        /*00e2*/ 	.short	(.L_803 - .L_802)
.L_802:
        /*00e4*/ 	.word	0x00000008
.L_803:


//--------------------- .nv.info._Z35group_norm_nhwc_bwd_one_pass_kernelI11Fp16IOBf16WLi64ELi20ELi640EEv26Group_norm_nhwc_bwd_params --------------------------
	.section	.nv.info._Z35group_norm_nhwc_bwd_one_pass_kernelI11Fp16IOBf16WLi64ELi20ELi640EEv26Group_norm_nhwc_bwd_params,"",@"SHT_CUDA_INFO"
	.sectionflags	@""
	.align	4


	//----- nvinfo : EIATTR_CUDA_API_VERSION
	.align		4
        /*0000*/ 	.byte	0x04, 0x37
        /*0002*/ 	.short	(.L_805 - .L_804)
.L_804:
        /*0004*/ 	.word	0x00000082


	//----- nvinfo : EIATTR_KPARAM_INFO
	.align		4
.L_805:
        /*0008*/ 	.byte	0x04, 0x17
        /*000a*/ 	.short	(.L_807 - .L_806)
.L_806:
        /*000c*/ 	.word	0x00000000
        /*0010*/ 	.short	0x0000
        /*0012*/ 	.short	0x0000
        /*0014*/ 	.byte	0x00, 0xf0, 0xe1, 0x02


	//----- nvinfo : EIATTR_SPARSE_MMA_MASK
	.align		4
.L_807:
        /*0018*/ 	.byte	0x03, 0x50
        /*001a*/ 	.short	0x0000


	//----- nvinfo : EIATTR_MAXREG_COUNT
	.align		4
        /*001c*/ 	.byte	0x03, 0x1b
        /*001e*/ 	.short	0x0060


	//----- nvinfo : EIATTR_NUM_BARRIERS
	.align		4
        /*0020*/ 	.byte	0x02, 0x4c
        /*0022*/ 	.byte	0x01
	.zero		1


	//----- nvinfo : EIATTR_MERCURY_ISA_VERSION
	.align		4
        /*0024*/ 	.byte	0x03, 0x5f
        /*0026*/ 	.short	0x0101


	//----- nvinfo : EIATTR_INT_WARP_WIDE_INSTR_OFFSETS
	.align		4
        /*0028*/ 	.byte	0x04, 0x31
        /*002a*/ 	.short	(.L_809 - .L_808)


	//   ....[0]....
.L_808:
        /*002c*/ 	.word	0x00002e60


	//   ....[1]....
        /*0030*/ 	.word	0x00002e70


	//   ....[2]....
        /*0034*/ 	.word	0x00002e80


	//   ....[3]....
        /*0038*/ 	.word	0x00002ec0


	//   ....[4]....
        /*003c*/ 	.word	0x00003110


	//   ....[5]....
        /*0040*/ 	.word	0x00003120


	//----- nvinfo : EIATTR_COOP_GROUP_MASK_REGIDS
	.align		4
.L_809:
        /*0044*/ 	.byte	0x04, 0x29
        /*0046*/ 	.short	(.L_811 - .L_810)


	//   ....[0]....
.L_810:
        /*0048*/ 	.word	0xffffffff


	//   ....[1]....
        /*004c*/ 	.word	0xffffffff


	//   ....[2]....
        /*0050*/ 	.word	0xffffffff


	//   ....[3]....
        /*0054*/ 	.word	0xffffffff


	//   ....[4]....
        /*0058*/ 	.word	0xffffffff


	//   ....[5]....
        /*005c*/ 	.word	0xffffffff


	//   ....[6]....
        /*0060*/ 	.word	0xffffffff


	//   ....[7]....
        /*0064*/ 	.word	0xffffffff


	//   ....[8]....
        /*0068*/ 	.word	0xffffffff


	//   ....[9]....
        /*006c*/ 	.word	0xffffffff


	//----- nvinfo : EIATTR_COOP_GROUP_INSTR_OFFSETS
	.align		4
.L_811:
        /*0070*/ 	.byte	0x04, 0x28
        /*0072*/ 	.short	(.L_813 - .L_812)


	//   ....[0]....
.L_812:
        /*0074*/ 	.word	0x00000b30


	//   ....[1]....
        /*0078*/ 	.word	0x00000b60


	//   ....[2]....
        /*007c*/ 	.word	0x00000ba0


	//   ....[3]....
        /*0080*/ 	.word	0x00000bc0


	//   ....[4]....
        /*0084*/ 	.word	0x00000bf0


	//   ....[5]....
        /*0088*/ 	.word	0x00000c10


	//   ....[6]....
        /*008c*/ 	.word	0x00000c40


	//   ....[7]....
        /*0090*/ 	.word	0x00000c60


	//   ....[8]....
        /*0094*/ 	.word	0x00000cb0


	//   ....[9]....
        /*0098*/ 	.word	0x00000cc0


	//----- nvinfo : EIATTR_VRC_CTA_INIT_COUNT
	.align		4
.L_813:
        /*009c*/ 	.byte	0x02, 0x4a
	.zero		1
	.zero		1


	//----- nvinfo : EIATTR_EXIT_INSTR_OFFSETS
	.align		4
        /*00a0*/ 	.byte	0x04, 0x1c
        /*00a2*/ 	.short	(.L_815 - .L_814)


	//   ....[0]....
.L_814:
        /*00a4*/ 	.word	0x00003760


	//   ....[1]....
        /*00a8*/ 	.word	0x000038a0


	//   ....[2]....
        /*00ac*/ 	.word	0x00003f00


	//   ....[3]....
        /*00b0*/ 	.word	0x00004530


	//----- nvinfo : EIATTR_MAX_THREADS
	.align		4
.L_815:
        /*00b4*/ 	.byte	0x04, 0x05
        /*00b6*/ 	.short	(.L_817 - .L_816)
.L_816:
        /*00b8*/ 	.word	0x00000280
        /*00bc*/ 	.word	0x00000001
        /*00c0*/ 	.word	0x00000001


	//----- nvinfo : EIATTR_CRS_STACK_SIZE
	.align		4
.L_817:
        /*00c4*/ 	.byte	0x04, 0x1e
        /*00c6*/ 	.short	(.L_819 - .L_818)
.L_818:
        /*00c8*/ 	.word	0x00000000


	//----- nvinfo : EIATTR_CBANK_PARAM_SIZE
	.align		4
.L_819:
        /*00cc*/ 	.byte	0x03, 0x19
        /*00ce*/ 	.short	0x00b8


	//----- nvinfo : EIATTR_PARAM_CBANK
	.align		4
        /*00d0*/ 	.byte	0x04, 0x0a
        /*00d2*/ 	.short	(.L_821 - .L_820)
	.align		4
.L_820:
        /*00d4*/ 	.word	index@(.nv.constant0._Z35group_norm_nhwc_bwd_one_pass_kernelI11Fp16IOBf16WLi64ELi20ELi640EEv26Group_norm_nhwc_bwd_params)
        /*00d8*/ 	.short	0x0380
        /*00da*/ 	.short	0x00b8


	//----- nvinfo : EIATTR_SW_WAR
	.align		4
.L_821:
        /*00dc*/ 	.byte	0x04, 0x36
        /*00de*/ 	.short	(.L_823 - .L_822)
.L_822:
        /*00e0*/ 	.word	0x00000008
.L_823:


//--------------------- .nv.info._Z35group_norm_nhwc_bwd_one_pass_kernelI11Fp16IOBf16WLi128ELi20ELi640EEv26Group_norm_nhwc_bwd_params --------------------------
	.section	.nv.info._Z35group_norm_nhwc_bwd_one_pass_kernelI11Fp16IOBf16WLi128ELi20ELi640EEv26Group_norm_nhwc_bwd_params,"",@"SHT_CUDA_INFO"
	.sectionflags	@""
	.align	4


	//----- nvinfo : EIATTR_CUDA_API_VERSION
	.align		4
        /*0000*/ 	.byte	0x04, 0x37
        /*0002*/ 	.short	(.L_825 - .L_824)
.L_824:
        /*0004*/ 	.word	0x00000082


	//----- nvinfo : EIATTR_KPARAM_INFO
	.align		4
.L_825:
        /*0008*/ 	.byte	0x04, 0x17
        /*000a*/ 	.short	(.L_827 - .L_826)
.L_826:
        /*000c*/ 	.word	0x00000000
        /*0010*/ 	.short	0x0000
        /*0012*/ 	.short	0x0000
        /*0014*/ 	.byte	0x00, 0xf0, 0xe1, 0x02


	//----- nvinfo : EIATTR_SPARSE_MMA_MASK
	.align		4
.L_827:
        /*0018*/ 	.byte	0x03, 0x50
        /*001a*/ 	.short	0x0000


	//----- nvinfo : EIATTR_MAXREG_COUNT
	.align		4
        /*001c*/ 	.byte	0x03, 0x1b
        /*001e*/ 	.short	0x0060


	//----- nvinfo : EIATTR_NUM_BARRIERS
	.align		4
        /*0020*/ 	.byte	0x02, 0x4c
        /*0022*/ 	.byte	0x01
	.zero		1


	//----- nvinfo : EIATTR_MERCURY_ISA_VERSION
	.align		4
        /*0024*/ 	.byte	0x03, 0x5f
        /*0026*/ 	.short	0x0101


	//----- nvinfo : EIATTR_INT_WARP_WIDE_INSTR_OFFSETS
	.align		4
        /*0028*/ 	.byte	0x04, 0x31
        /*002a*/ 	.short	(.L_829 - .L_828)


	//   ....[0]....
.L_828:
        /*002c*/ 	.word	0x00001240


	//----- nvinfo : EIATTR_COOP_GROUP_MASK_REGIDS
	.align		4
.L_829:
        /*0030*/ 	.byte	0x04, 0x29
        /*0032*/ 	.short	(.L_831 - .L_830)


	//   ....[0]....
.L_830:
        /*0034*/ 	.word	0xffffffff


	//   ....[1]....
        /*0038*/ 	.word	0xffffffff


	//   ....[2]....
        /*003c*/ 	.word	0xffffffff


	//   ....[3]....
        /*0040*/ 	.word	0xffffffff


	//   ....[4]....
        /*0044*/ 	.word	0xffffffff


	//   ....[5]....
        /*0048*/ 	.word	0xffffffff


	//   ....[6]....
        /*004c*/ 	.word	0xffffffff


	//   ....[7]....
        /*0050*/ 	.word	0xffffffff


	//   ....[8]....
        /*0054*/ 	.word	0xffffffff


	//   ....[9]....
        /*0058*/ 	.word	0xffffffff


	//----- nvinfo : EIATTR_COOP_GROUP_INSTR_OFFSETS
	.align		4
.L_831:
        /*005c*/ 	.byte	0x04, 0x28
        /*005e*/ 	.short	(.L_833 - .L_832)


	//   ....[0]....
.L_832:
        /*0060*/ 	.word	0x00001000


	//   ....[1]....
        /*0064*/ 	.word	0x00001040


	//   ....[2]....
        /*0068*/ 	.word	0x000010c0


	//   ....[3]....
        /*006c*/ 	.word	0x000010d0


	//   ....[4]....
        /*0070*/ 	.word	0x00001100


	//   ....[5]....
        /*0074*/ 	.word	0x00001120


	//   ....[6]....
        /*0078*/ 	.word	0x00001150


	//   ....[7]....
        /*007c*/ 	.word	0x00001170


	//   ....[8]....
        /*0080*/ 	.word	0x000011e0


	//   ....[9]....
        /*0084*/ 	.word	0x000011f0


	//----- nvinfo : EIATTR_VRC_CTA_INIT_COUNT
	.align		4
.L_833:
        /*0088*/ 	.byte	0x02, 0x4a
	.zero		1
	.zero		1


	//----- nvinfo : EIATTR_EXIT_INSTR_OFFSETS
	.align		4
        /*008c*/ 	.byte	0x04, 0x1c
        /*008e*/ 	.short	(.L_835 - .L_834)


	//   ....[0]....
.L_834:
        /*0090*/ 	.word	0x00003fa0


	//   ....[1]....
        /*0094*/ 	.word	0x000040e0


	//   ....[2]....
        /*0098*/ 	.word	0x00004770


	//   ....[3]....
        /*009c*/ 	.word	0x00004da0


	//----- nvinfo : EIATTR_MAX_THREADS
	.align		4
.L_835:
        /*00a0*/ 	.byte	0x04, 0x05
        /*00a2*/ 	.short	(.L_837 - .L_836)
.L_836:
        /*00a4*/ 	.word	0x00000280
        /*00a8*/ 	.word	0x00000001
        /*00ac*/ 	.word	0x00000001


	//----- nvinfo : EIATTR_CRS_STACK_SIZE
	.align		4
.L_837:
        /*00b0*/ 	.byte	0x04, 0x1e
        /*00b2*/ 	.short	(.L_839 - .L_838)
.L_838:
        /*00b4*/ 	.word	0x00000000


	//----- nvinfo : EIATTR_CBANK_PARAM_SIZE
	.align		4
.L_839:
        /*00b8*/ 	.byte	0x03, 0x19
        /*00ba*/ 	.short	0x00b8


	//----- nvinfo : EIATTR_PARAM_CBANK
	.align		4
        /*00bc*/ 	.byte	0x04, 0x0a
        /*00be*/ 	.short	(.L_841 - .L_840)
	.align		4
.L_840:
        /*00c0*/ 	.word	index@(.nv.constant0._Z35group_norm_nhwc_bwd_one_pass_kernelI11Fp16IOBf16WLi128ELi20ELi640EEv26Group_norm_nhwc_bwd_params)
        /*00c4*/ 	.short	0x0380
        /*00c6*/ 	.short	0x00b8


	//----- nvinfo : EIATTR_SW_WAR
	.align		4
.L_841:
        /*00c8*/ 	.byte	0x04, 0x36
        /*00ca*/ 	.short	(.L_843 - .L_842)
.L_842:
        /*00cc*/ 	.word	0x00000008
.L_843:


//--------------------- .nv.info._Z35group_norm_nhwc_bwd_one_pass_kernelI11Fp16IOBf16WLi256ELi20ELi640EEv26Group_norm_nhwc_bwd_params --------------------------
	.section	.nv.info._Z35group_norm_nhwc_bwd_one_pass_kernelI11Fp16IOBf16WLi256ELi20ELi640EEv26Group_norm_nhwc_bwd_params,"",@"SHT_CUDA_INFO"
	.sectionflags	@""
	.align	4


	//----- nvinfo : EIATTR_CUDA_API_VERSION
	.align		4
        /*0000*/ 	.byte	0x04, 0x37
        /*0002*/ 	.short	(.L_845 - .L_844)
.L_844:
        /*0004*/ 	.word	0x00000082


	//----- nvinfo : EIATTR_KPARAM_INFO
	.align		4
.L_845:
        /*0008*/ 	.byte	0x04, 0x17
        /*000a*/ 	.short	(.L_847 - .L_846)
.L_846:
        /*000c*/ 	.word	0x00000000
        /*0010*/ 	.short	0x0000
        /*0012*/ 	.short	0x0000
        /*0014*/ 	.byte	0x00, 0xf0, 0xe1, 0x02


	//----- nvinfo : EIATTR_SPARSE_MMA_MASK
	.align		4
.L_847:
        /*0018*/ 	.byte	0x03, 0x50
        /*001a*/ 	.short	0x0000


	//----- nvinfo : EIATTR_MAXREG_COUNT
	.align		4
        /*001c*/ 	.byte	0x03, 0x1b
        /*001e*/ 	.short	0x0060


	//----- nvinfo : EIATTR_NUM_BARRIERS
	.align		4
        /*0020*/ 	.byte	0x02, 0x4c
        /*0022*/ 	.byte	0x01
	.zero		1


	//----- nvinfo : EIATTR_MERCURY_ISA_VERSION
	.align		4
        /*0024*/ 	.byte	0x03, 0x5f
        /*0026*/ 	.short	0x0101


	//----- nvinfo : EIATTR_INT_WARP_WIDE_INSTR_OFFSETS
	.align		4
        /*0028*/ 	.byte	0x04, 0x31
        /*002a*/ 	.short	(.L_849 - .L_848)


	//   ....[0]....
.L_848:
        /*002c*/ 	.word	0x00001b50


	//----- nvinfo : EIATTR_COOP_GROUP_MASK_REGIDS
	.align		4
.L_849:
        /*0030*/ 	.byte	0x04, 0x29
        /*0032*/ 	.short	(.L_851 - .L_850)


	//   ....[0]....
.L_850:
        /*0034*/ 	.word	0xffffffff


	//   ....[1]....
        /*0038*/ 	.word	0xffffffff


	//   ....[2]....
        /*003c*/ 	.word	0xffffffff


	//   ....[3]....
        /*0040*/ 	.word	0xffffffff


	//   ....[4]....
        /*0044*/ 	.word	0xffffffff


	//   ....[5]....
        /*0048*/ 	.word	0xffffffff


	//   ....[6]....
        /*004c*/ 	.word	0xffffffff


	//   ....[7]....
        /*0050*/ 	.word	0xffffffff


	//   ....[8]....
        /*0054*/ 	.word	0xffffffff


	//   ....[9]....
        /*0058*/ 	.word	0xffffffff


	//----- nvinfo : EIATTR_COOP_GROUP_INSTR_OFFSETS
	.align		4
.L_851:
        /*005c*/ 	.byte	0x04, 0x28
        /*005e*/ 	.short	(.L_853 - .L_852)


	//   ....[0]....
.L_852:
        /*0060*/ 	.word	0x00001920


	//   ....[1]....
        /*0064*/ 	.word	0x00001960


	//   ....[2]....
        /*0068*/ 	.word	0x000019d0


	//   ....[3]....
        /*006c*/ 	.word	0x000019f0


	//   ....[4]....
        /*0070*/ 	.word	0x00001a30


	//   ....[5]....
        /*0074*/ 	.word	0x00001a50


	//   ....[6]....
        /*0078*/ 	.word	0x00001a80


	//   ....[7]....
        /*007c*/ 	.word	0x00001aa0


	//   ....[8]....
        /*0080*/ 	.word	0x00001af0


	//   ....[9]....
        /*0084*/ 	.word	0x00001b00


	//----- nvinfo : EIATTR_VRC_CTA_INIT_COUNT
	.align		4
.L_853:
        /*0088*/ 	.byte	0x02, 0x4a
	.zero		1
	.zero		1


	//----- nvinfo : EIATTR_EXIT_INSTR_OFFSETS
	.align		4
        /*008c*/ 	.byte	0x04, 0x1c
        /*008e*/ 	.short	(.L_855 - .L_854)


	//   ....[0]....
.L_854:
        /*0090*/ 	.word	0x00004ee0


	//   ....[1]....
        /*0094*/ 	.word	0x00005010


	//   ....[2]....
        /*0098*/ 	.word	0x000055f0


	//   ....[3]....
        /*009c*/ 	.word	0x00005bf0


	//----- nvinfo : EIATTR_MAX_THREADS
	.align		4
.L_855:
        /*00a0*/ 	.byte	0x04, 0x05
        /*00a2*/ 	.short	(.L_857 - .L_856)
.L_856:
        /*00a4*/ 	.word	0x00000280
        /*00a8*/ 	.word	0x00000001
        /*00ac*/ 	.word	0x00000001


	//----- nvinfo : EIATTR_CRS_STACK_SIZE
	.align		4
.L_857:
        /*00b0*/ 	.byte	0x04, 0x1e
        /*00b2*/ 	.short	(.L_859 - .L_858)
.L_858:
        /*00b4*/ 	.word	0x00000000


	//----- nvinfo : EIATTR_CBANK_PARAM_SIZE
	.align		4
.L_859:
        /*00b8*/ 	.byte	0x03, 0x19
        /*00ba*/ 	.short	0x00b8


	//----- nvinfo : EIATTR_PARAM_CBANK
	.align		4
        /*00bc*/ 	.byte	0x04, 0x0a
        /*00be*/ 	.short	(.L_861 - .L_860)
	.align		4
.L_860:
        /*00c0*/ 	.word	index@(.nv.constant0._Z35group_norm_nhwc_bwd_one_pass_kernelI11Fp16IOBf16WLi256ELi20ELi640EEv26Group_norm_nhwc_bwd_params)
        /*00c4*/ 	.short	0x0380
        /*00c6*/ 	.short	0x00b8


	//----- nvinfo : EIATTR_SW_WAR
	.align		4
.L_861:
        /*00c8*/ 	.byte	0x04, 0x36
        /*00ca*/ 	.short	(.L_863 - .L_862)
.L_862:
        /*00cc*/ 	.word	0x00000008
.L_863:


//--------------------- .nv.info._Z35group_norm_nhwc_bwd_one_pass_kernelI11Fp16IOBf16WLi512ELi20ELi640EEv26Group_norm_nhwc_bwd_params --------------------------
	.section	.nv.info._Z35group_norm_nhwc_bwd_one_pass_kernelI11Fp16IOBf16WLi512ELi20ELi640EEv26Group_norm_nhwc_bwd_params,"",@"SHT_CUDA_INFO"
	.sectionflags	@""
	.align	4


	//----- nvinfo : EIATTR_CUDA_API_VERSION
	.align		4
        /*0000*/ 	.byte	0x04, 0x37
        /*0002*/ 	.short	(.L_865 - .L_864)
.L_864:
        /*0004*/ 	.word	0x00000082


	//----- nvinfo : EIATTR_KPARAM_INFO
	.align		4
.L_865:
        /*0008*/ 	.byte	0x04, 0x17
        /*000a*/ 	.short	(.L_867 - .L_866)
.L_866:
        /*000c*/ 	.word	0x00000000
        /*0010*/ 	.short	0x0000
        /*0012*/ 	.short	0x0000
        /*0014*/ 	.byte	0x00, 0xf0, 0xe1, 0x02


	//----- nvinfo : EIATTR_SPARSE_MMA_MASK
	.align		4
.L_867:
        /*0018*/ 	.byte	0x03, 0x50
        /*001a*/ 	.short	0x0000


	//----- nvinfo : EIATTR_MAXREG_COUNT
	.align		4
        /*001c*/ 	.byte	0x03, 0x1b
        /*001e*/ 	.short	0x0060


	//----- nvinfo : EIATTR_NUM_BARRIERS
	.align		4
        /*0020*/ 	.byte	0x02, 0x4c
        /*0022*/ 	.byte	0x01
	.zero		1


	//----- nvinfo : EIATTR_MERCURY_ISA_VERSION
	.align		4
        /*0024*/ 	.byte	0x03, 0x5f
        /*0026*/ 	.short	0x0101


	//----- nvinfo : EIATTR_INT_WARP_WIDE_INSTR_OFFSETS
	.align		4
        /*0028*/ 	.byte	0x04, 0x31
        /*002a*/ 	.short	(.L_869 - .L_868)


	//   ....[0]....
.L_868:
        /*002c*/ 	.word	0x00002fb0


	//   ....[1]....
        /*0030*/ 	.word	0x00005130


	//   ....[2]....
        /*0034*/ 	.word	0x00005140


	//   ....[3]....
        /*0038*/ 	.word	0x00005150


	//   ....[4]....
        /*003c*/ 	.word	0x00005190


	//   ....[5]....
        /*0040*/ 	.word	0x000053e0


	//   ....[6]....
        /*0044*/ 	.word	0x000053f0


	//----- nvinfo : EIATTR_COOP_GROUP_MASK_REGIDS
	.align		4
.L_869:
        /*0048*/ 	.byte	0x04, 0x29
        /*004a*/ 	.short	(.L_871 - .L_870)


	//   ....[0]....
.L_870:
        /*004c*/ 	.word	0xffffffff


	//   ....[1]....
        /*0050*/ 	.word	0xffffffff


	//   ....[2]....
        /*0054*/ 	.word	0xffffffff


	//   ....[3]....
        /*0058*/ 	.word	0xffffffff


	//   ....[4]....
        /*005c*/ 	.word	0xffffffff


	//   ....[5]....
        /*0060*/ 	.word	0xffffffff


	//   ....[6]....
        /*0064*/ 	.word	0xffffffff


	//   ....[7]....
        /*0068*/ 	.word	0xffffffff


	//   ....[8]....
        /*006c*/ 	.word	0xffffffff


	//   ....[9]....
        /*0070*/ 	.word	0xffffffff


	//----- nvinfo : EIATTR_COOP_GROUP_INSTR_OFFSETS
	.align		4
.L_871:
        /*0074*/ 	.byte	0x04, 0x28
        /*0076*/ 	.short	(.L_873 - .L_872)


	//   ....[0]....
.L_872:
        /*0078*/ 	.word	0x00002d30


	//   ....[1]....
        /*007c*/ 	.word	0x00002d60


	//   ....[2]....
        /*0080*/ 	.word	0x00002e40


	//   ....[3]....
        /*0084*/ 	.word	0x00002e50


	//   ....[4]....
        /*0088*/ 	.word	0x00002e80


	//   ....[5]....
        /*008c*/ 	.word	0x00002ea0


	//   ....[6]....
        /*0090*/ 	.word	0x00002ed0


	//   ....[7]....
        /*0094*/ 	.word	0x00002ef0


	//   ....[8]....
        /*0098*/ 	.word	0x00002f40


	//   ....[9]....
        /*009c*/ 	.word	0x00002f50


	//----- nvinfo : EIATTR_VRC_CTA_INIT_COUNT
	.align		4
.L_873:
        /*00a0*/ 	.byte	0x02, 0x4a
	.zero		1
	.zero		1


	//----- nvinfo : EIATTR_EXIT_INSTR_OFFSETS
	.align		4
        /*00a4*/ 	.byte	0x04, 0x1c
        /*00a6*/ 	.short	(.L_875 - .L_874)


	//   ....[0]....
.L_874:
        /*00a8*/ 	.word	0x00007290


	//   ....[1]....
        /*00ac*/ 	.word	0x000073c0


	//   ....[2]....
        /*00b0*/ 	.word	0x000079c0


	//   ....[3]....
        /*00b4*/ 	.word	0x00007fc0


	//----- nvinfo : EIATTR_MAX_THREADS
	.align		4
.L_875:
        /*00b8*/ 	.byte	0x04, 0x05
        /*00ba*/ 	.short	(.L_877 - .L_876)
.L_876:
        /*00bc*/ 	.word	0x00000280
        /*00c0*/ 	.word	0x00000001
        /*00c4*/ 	.word	0x00000001


	//----- nvinfo : EIATTR_CRS_STACK_SIZE
	.align		4
.L_877:
        /*00c8*/ 	.byte	0x04, 0x1e
        /*00ca*/ 	.short	(.L_879 - .L_878)
.L_878:
        /*00cc*/ 	.word	0x00000000


	//----- nvinfo : EIATTR_CBANK_PARAM_SIZE
	.align		4
.L_879:
        /*00d0*/ 	.byte	0x03, 0x19
        /*00d2*/ 	.short	0x00b8


	//----- nvinfo : EIATTR_PARAM_CBANK
	.align		4
        /*00d4*/ 	.byte	0x04, 0x0a
        /*00d6*/ 	.short	(.L_881 - .L_880)
	.align		4
.L_880:
        /*00d8*/ 	.word	index@(.nv.constant0._Z35group_norm_nhwc_bwd_one_pass_kernelI11Fp16IOBf16WLi512ELi20ELi640EEv26Group_norm_nhwc_bwd_params)
        /*00dc*/ 	.short	0x0380
        /*00de*/ 	.short	0x00b8


	//----- nvinfo : EIATTR_SW_WAR
	.align		4
.L_881:
        /*00e0*/ 	.byte	0x04, 0x36
        /*00e2*/ 	.short	(.L_883 - .L_882)
.L_882:
        /*00e4*/ 	.word	0x00000008
.L_883:


//--------------------- .nv.info._Z35group_norm_nhwc_bwd_one_pass_kernelI11Fp16IOFp16WLi64ELi20ELi640EEv26Group_norm_nhwc_bwd_params --------------------------
	.section	.nv.info._Z35group_norm_nhwc_bwd_one_pass_kernelI11Fp16IOFp16WLi64ELi20ELi640EEv26Group_norm_nhwc_bwd_params,"",@"SHT_CUDA_INFO"
	.sectionflags	@""
	.align	4


	//----- nvinfo : EIATTR_CUDA_API_VERSION
	.align		4
        /*0000*/ 	.byte	0x04, 0x37
        /*0002*/ 	.short	(.L_885 - .L_884)
.L_884:
        /*0004*/ 	.word	0x00000082


	//----- nvinfo : EIATTR_KPARAM_INFO
	.align		4
.L_885:
        /*0008*/ 	.byte	0x04, 0x17
        /*000a*/ 	.short	(.L_887 - .L_886)
.L_886:
        /*000c*/ 	.word	0x00000000
        /*0010*/ 	.short	0x0000
        /*0012*/ 	.short	0x0000
        /*0014*/ 	.byte	0x00, 0xf0, 0xe1, 0x02


	//----- nvinfo : EIATTR_SPARSE_MMA_MASK
	.align		4
.L_887:
        /*0018*/ 	.byte	0x03, 0x50
        /*001a*/ 	.short	0x0000


	//----- nvinfo : EIATTR_MAXREG_COUNT
	.align		4
        /*001c*/ 	.byte	0x03, 0x1b
        /*001e*/ 	.short	0x0060


	//----- nvinfo : EIATTR_NUM_BARRIERS
	.align		4
        /*0020*/ 	.byte	0x02, 0x4c
        /*0022*/ 	.byte	0x01
	.zero		1


	//----- nvinfo : EIATTR_MERCURY_ISA_VERSION
	.align		4
        /*0024*/ 	.byte	0x03, 0x5f
        /*0026*/ 	.short	0x0101


	//----- nvinfo : EIATTR_INT_WARP_WIDE_INSTR_OFFSETS
	.align		4
        /*0028*/ 	.byte	0x04, 0x31
        /*002a*/ 	.short	(.L_889 - .L_888)


	//   ....[0]....
.L_888:
        /*002c*/ 	.word	0x00002e60


	//   ....[1]....
        /*0030*/ 	.word	0x00002e70


	//   ....[2]....
        /*0034*/ 	.word	0x00002e80


	//   ....[3]....
        /*0038*/ 	.word	0x00002ec0


	//   ....[4]....
        /*003c*/ 	.word	0x00003110


	//   ....[5]....
        /*0040*/ 	.word	0x00003120


	//----- nvinfo : EIATTR_COOP_GROUP_MASK_REGIDS
	.align		4
.L_889:
        /*0044*/ 	.byte	0x04, 0x29
        /*0046*/ 	.short	(.L_891 - .L_890)


	//   ....[0]....
.L_890:
        /*0048*/ 	.word	0xffffffff


	//   ....[1]....
        /*004c*/ 	.word	0xffffffff


	//   ....[2]....
        /*0050*/ 	.word	0xffffffff


	//   ....[3]....
        /*0054*/ 	.word	0xffffffff


	//   ....[4]....
        /*0058*/ 	.word	0xffffffff


	//   ....[5]....
        /*005c*/ 	.word	0xffffffff


	//   ....[6]....
        /*0060*/ 	.word	0xffffffff


	//   ....[7]....
        /*0064*/ 	.word	0xffffffff


	//   ....[8]....
        /*0068*/ 	.word	0xffffffff


	//   ....[9]....
        /*006c*/ 	.word	0xffffffff


	//----- nvinfo : EIATTR_COOP_GROUP_INSTR_OFFSETS
	.align		4
.L_891:
        /*0070*/ 	.byte	0x04, 0x28
        /*0072*/ 	.short	(.L_893 - .L_892)


	//   ....[0]....
.L_892:
        /*0074*/ 	.word	0x00000b30


	//   ....[1]....
        /*0078*/ 	.word	0x00000b60


	//   ....[2]....
        /*007c*/ 	.word	0x00000ba0


	//   ....[3]....
        /*0080*/ 	.word	0x00000bc0


	//   ....[4]....
        /*0084*/ 	.word	0x00000bf0


	//   ....[5]....
        /*0088*/ 	.word	0x00000c10


	//   ....[6]....
        /*008c*/ 	.word	0x00000c40


	//   ....[7]....
        /*0090*/ 	.word	0x00000c60


	//   ....[8]....
        /*0094*/ 	.word	0x00000cb0


	//   ....[9]....
        /*0098*/ 	.word	0x00000cc0


	//----- nvinfo : EIATTR_VRC_CTA_INIT_COUNT
	.align		4
.L_893:
        /*009c*/ 	.byte	0x02, 0x4a
	.zero		1
	.zero		1


	//----- nvinfo : EIATTR_EXIT_INSTR_OFFSETS
	.align		4
        /*00a0*/ 	.byte	0x04, 0x1c
        /*00a2*/ 	.short	(.L_895 - .L_894)


	//   ....[0]....
.L_894:
        /*00a4*/ 	.word	0x00003760


	//   ....[1]....
        /*00a8*/ 	.word	0x000038a0


	//   ....[2]....
        /*00ac*/ 	.word	0x00003f00


	//   ....[3]....
        /*00b0*/ 	.word	0x00004530


	//----- nvinfo : EIATTR_MAX_THREADS
	.align		4
.L_895:
        /*00b4*/ 	.byte	0x04, 0x05
        /*00b6*/ 	.short	(.L_897 - .L_896)
.L_896:
        /*00b8*/ 	.word	0x00000280
        /*00bc*/ 	.word	0x00000001
        /*00c0*/ 	.word	0x00000001


	//----- nvinfo : EIATTR_CRS_STACK_SIZE
	.align		4
.L_897:
        /*00c4*/ 	.byte	0x04, 0x1e
        /*00c6*/ 	.short	(.L_899 - .L_898)
.L_898:
        /*00c8*/ 	.word	0x00000000


	//----- nvinfo : EIATTR_CBANK_PARAM_SIZE
	.align		4
.L_899:
        /*00cc*/ 	.byte	0x03, 0x19
        /*00ce*/ 	.short	0x00b8


	//----- nvinfo : EIATTR_PARAM_CBANK
	.align		4
        /*00d0*/ 	.byte	0x04, 0x0a
        /*00d2*/ 	.short	(.L_901 - .L_900)
	.align		4
.L_900:
        /*00d4*/ 	.word	index@(.nv.constant0._Z35group_norm_nhwc_bwd_one_pass_kernelI11Fp16IOFp16WLi64ELi20ELi640EEv26Group_norm_nhwc_bwd_params)
        /*00d8*/ 	.short	0x0380
        /*00da*/ 	.short	0x00b8


	//----- nvinfo : EIATTR_SW_WAR
	.align		4
.L_901:
        /*00dc*/ 	.byte	0x04, 0x36
        /*00de*/ 	.short	(.L_903 - .L_902)
.L_902:
        /*00e0*/ 	.word	0x00000008
.L_903:


//--------------------- .nv.info._Z35group_norm_nhwc_bwd_one_pass_kernelI11Fp16IOFp16WLi128ELi20ELi640EEv26Group_norm_nhwc_bwd_params --------------------------
	.section	.nv.info._Z35group_norm_nhwc_bwd_one_pass_kernelI11Fp16IOFp16WLi128ELi20ELi640EEv26Group_norm_nhwc_bwd_params,"",@"SHT_CUDA_INFO"
	.sectionflags	@""
	.align	4


	//----- nvinfo : EIATTR_CUDA_API_VERSION
	.align		4
        /*0000*/ 	.byte	0x04, 0x37
        /*0002*/ 	.short	(.L_905 - .L_904)
.L_904:
        /*0004*/ 	.word	0x00000082


	//----- nvinfo : EIATTR_KPARAM_INFO
	.align		4
.L_905:
        /*0008*/ 	.byte	0x04, 0x17
        /*000a*/ 	.short	(.L_907 - .L_906)
.L_906:
        /*000c*/ 	.word	0x00000000
        /*0010*/ 	.short	0x0000
        /*0012*/ 	.short	0x0000
        /*0014*/ 	.byte	0x00, 0xf0, 0xe1, 0x02


	//----- nvinfo : EIATTR_SPARSE_MMA_MASK
	.align		4
.L_907:
        /*0018*/ 	.byte	0x03, 0x50
        /*001a*/ 	.short	0x0000


	//----- nvinfo : EIATTR_MAXREG_COUNT
	.align		4
        /*001c*/ 	.byte	0x03, 0x1b
        /*001e*/ 	.short	0x0060


	//----- nvinfo : EIATTR_NUM_BARRIERS
	.align		4
        /*0020*/ 	.byte	0x02, 0x4c
        /*0022*/ 	.byte	0x01
	.zero		1


	//----- nvinfo : EIATTR_MERCURY_ISA_VERSION
	.align		4
        /*0024*/ 	.byte	0x03, 0x5f
        /*0026*/ 	.short	0x0101


	//----- nvinfo : EIATTR_INT_WARP_WIDE_INSTR_OFFSETS
	.align		4
        /*0028*/ 	.byte	0x04, 0x31
        /*002a*/ 	.short	(.L_909 - .L_908)


	//   ....[0]....
.L_908:
        /*002c*/ 	.word	0x00001240


	//----- nvinfo : EIATTR_COOP_GROUP_MASK_REGIDS
	.align		4
.L_909:
        /*0030*/ 	.byte	0x04, 0x29
        /*0032*/ 	.short	(.L_911 - .L_910)


	//   ....[0]....
.L_910:
        /*0034*/ 	.word	0xffffffff


	//   ....[1]....
        /*0038*/ 	.word	0xffffffff


	//   ....[2]....
        /*003c*/ 	.word	0xffffffff


	//   ....[3]....
        /*0040*/ 	.word	0xffffffff


	//   ....[4]....
        /*0044*/ 	.word	0xffffffff


	//   ....[5]....
        /*0048*/ 	.word	0xffffffff


	//   ....[6]....
        /*004c*/ 	.word	0xffffffff


	//   ....[7]....
        /*0050*/ 	.word	0xffffffff


	//   ....[8]....
        /*0054*/ 	.word	0xffffffff


	//   ....[9]....
        /*0058*/ 	.word	0xffffffff


	//----- nvinfo : EIATTR_COOP_GROUP_INSTR_OFFSETS
	.align		4
.L_911:
        /*005c*/ 	.byte	0x04, 0x28
        /*005e*/ 	.short	(.L_913 - .L_912)


	//   ....[0]....
.L_912:
        /*0060*/ 	.word	0x00001000


	//   ....[1]....
        /*0064*/ 	.word	0x00001040


	//   ....[2]....
        /*0068*/ 	.word	0x000010c0


	//   ....[3]....
        /*006c*/ 	.word	0x000010d0


	//   ....[4]....
        /*0070*/ 	.word	0x00001100


	//   ....[5]....
        /*0074*/ 	.word	0x00001120


	//   ....[6]....
        /*0078*/ 	.word	0x00001150


	//   ....[7]....
        /*007c*/ 	.word	0x00001170


	//   ....[8]....
        /*0080*/ 	.word	0x000011e0


	//   ....[9]....
        /*0084*/ 	.word	0x000011f0


	//----- nvinfo : EIATTR_VRC_CTA_INIT_COUNT
	.align		4
.L_913:
        /*0088*/ 	.byte	0x02, 0x4a
	.zero		1
	.zero		1


	//----- nvinfo : EIATTR_EXIT_INSTR_OFFSETS
	.align		4
        /*008c*/ 	.byte	0x04, 0x1c
        /*008e*/ 	.short	(.L_915 - .L_914)


	//   ....[0]....
.L_914:
        /*0090*/ 	.word	0x00003fa0


	//   ....[1]....
        /*0094*/ 	.word	0x000040e0


	//   ....[2]....
        /*0098*/ 	.word	0x00004770


	//   ....[3]....
        /*009c*/ 	.word	0x00004da0


	//----- nvinfo : EIATTR_MAX_THREADS
	.align		4
.L_915:
        /*00a0*/ 	.byte	0x04, 0x05
        /*00a2*/ 	.short	(.L_917 - .L_916)
.L_916:
        /*00a4*/ 	.word	0x00000280
        /*00a8*/ 	.word	0x00000001
        /*00ac*/ 	.word	0x00000001


	//----- nvinfo : EIATTR_CRS_STACK_SIZE
	.align		4
.L_917:
        /*00b0*/ 	.byte	0x04, 0x1e
        /*00b2*/ 	.short	(.L_919 - .L_918)
.L_918:
        /*00b4*/ 	.word	0x00000000


	//----- nvinfo : EIATTR_CBANK_PARAM_SIZE
	.align		4
.L_919:
        /*00b8*/ 	.byte	0x03, 0x19
        /*00ba*/ 	.short	0x00b8


	//----- nvinfo : EIATTR_PARAM_CBANK
	.align		4
        /*00bc*/ 	.byte	0x04, 0x0a
        /*00be*/ 	.short	(.L_921 - .L_920)
	.align		4
.L_920:
        /*00c0*/ 	.word	index@(.nv.constant0._Z35group_norm_nhwc_bwd_one_pass_kernelI11Fp16IOFp16WLi128ELi20ELi640EEv26Group_norm_nhwc_bwd_params)
        /*00c4*/ 	.short	0x0380
        /*00c6*/ 	.short	0x00b8


	//----- nvinfo : EIATTR_SW_WAR
	.align		4
.L_921:
        /*00c8*/ 	.byte	0x04, 0x36
        /*00ca*/ 	.short	(.L_923 - .L_922)
.L_922:
        /*00cc*/ 	.word	0x00000008
.L_923:


//--------------------- .nv.info._Z35group_norm_nhwc_bwd_one_pass_kernelI11Fp16IOFp16WLi256ELi20ELi640EEv26Group_norm_nhwc_bwd_params --------------------------
	.section	.nv.info._Z35group_norm_nhwc_bwd_one_pass_kernelI11Fp16IOFp16WLi256ELi20ELi640EEv26Group_norm_nhwc_bwd_params,"",@"SHT_CUDA_INFO"
	.sectionflags	@""
	.align	4


	//----- nvinfo : EIATTR_CUDA_API_VERSION
	.align		4
        /*0000*/ 	.byte	0x04, 0x37
        /*0002*/ 	.short	(.L_925 - .L_924)
.L_924:
        /*0004*/ 	.word	0x00000082


	//----- nvinfo : EIATTR_KPARAM_INFO
	.align		4
.L_925:
        /*0008*/ 	.byte	0x04, 0x17
        /*000a*/ 	.short	(.L_927 - .L_926)
.L_926:
        /*000c*/ 	.word	0x00000000
        /*0010*/ 	.short	0x0000
        /*0012*/ 	.short	0x0000
        /*0014*/ 	.byte	0x00, 0xf0, 0xe1, 0x02


	//----- nvinfo : EIATTR_SPARSE_MMA_MASK
	.align		4
.L_927:
        /*0018*/ 	.byte	0x03, 0x50
        /*001a*/ 	.short	0x0000


	//----- nvinfo : EIATTR_MAXREG_COUNT
	.align		4
        /*001c*/ 	.byte	0x03, 0x1b
        /*001e*/ 	.short	0x0060


	//----- nvinfo : EIATTR_NUM_BARRIERS
	.align		4
        /*0020*/ 	.byte	0x02, 0x4c
        /*0022*/ 	.byte	0x01
	.zero		1


	//----- nvinfo : EIATTR_MERCURY_ISA_VERSION
	.align		4
        /*0024*/ 	.byte	0x03, 0x5f
        /*0026*/ 	.short	0x0101


	//----- nvinfo : EIATTR_INT_WARP_WIDE_INSTR_OFFSETS
	.align		4
        /*0028*/ 	.byte	0x04, 0x31
        /*002a*/ 	.short	(.L_929 - .L_928)


	//   ....[0]....
.L_928:
        /*002c*/ 	.word	0x00001b50


	//----- nvinfo : EIATTR_COOP_GROUP_MASK_REGIDS
	.align		4
.L_929:
        /*0030*/ 	.byte	0x04, 0x29
        /*0032*/ 	.short	(.L_931 - .L_930)


	//   ....[0]....
.L_930:
        /*0034*/ 	.word	0xffffffff


	//   ....[1]....
        /*0038*/ 	.word	0xffffffff


	//   ....[2]....
        /*003c*/ 	.word	0xffffffff


	//   ....[3]....
        /*0040*/ 	.word	0xffffffff


	//   ....[4]....
        /*0044*/ 	.word	0xffffffff


	//   ....[5]....
        /*0048*/ 	.word	0xffffffff


	//   ....[6]....
        /*004c*/ 	.word	0xffffffff


	//   ....[7]....
        /*0050*/ 	.word	0xffffffff


	//   ....[8]....
        /*0054*/ 	.word	0xffffffff


	//   ....[9]....
        /*0058*/ 	.word	0xffffffff


	//----- nvinfo : EIATTR_COOP_GROUP_INSTR_OFFSETS
	.align		4
.L_931:
        /*005c*/ 	.byte	0x04, 0x28
        /*005e*/ 	.short	(.L_933 - .L_932)


	//   ....[0]....
.L_932:
        /*0060*/ 	.word	0x00001920


	//   ....[1]....
        /*0064*/ 	.word	0x00001960


	//   ....[2]....
        /*0068*/ 	.word	0x000019d0


	//   ....[3]....
        /*006c*/ 	.word	0x000019f0


	//   ....[4]....
        /*0070*/ 	.word	0x00001a30


	//   ....[5]....
        /*0074*/ 	.word	0x00001a50


	//   ....[6]....
        /*0078*/ 	.word	0x00001a80


	//   ....[7]....
        /*007c*/ 	.word	0x00001aa0


	//   ....[8]....
        /*0080*/ 	.word	0x00001af0


	//   ....[9]....
        /*0084*/ 	.word	0x00001b00


	//----- nvinfo : EIATTR_VRC_CTA_INIT_COUNT
	.align		4
.L_933:
        /*0088*/ 	.byte	0x02, 0x4a
	.zero		1
	.zero		1


	//----- nvinfo : EIATTR_EXIT_INSTR_OFFSETS
	.align		4
        /*008c*/ 	.byte	0x04, 0x1c
        /*008e*/ 	.short	(.L_935 - .L_934)


	//   ....[0]....
.L_934:
        /*0090*/ 	.word	0x00004ee0


	//   ....[1]....
        /*0094*/ 	.word	0x00005010


	//   ....[2]....
        /*0098*/ 	.word	0x000055f0


	//   ....[3]....
        /*009c*/ 	.word	0x00005bf0


	//----- nvinfo : EIATTR_MAX_THREADS
	.align		4
.L_935:
        /*00a0*/ 	.byte	0x04, 0x05
        /*00a2*/ 	.short	(.L_937 - .L_936)
.L_936:
        /*00a4*/ 	.word	0x00000280
        /*00a8*/ 	.word	0x00000001
        /*00ac*/ 	.word	0x00000001


	//----- nvinfo : EIATTR_CRS_STACK_SIZE
	.align		4
.L_937:
        /*00b0*/ 	.byte	0x04, 0x1e
        /*00b2*/ 	.short	(.L_939 - .L_938)
.L_938:
        /*00b4*/ 	.word	0x00000000


	//----- nvinfo : EIATTR_CBANK_PARAM_SIZE
	.align		4
.L_939:
        /*00b8*/ 	.byte	0x03, 0x19
        /*00ba*/ 	.short	0x00b8


	//----- nvinfo : EIATTR_PARAM_CBANK
	.align		4
        /*00bc*/ 	.byte	0x04, 0x0a
        /*00be*/ 	.short	(.L_941 - .L_940)
	.align		4
.L_940:
        /*00c0*/ 	.word	index@(.nv.constant0._Z35group_norm_nhwc_bwd_one_pass_kernelI11Fp16IOFp16WLi256ELi20ELi640EEv26Group_norm_nhwc_bwd_params)
        /*00c4*/ 	.short	0x0380
        /*00c6*/ 	.short	0x00b8


	//----- nvinfo : EIATTR_SW_WAR
	.align		4
.L_941:
        /*00c8*/ 	.byte	0x04, 0x36
        /*00ca*/ 	.short	(.L_943 - .L_942)
.L_942:
        /*00cc*/ 	.word	0x00000008
.L_943:


//--------------------- .nv.info._Z35group_norm_nhwc_bwd_one_pass_kernelI11Fp16IOFp16WLi512ELi20ELi640EEv26Group_norm_nhwc_bwd_params --------------------------
	.section	.nv.info._Z35group_norm_nhwc_bwd_one_pass_kernelI11Fp16IOFp16WLi512ELi20ELi640EEv26Group_norm_nhwc_bwd_params,"",@"SHT_CUDA_INFO"
	.sectionflags	@""
	.align	4


	//----- nvinfo : EIATTR_CUDA_API_VERSION
	.align		4
        /*0000*/ 	.byte	0x04, 0x37
        /*0002*/ 	.short	(.L_945 - .L_944)
.L_944:
        /*0004*/ 	.word	0x00000082


	//----- nvinfo : EIATTR_KPARAM_INFO
	.align		4
.L_945:
        /*0008*/ 	.byte	0x04, 0x17
        /*000a*/ 	.short	(.L_947 - .L_946)
.L_946:
        /*000c*/ 	.word	0x00000000
        /*0010*/ 	.short	0x0000
        /*0012*/ 	.short	0x0000
        /*0014*/ 	.byte	0x00, 0xf0, 0xe1, 0x02


	//----- nvinfo : EIATTR_SPARSE_MMA_MASK
	.align		4
.L_947:
        /*0018*/ 	.byte	0x03, 0x50
        /*001a*/ 	.short	0x0000


	//----- nvinfo : EIATTR_MAXREG_COUNT
	.align		4
        /*001c*/ 	.byte	0x03, 0x1b
        /*001e*/ 	.short	0x0060


	//----- nvinfo : EIATTR_NUM_BARRIERS
	.align		4
        /*0020*/ 	.byte	0x02, 0x4c
        /*0022*/ 	.byte	0x01
	.zero		1


	//----- nvinfo : EIATTR_MERCURY_ISA_VERSION
	.align		4
        /*0024*/ 	.byte	0x03, 0x5f
        /*0026*/ 	.short	0x0101


	//----- nvinfo : EIATTR_INT_WARP_WIDE_INSTR_OFFSETS
	.align		4
        /*0028*/ 	.byte	0x04, 0x31
        /*002a*/ 	.short	(.L_949 - .L_948)


	//   ....[0]....
.L_948:
        /*002c*/ 	.word	0x00002fb0


	//   ....[1]....
        /*0030*/ 	.word	0x00005130


	//   ....[2]....
        /*0034*/ 	.word	0x00005140


	//   ....[3]....
        /*0038*/ 	.word	0x00005150


	//   ....[4]....
        /*003c*/ 	.word	0x00005190


	//   ....[5]....
        /*0040*/ 	.word	0x000053e0


	//   ....[6]....
        /*0044*/ 	.word	0x000053f0


	//----- nvinfo : EIATTR_COOP_GROUP_MASK_REGIDS
	.align		4
.L_949:
        /*0048*/ 	.byte	0x04, 0x29
        /*004a*/ 	.short	(.L_951 - .L_950)


	//   ....[0]....
.L_950:
        /*004c*/ 	.word	0xffffffff


	//   ....[1]....
        /*0050*/ 	.word	0xffffffff


	//   ....[2]....
        /*0054*/ 	.word	0xffffffff


	//   ....[3]....
        /*0058*/ 	.word	0xffffffff


	//   ....[4]....
        /*005c*/ 	.word	0xffffffff


	//   ....[5]....
        /*0060*/ 	.word	0xffffffff


	//   ....[6]....
        /*0064*/ 	.word	0xffffffff


	//   ....[7]....
        /*0068*/ 	.word	0xffffffff


	//   ....[8]....
        /*006c*/ 	.word	0xffffffff


	//   ....[9]....
        /*0070*/ 	.word	0xffffffff


	//----- nvinfo : EIATTR_COOP_GROUP_INSTR_OFFSETS
	.align		4
.L_951:
        /*0074*/ 	.byte	0x04, 0x28
        /*0076*/ 	.short	(.L_953 - .L_952)


	//   ....[0]....
.L_952:
        /*0078*/ 	.word	0x00002d30


	//   ....[1]....
        /*007c*/ 	.word	0x00002d60


	//   ....[2]....
        /*0080*/ 	.word	0x00002e40


	//   ....[3]....
        /*0084*/ 	.word	0x00002e50


	//   ....[4]....
        /*0088*/ 	.word	0x00002e80


	//   ....[5]....
        /*008c*/ 	.word	0x00002ea0


	//   ....[6]....
        /*0090*/ 	.word	0x00002ed0


	//   ....[7]....
        /*0094*/ 	.word	0x00002ef0


	//   ....[8]....
        /*0098*/ 	.word	0x00002f40


	//   ....[9]....
        /*009c*/ 	.word	0x00002f50


	//----- nvinfo : EIATTR_VRC_CTA_INIT_COUNT
	.align		4
.L_953:
        /*00a0*/ 	.byte	0x02, 0x4a
	.zero		1
	.zero		1


	//----- nvinfo : EIATTR_EXIT_INSTR_OFFSETS
	.align		4
        /*00a4*/ 	.byte	0x04, 0x1c
        /*00a6*/ 	.short	(.L_955 - .L_954)


	//   ....[0]....
.L_954:
        /*00a8*/ 	.word	0x00007290


	//   ....[1]....
        /*00ac*/ 	.word	0x000073c0


	//   ....[2]....
        /*00b0*/ 	.word	0x000079c0


	//   ....[3]....
        /*00b4*/ 	.word	0x00007fc0


	//----- nvinfo : EIATTR_MAX_THREADS
	.align		4
.L_955:
        /*00b8*/ 	.byte	0x04, 0x05
        /*00ba*/ 	.short	(.L_957 - .L_956)
.L_956:
        /*00bc*/ 	.word	0x00000280
        /*00c0*/ 	.word	0x00000001
        /*00c4*/ 	.word	0x00000001


	//----- nvinfo : EIATTR_CRS_STACK_SIZE
	.align		4
.L_957:
        /*00c8*/ 	.byte	0x04, 0x1e
        /*00ca*/ 	.short	(.L_959 - .L_958)
.L_958:
        /*00cc*/ 	.word	0x00000000


	//----- nvinfo : EIATTR_CBANK_PARAM_SIZE
	.align		4
.L_959:
        /*00d0*/ 	.byte	0x03, 0x19
        /*00d2*/ 	.short	0x00b8


	//----- nvinfo : EIATTR_PARAM_CBANK
	.align		4
        /*00d4*/ 	.byte	0x04, 0x0a
        /*00d6*/ 	.short	(.L_961 - .L_960)
	.align		4
.L_960:
        /*00d8*/ 	.word	index@(.nv.constant0._Z35group_norm_nhwc_bwd_one_pass_kernelI11Fp16IOFp16WLi512ELi20ELi640EEv26Group_norm_nhwc_bwd_params)
        /*00dc*/ 	.short	0x0380
        /*00de*/ 	.short	0x00b8


	//----- nvinfo : EIATTR_SW_WAR
	.align		4
.L_961:
        /*00e0*/ 	.byte	0x04, 0x36
        /*00e2*/ 	.short	(.L_963 - .L_962)
.L_962:
        /*00e4*/ 	.word	0x00000008
.L_963:


//--------------------- .nv.info._Z35group_norm_nhwc_bwd_one_pass_kernelI11Fp32IOFp32WLi64ELi20ELi640EEv26Group_norm_nhwc_bwd_params --------------------------
	.section	.nv.info._Z35group_norm_nhwc_bwd_one_pass_kernelI11Fp32IOFp32WLi64ELi20ELi640EEv26Group_norm_nhwc_bwd_params,"",@"SHT_CUDA_INFO"
	.sectionflags	@""
	.align	4


	//----- nvinfo : EIATTR_CUDA_API_VERSION
	.align		4
        /*0000*/ 	.byte	0x04, 0x37
        /*0002*/ 	.short	(.L_965 - .L_964)
.L_964:
        /*0004*/ 	.word	0x00000082


	//----- nvinfo : EIATTR_KPARAM_INFO
	.align		4
.L_965:
        /*0008*/ 	.byte	0x04, 0x17
        /*000a*/ 	.short	(.L_967 - .L_966)
.L_966:
        /*000c*/ 	.word	0x00000000
        /*0010*/ 	.short	0x0000
        /*0012*/ 	.short	0x0000
        /*0014*/ 	.byte	0x00, 0xf0, 0xe1, 0x02


	//----- nvinfo : EIATTR_SPARSE_MMA_MASK
	.align		4
.L_967:
        /*0018*/ 	.byte	0x03, 0x50
        /*001a*/ 	.short	0x0000


	//----- nvinfo : EIATTR_MAXREG_COUNT
	.align		4
        /*001c*/ 	.byte	0x03, 0x1b
        /*001e*/ 	.short	0x0060


	//----- nvinfo : EIATTR_NUM_BARRIERS
	.align		4
        /*0020*/ 	.byte	0x02, 0x4c
        /*0022*/ 	.byte	0x01
	.zero		1


	//----- nvinfo : EIATTR_MERCURY_ISA_VERSION
	.align		4
        /*0024*/ 	.byte	0x03, 0x5f
        /*0026*/ 	.short	0x0101


	//----- nvinfo : EIATTR_INT_WARP_WIDE_INSTR_OFFSETS
	.align		4
        /*0028*/ 	.byte	0x04, 0x31
        /*002a*/ 	.short	(.L_969 - .L_968)


	//   ....[0]....
.L_968:
        /*002c*/ 	.word	0x00002d50


	//   ....[1]....
        /*0030*/ 	.word	0x00002d60


	//   ....[2]....
        /*0034*/ 	.word	0x00002d70


	//   ....[3]....
        /*0038*/ 	.word	0x00002db0


	//   ....[4]....
        /*003c*/ 	.word	0x00003000


	//   ....[5]....
        /*0040*/ 	.word	0x00003010


	//----- nvinfo : EIATTR_COOP_GROUP_MASK_REGIDS
	.align		4
.L_969:
        /*0044*/ 	.byte	0x04, 0x29
        /*0046*/ 	.short	(.L_971 - .L_970)


	//   ....[0]....
.L_970:
        /*0048*/ 	.word	0xffffffff


	//   ....[1]....
        /*004c*/ 	.word	0xffffffff


	//   ....[2]....
        /*0050*/ 	.word	0xffffffff


	//   ....[3]....
        /*0054*/ 	.word	0xffffffff


	//   ....[4]....
        /*0058*/ 	.word	0xffffffff


	//   ....[5]....
        /*005c*/ 	.word	0xffffffff


	//   ....[6]....
        /*0060*/ 	.word	0xffffffff


	//   ....[7]....
        /*0064*/ 	.word	0xffffffff


	//   ....[8]....
        /*0068*/ 	.word	0xffffffff


	//   ....[9]....
        /*006c*/ 	.word	0xffffffff


	//----- nvinfo : EIATTR_COOP_GROUP_INSTR_OFFSETS
	.align		4
.L_971:
        /*0070*/ 	.byte	0x04, 0x28
        /*0072*/ 	.short	(.L_973 - .L_972)


	//   ....[0]....
.L_972:
        /*0074*/ 	.word	0x00000a20


	//   ....[1]....
        /*0078*/ 	.word	0x00000a40


	//   ....[2]....
        /*007c*/ 	.word	0x00000a80


	//   ....[3]....
        /*0080*/ 	.word	0x00000a90


	//   ....[4]....
        /*0084*/ 	.word	0x00000ad0


	//   ....[5]....
        /*0088*/ 	.word	0x00000ae0


	//   ....[6]....
        /*008c*/ 	.word	0x00000b10


	//   ....[7]....
        /*0090*/ 	.word	0x00000b30


	//   ....[8]....
        /*0094*/ 	.word	0x00000ba0


	//   ....[9]....
        /*0098*/ 	.word	0x00000bb0


	//----- nvinfo : EIATTR_VRC_CTA_INIT_COUNT
	.align		4
.L_973:
        /*009c*/ 	.byte	0x02, 0x4a
	.zero		1
	.zero		1


	//----- nvinfo : EIATTR_EXIT_INSTR_OFFSETS
	.align		4
        /*00a0*/ 	.byte	0x04, 0x1c
        /*00a2*/ 	.short	(.L_975 - .L_974)


	//   ....[0]....
.L_974:
        /*00a4*/ 	.word	0x00003640


	//   ....[1]....
        /*00a8*/ 	.word	0x00003780


	//   ....[2]....
        /*00ac*/ 	.word	0x00003dd0


	//   ....[3]....
        /*00b0*/ 	.word	0x000043b0


	//----- nvinfo : EIATTR_MAX_THREADS
	.align		4
.L_975:
        /*00b4*/ 	.byte	0x04, 0x05
        /*00b6*/ 	.short	(.L_977 - .L_976)
.L_976:
        /*00b8*/ 	.word	0x00000280
        /*00bc*/ 	.word	0x00000001
        /*00c0*/ 	.word	0x00000001


	//----- nvinfo : EIATTR_CRS_STACK_SIZE
	.align		4
.L_977:
        /*00c4*/ 	.byte	0x04, 0x1e
        /*00c6*/ 	.short	(.L_979 - .L_978)
.L_978:
        /*00c8*/ 	.word	0x00000000


	//----- nvinfo : EIATTR_CBANK_PARAM_SIZE
	.align		4
.L_979:
        /*00cc*/ 	.byte	0x03, 0x19
        /*00ce*/ 	.short	0x00b8


	//----- nvinfo : EIATTR_PARAM_CBANK
	.align		4
        /*00d0*/ 	.byte	0x04, 0x0a
        /*00d2*/ 	.short	(.L_981 - .L_980)
	.align		4
.L_980:
        /*00d4*/ 	.word	index@(.nv.constant0._Z35group_norm_nhwc_bwd_one_pass_kernelI11Fp32IOFp32WLi64ELi20ELi640EEv26Group_norm_nhwc_bwd_params)
        /*00d8*/ 	.short	0x0380
        /*00da*/ 	.short	0x00b8


	//----- nvinfo : EIATTR_SW_WAR
	.align		4
.L_981:
        /*00dc*/ 	.byte	0x04, 0x36
        /*00de*/ 	.short	(.L_983 - .L_982)
.L_982:
        /*00e0*/ 	.word	0x00000008
.L_983:


//--------------------- .nv.info._Z35group_norm_nhwc_bwd_one_pass_kernelI11Fp32IOFp32WLi128ELi20ELi640EEv26Group_norm_nhwc_bwd_params --------------------------
	.section	.nv.info._Z35group_norm_nhwc_bwd_one_pass_kernelI11Fp32IOFp32WLi128ELi20ELi640EEv26Group_norm_nhwc_bwd_params,"",@"SHT_CUDA_INFO"
	.sectionflags	@""
	.align	4


	//----- nvinfo : EIATTR_CUDA_API_VERSION
	.align		4
        /*0000*/ 	.byte	0x04, 0x37
        /*0002*/ 	.short	(.L_985 - .L_984)
.L_984:
        /*0004*/ 	.word	0x00000082


	//----- nvinfo : EIATTR_KPARAM_INFO
	.align		4
.L_985:
        /*0008*/ 	.byte	0x04, 0x17
        /*000a*/ 	.short	(.L_987 - .L_986)
.L_986:
        /*000c*/ 	.word	0x00000000
        /*0010*/ 	.short	0x0000
        /*0012*/ 	.short	0x0000
        /*0014*/ 	.byte	0x00, 0xf0, 0xe1, 0x02


	//----- nvinfo : EIATTR_SPARSE_MMA_MASK
	.align		4
.L_987:
        /*0018*/ 	.byte	0x03, 0x50
        /*001a*/ 	.short	0x0000


	//----- nvinfo : EIATTR_MAXREG_COUNT
	.align		4
        /*001c*/ 	.byte	0x03, 0x1b
        /*001e*/ 	.short	0x0060


	//----- nvinfo : EIATTR_NUM_BARRIERS
	.align		4
        /*0020*/ 	.byte	0x02, 0x4c
        /*0022*/ 	.byte	0x01
	.zero		1


	//----- nvinfo : EIATTR_MERCURY_ISA_VERSION
	.align		4
        /*0024*/ 	.byte	0x03, 0x5f
        /*0026*/ 	.short	0x0101


	//----- nvinfo : EIATTR_INT_WARP_WIDE_INSTR_OFFSETS
	.align		4
        /*0028*/ 	.byte	0x04, 0x31
        /*002a*/ 	.short	(.L_989 - .L_988)


	//   ....[0]....
.L_988:
        /*002c*/ 	.word	0x00001120


	//----- nvinfo : EIATTR_COOP_GROUP_MASK_REGIDS
	.align		4
.L_989:
        /*0030*/ 	.byte	0x04, 0x29
        /*0032*/ 	.short	(.L_991 - .L_990)


	//   ....[0]....
.L_990:
        /*0034*/ 	.word	0xffffffff


	//   ....[1]....
        /*0038*/ 	.word	0xffffffff


	//   ....[2]....
        /*003c*/ 	.word	0xffffffff


	//   ....[3]....
        /*0040*/ 	.word	0xffffffff


	//   ....[4]....
        /*0044*/ 	.word	0xffffffff


	//   ....[5]....
        /*0048*/ 	.word	0xffffffff


	//   ....[6]....
        /*004c*/ 	.word	0xffffffff


	//   ....[7]....
        /*0050*/ 	.word	0xffffffff


	//   ....[8]....
        /*0054*/ 	.word	0xffffffff


	//   ....[9]....
        /*0058*/ 	.word	0xffffffff


	//----- nvinfo : EIATTR_COOP_GROUP_INSTR_OFFSETS
	.align		4
.L_991:
        /*005c*/ 	.byte	0x04, 0x28
        /*005e*/ 	.short	(.L_993 - .L_992)


	//   ....[0]....
.L_992:
        /*0060*/ 	.word	0x00000ee0


	//   ....[1]....
        /*0064*/ 	.word	0x00000f10


	//   ....[2]....
        /*0068*/ 	.word	0x00000fa0


	//   ....[3]....
        /*006c*/ 	.word	0x00000fb0


	//   ....[4]....
        /*0070*/ 	.word	0x00000fe0


	//   ....[5]....
        /*0074*/ 	.word	0x00001000


	//   ....[6]....
        /*0078*/ 	.word	0x00001030


	//   ....[7]....
        /*007c*/ 	.word	0x00001050


	//   ....[8]....
        /*0080*/ 	.word	0x000010c0


	//   ....[9]....
        /*0084*/ 	.word	0x000010d0


	//----- nvinfo : EIATTR_VRC_CTA_INIT_COUNT
	.align		4
.L_993:
        /*0088*/ 	.byte	0x02, 0x4a
	.zero		1
	.zero		1


	//----- nvinfo : EIATTR_EXIT_INSTR_OFFSETS
	.align		4
        /*008c*/ 	.byte	0x04, 0x1c
        /*008e*/ 	.short	(.L_995 - .L_994)


	//   ....[0]....
.L_994:
        /*0090*/ 	.word	0x00003d00


	//   ....[1]....
        /*0094*/ 	.word	0x00003e30


	//   ....[2]....
        /*0098*/ 	.word	0x00004400


	//   ....[3]....
        /*009c*/ 	.word	0x000049b0


	//----- nvinfo : EIATTR_MAX_THREADS
	.align		4
.L_995:
        /*00a0*/ 	.byte	0x04, 0x05
        /*00a2*/ 	.short	(.L_997 - .L_996)
.L_996:
        /*00a4*/ 	.word	0x00000280
        /*00a8*/ 	.word	0x00000001
        /*00ac*/ 	.word	0x00000001


	//----- nvinfo : EIATTR_CRS_STACK_SIZE
	.align		4
.L_997:
        /*00b0*/ 	.byte	0x04, 0x1e
        /*00b2*/ 	.short	(.L_999 - .L_998)
.L_998:
        /*00b4*/ 	.word	0x00000000


	//----- nvinfo : EIATTR_CBANK_PARAM_SIZE
	.align		4
.L_999:
        /*00b8*/ 	.byte	0x03, 0x19
        /*00ba*/ 	.short	0x00b8


	//----- nvinfo : EIATTR_PARAM_CBANK
	.align		4
        /*00bc*/ 	.byte	0x04, 0x0a
        /*00be*/ 	.short	(.L_1001 - .L_1000)
	.align		4
.L_1000:
        /*00c0*/ 	.word	index@(.nv.constant0._Z35group_norm_nhwc_bwd_one_pass_kernelI11Fp32IOFp32WLi128ELi20ELi640EEv26Group_norm_nhwc_bwd_params)
        /*00c4*/ 	.short	0x0380
        /*00c6*/ 	.short	0x00b8


	//----- nvinfo : EIATTR_SW_WAR
	.align		4
.L_1001:
        /*00c8*/ 	.byte	0x04, 0x36
        /*00ca*/ 	.short	(.L_1003 - .L_1002)
.L_1002:
        /*00cc*/ 	.word	0x00000008
.L_1003:


//--------------------- .nv.info._Z35group_norm_nhwc_bwd_one_pass_kernelI11Fp32IOFp32WLi256ELi20ELi640EEv26Group_norm_nhwc_bwd_params --------------------------
	.section	.nv.info._Z35group_norm_nhwc_bwd_one_pass_kernelI11Fp32IOFp32WLi256ELi20ELi640EEv26Group_norm_nhwc_bwd_params,"",@"SHT_CUDA_INFO"
	.sectionflags	@""
	.align	4


	//----- nvinfo : EIATTR_CUDA_API_VERSION
	.align		4
        /*0000*/ 	.byte	0x04, 0x37
        /*0002*/ 	.short	(.L_1005 - .L_1004)
.L_1004:
        /*0004*/ 	.word	0x00000082


	//----- nvinfo : EIATTR_KPARAM_INFO
	.align		4
.L_1005:
        /*0008*/ 	.byte	0x04, 0x17
        /*000a*/ 	.short	(.L_1007 - .L_1006)
.L_1006:
        /*000c*/ 	.word	0x00000000
        /*0010*/ 	.short	0x0000
        /*0012*/ 	.short	0x0000
        /*0014*/ 	.byte	0x00, 0xf0, 0xe1, 0x02


	//----- nvinfo : EIATTR_SPARSE_MMA_MASK
	.align		4
.L_1007:
        /*0018*/ 	.byte	0x03, 0x50
        /*001a*/ 	.short	0x0000


	//----- nvinfo : EIATTR_MAXREG_COUNT
	.align		4
        /*001c*/ 	.byte	0x03, 0x1b
        /*001e*/ 	.short	0x0060


	//----- nvinfo : EIATTR_NUM_BARRIERS
	.align		4
        /*0020*/ 	.byte	0x02, 0x4c
        /*0022*/ 	.byte	0x01
	.zero		1


	//----- nvinfo : EIATTR_MERCURY_ISA_VERSION
	.align		4
        /*0024*/ 	.byte	0x03, 0x5f
        /*0026*/ 	.short	0x0101


	//----- nvinfo : EIATTR_INT_WARP_WIDE_INSTR_OFFSETS
	.align		4
        /*0028*/ 	.byte	0x04, 0x31
        /*002a*/ 	.short	(.L_1009 - .L_1008)


	//   ....[0]....
.L_1008:
        /*002c*/ 	.word	0x000019b0


	//   ....[1]....
        /*0030*/ 	.word	0x00003600


	//   ....[2]....
        /*0034*/ 	.word	0x00003620


	//   ....[3]....
        /*0038*/ 	.word	0x00003710


	//   ....[4]....
        /*003c*/ 	.word	0x00003730


	//   ....[5]....
        /*0040*/ 	.word	0x00003760


	//   ....[6]....
        /*0044*/ 	.word	0x00003880


	//   ....[7]....
        /*0048*/ 	.word	0x00003890


	//   ....[8]....
        /*004c*/ 	.word	0x000038b0


	//----- nvinfo : EIATTR_COOP_GROUP_MASK_REGIDS
	.align		4
.L_1009:
        /*0050*/ 	.byte	0x04, 0x29
        /*0052*/ 	.short	(.L_1011 - .L_1010)


	//   ....[0]....
.L_1010:
        /*0054*/ 	.word	0xffffffff


	//   ....[1]....
        /*0058*/ 	.word	0xffffffff


	//   ....[2]....
        /*005c*/ 	.word	0xffffffff


	//   ....[3]....
        /*0060*/ 	.word	0xffffffff


	//   ....[4]....
        /*0064*/ 	.word	0xffffffff


	//   ....[5]....
        /*0068*/ 	.word	0xffffffff


	//   ....[6]....
        /*006c*/ 	.word	0xffffffff


	//   ....[7]....
        /*0070*/ 	.word	0xffffffff


	//   ....[8]....
        /*0074*/ 	.word	0xffffffff


	//   ....[9]....
        /*0078*/ 	.word	0xffffffff


	//----- nvinfo : EIATTR_COOP_GROUP_INSTR_OFFSETS
	.align		4
.L_1011:
        /*007c*/ 	.byte	0x04, 0x28
        /*007e*/ 	.short	(.L_1013 - .L_1012)


	//   ....[0]....
.L_1012:
        /*0080*/ 	.word	0x00001770


	//   ....[1]....
        /*0084*/ 	.word	0x00001790


	//   ....[2]....
        /*0088*/ 	.word	0x00001850


	//   ....[3]....
        /*008c*/ 	.word	0x00001860


	//   ....[4]....
        /*0090*/ 	.word	0x00001890


	//   ....[5]....
        /*0094*/ 	.word	0x000018b0


	//   ....[6]....
        /*0098*/ 	.word	0x000018f0


	//   ....[7]....
        /*009c*/ 	.word	0x00001900


	//   ....[8]....
        /*00a0*/ 	.word	0x00001950


	//   ....[9]....
        /*00a4*/ 	.word	0x00001960


	//----- nvinfo : EIATTR_VRC_CTA_INIT_COUNT
	.align		4
.L_1013:
        /*00a8*/ 	.byte	0x02, 0x4a
	.zero		1
	.zero		1


	//----- nvinfo : EIATTR_EXIT_INSTR_OFFSETS
	.align		4
        /*00ac*/ 	.byte	0x04, 0x1c
        /*00ae*/ 	.short	(.L_1015 - .L_1014)


	//   ....[0]....
.L_1014:
        /*00b0*/ 	.word	0x00004d80


	//   ....[1]....
        /*00b4*/ 	.word	0x00004eb0


	//   ....[2]....
        /*00b8*/ 	.word	0x00005490


	//   ....[3]....
        /*00bc*/ 	.word	0x00005a40


	//----- nvinfo : EIATTR_MAX_THREADS
	.align		4
.L_1015:
        /*00c0*/ 	.byte	0x04, 0x05
        /*00c2*/ 	.short	(.L_1017 - .L_1016)
.L_1016:
        /*00c4*/ 	.word	0x00000280
        /*00c8*/ 	.word	0x00000001
        /*00cc*/ 	.word	0x00000001


	//----- nvinfo : EIATTR_CRS_STACK_SIZE
	.align		4
.L_1017:
        /*00d0*/ 	.byte	0x04, 0x1e
        /*00d2*/ 	.short	(.L_1019 - .L_1018)
.L_1018:
        /*00d4*/ 	.word	0x00000000


	//----- nvinfo : EIATTR_CBANK_PARAM_SIZE
	.align		4
.L_1019:
        /*00d8*/ 	.byte	0x03, 0x19
        /*00da*/ 	.short	0x00b8


	//----- nvinfo : EIATTR_PARAM_CBANK
	.align		4
        /*00dc*/ 	.byte	0x04, 0x0a
        /*00de*/ 	.short	(.L_1021 - .L_1020)
	.align		4
.L_1020:
        /*00e0*/ 	.word	index@(.nv.constant0._Z35group_norm_nhwc_bwd_one_pass_kernelI11Fp32IOFp32WLi256ELi20ELi640EEv26Group_norm_nhwc_bwd_params)
        /*00e4*/ 	.short	0x0380
        /*00e6*/ 	.short	0x00b8


	//----- nvinfo : EIATTR_SW_WAR
	.align		4
.L_1021:
        /*00e8*/ 	.byte	0x04, 0x36
        /*00ea*/ 	.short	(.L_1023 - .L_1022)
.L_1022:
        /*00ec*/ 	.word	0x00000008
.L_1023:


//--------------------- .nv.info._Z35group_norm_nhwc_bwd_one_pass_kernelI11Fp32IOFp32WLi512ELi20ELi640EEv26Group_norm_nhwc_bwd_params --------------------------
	.section	.nv.info._Z35group_norm_nhwc_bwd_one_pass_kernelI11Fp32IOFp32WLi512ELi20ELi640EEv26Group_norm_nhwc_bwd_params,"",@"SHT_CUDA_INFO"
	.sectionflags	@""
	.align	4


	//----- nvinfo : EIATTR_CUDA_API_VERSION
	.align		4
        /*0000*/ 	.byte	0x04, 0x37
        /*0002*/ 	.short	(.L_1025 - .L_1024)
.L_1024:
        /*0004*/ 	.word	0x00000082


	//----- nvinfo : EIATTR_KPARAM_INFO
	.align		4
.L_1025:
        /*0008*/ 	.byte	0x04, 0x17
        /*000a*/ 	.short	(.L_1027 - .L_1026)
.L_1026:
        /*000c*/ 	.word	0x00000000
        /*0010*/ 	.short	0x0000
        /*0012*/ 	.short	0x0000
        /*0014*/ 	.byte	0x00, 0xf0, 0xe1, 0x02


	//----- nvinfo : EIATTR_SPARSE_MMA_MASK
	.align		4
.L_1027:
        /*0018*/ 	.byte	0x03, 0x50
        /*001a*/ 	.short	0x0000


	//----- nvinfo : EIATTR_MAXREG_COUNT
	.align		4
        /*001c*/ 	.byte	0x03, 0x1b
        /*001e*/ 	.short	0x0060


	//----- nvinfo : EIATTR_NUM_BARRIERS
	.align		4
        /*0020*/ 	.byte	0x02, 0x4c
        /*0022*/ 	.byte	0x01
	.zero		1


	//----- nvinfo : EIATTR_MERCURY_ISA_VERSION
	.align		4
        /*0024*/ 	.byte	0x03, 0x5f
        /*0026*/ 	.short	0x0101


	//----- nvinfo : EIATTR_INT_WARP_WIDE_INSTR_OFFSETS
	.align		4
        /*0028*/ 	.byte	0x04, 0x31
        /*002a*/ 	.short	(.L_1029 - .L_1028)


	//   ....[0]....
.L_1028:
        /*002c*/ 	.word	0x00002a50


	//----- nvinfo : EIATTR_COOP_GROUP_MASK_REGIDS
	.align		4
.L_1029:
        /*0030*/ 	.byte	0x04, 0x29
        /*0032*/ 	.short	(.L_1031 - .L_1030)


	//   ....[0]....
.L_1030:
        /*0034*/ 	.word	0xffffffff


	//   ....[1]....
        /*0038*/ 	.word	0xffffffff


	//   ....[2]....
        /*003c*/ 	.word	0xffffffff


	//   ....[3]....
        /*0040*/ 	.word	0xffffffff


	//   ....[4]....
        /*0044*/ 	.word	0xffffffff


	//   ....[5]....
        /*0048*/ 	.word	0xffffffff


	//   ....[6]....
        /*004c*/ 	.word	0xffffffff


	//   ....[7]....
        /*0050*/ 	.word	0xffffffff


	//   ....[8]....
        /*0054*/ 	.word	0xffffffff


	//   ....[9]....
        /*0058*/ 	.word	0xffffffff


	//----- nvinfo : EIATTR_COOP_GROUP_INSTR_OFFSETS
	.align		4
.L_1031:
        /*005c*/ 	.byte	0x04, 0x28
        /*005e*/ 	.short	(.L_1033 - .L_1032)


	//   ....[0]....
.L_1032:
        /*0060*/ 	.word	0x000027e0


	//   ....[1]....
        /*0064*/ 	.word	0x00002820


	//   ....[2]....
        /*0068*/ 	.word	0x000028a0


	//   ....[3]....
        /*006c*/ 	.word	0x000028c0


	//   ....[4]....
        /*0070*/ 	.word	0x00002910


	//   ....[5]....
        /*0074*/ 	.word	0x00002920


	//   ....[6]....
        /*0078*/ 	.word	0x00002950


	//   ....[7]....
        /*007c*/ 	.word	0x00002980


	//   ....[8]....
        /*0080*/ 	.word	0x000029f0


	//   ....[9]....
        /*0084*/ 	.word	0x00002a00


	//----- nvinfo : EIATTR_VRC_CTA_INIT_COUNT
	.align		4
.L_1033:
        /*0088*/ 	.byte	0x02, 0x4a
	.zero		1
	.zero		1


	//----- nvinfo : EIATTR_EXIT_INSTR_OFFSETS
	.align		4
        /*008c*/ 	.byte	0x04, 0x1c
        /*008e*/ 	.short	(.L_1035 - .L_1034)


	//   ....[0]....
.L_1034:
        /*0090*/ 	.word	0x000072b0


	//   ....[1]....
        /*0094*/ 	.word	0x000073e0


	//   ....[2]....
        /*0098*/ 	.word	0x000079d0


	//   ....[3]....
        /*009c*/ 	.word	0x00007f80


	//----- nvinfo : EIATTR_MAX_THREADS
	.align		4
.L_1035:
        /*00a0*/ 	.byte	0x04, 0x05
        /*00a2*/ 	.short	(.L_1037 - .L_1036)
.L_1036:
        /*00a4*/ 	.word	0x00000280
        /*00a8*/ 	.word	0x00000001
        /*00ac*/ 	.word	0x00000001


	//----- nvinfo : EIATTR_CRS_STACK_SIZE
	.align		4
.L_1037:
        /*00b0*/ 	.byte	0x04, 0x1e
        /*00b2*/ 	.short	(.L_1039 - .L_1038)
.L_1038:
        /*00b4*/ 	.word	0x00000000


	//----- nvinfo : EIATTR_CBANK_PARAM_SIZE
	.align		4
.L_1039:
        /*00b8*/ 	.byte	0x03, 0x19
        /*00ba*/ 	.short	0x00b8


	//----- nvinfo : EIATTR_PARAM_CBANK
	.align		4
        /*00bc*/ 	.byte	0x04, 0x0a
        /*00be*/ 	.short	(.L_1041 - .L_1040)
	.align		4
.L_1040:
        /*00c0*/ 	.word	index@(.nv.constant0._Z35group_norm_nhwc_bwd_one_pass_kernelI11Fp32IOFp32WLi512ELi20ELi640EEv26Group_norm_nhwc_bwd_params)
        /*00c4*/ 	.short	0x0380
        /*00c6*/ 	.short	0x00b8


	//----- nvinfo : EIATTR_SW_WAR
	.align		4
.L_1041:
        /*00c8*/ 	.byte	0x04, 0x36
        /*00ca*/ 	.short	(.L_1043 - .L_1042)
.L_1042:
        /*00cc*/ 	.word	0x00000008
.L_1043:


//--------------------- .nv.info._Z35group_norm_nhwc_bwd_one_pass_kernelI11Fp32IOBf16WLi64ELi20ELi640EEv26Group_norm_nhwc_bwd_params --------------------------
	.section	.nv.info._Z35group_norm_nhwc_bwd_one_pass_kernelI11Fp32IOBf16WLi64ELi20ELi640EEv26Group_norm_nhwc_bwd_params,"",@"SHT_CUDA_INFO"
	.sectionflags	@""
	.align	4


	//----- nvinfo : EIATTR_CUDA_API_VERSION
	.align		4
        /*0000*/ 	.byte	0x04, 0x37
        /*0002*/ 	.short	(.L_1045 - .L_1044)
.L_1044:
        /*0004*/ 	.word	0x00000082


	//----- nvinfo : EIATTR_KPARAM_INFO
	.align		4
.L_1045:
        /*0008*/ 	.byte	0x04, 0x17
        /*000a*/ 	.short	(.L_1047 - .L_1046)
.L_1046:
        /*000c*/ 	.word	0x00000000
        /*0010*/ 	.short	0x0000
        /*0012*/ 	.short	0x0000
        /*0014*/ 	.byte	0x00, 0xf0, 0xe1, 0x02


	//----- nvinfo : EIATTR_SPARSE_MMA_MASK
	.align		4
.L_1047:
        /*0018*/ 	.byte	0x03, 0x50
        /*001a*/ 	.short	0x0000


	//----- nvinfo : EIATTR_MAXREG_COUNT
	.align		4
        /*001c*/ 	.byte	0x03, 0x1b
        /*001e*/ 	.short	0x0060


	//----- nvinfo : EIATTR_NUM_BARRIERS
	.align		4
        /*0020*/ 	.byte	0x02, 0x4c
        /*0022*/ 	.byte	0x01
	.zero		1


	//----- nvinfo : EIATTR_MERCURY_ISA_VERSION
	.align		4
        /*0024*/ 	.byte	0x03, 0x5f
        /*0026*/ 	.short	0x0101


	//----- nvinfo : EIATTR_INT_WARP_WIDE_INSTR_OFFSETS
	.align		4
        /*0028*/ 	.byte	0x04, 0x31
        /*002a*/ 	.short	(.L_1049 - .L_1048)


	//   ....[0]....
.L_1048:
        /*002c*/ 	.word	0x00002db0


	//   ....[1]....
        /*0030*/ 	.word	0x00002dc0


	//   ....[2]....
        /*0034*/ 	.word	0x00002dd0


	//   ....[3]....
        /*0038*/ 	.word	0x00002e10


	//   ....[4]....
        /*003c*/ 	.word	0x00003060


	//   ....[5]....
        /*0040*/ 	.word	0x00003070


	//----- nvinfo : EIATTR_COOP_GROUP_MASK_REGIDS
	.align		4
.L_1049:
        /*0044*/ 	.byte	0x04, 0x29
        /*0046*/ 	.short	(.L_1051 - .L_1050)


	//   ....[0]....
.L_1050:
        /*0048*/ 	.word	0xffffffff


	//   ....[1]....
        /*004c*/ 	.word	0xffffffff


	//   ....[2]....
        /*0050*/ 	.word	0xffffffff


	//   ....[3]....
        /*0054*/ 	.word	0xffffffff


	//   ....[4]....
        /*0058*/ 	.word	0xffffffff


	//   ....[5]....
        /*005c*/ 	.word	0xffffffff


	//   ....[6]....
        /*0060*/ 	.word	0xffffffff


	//   ....[7]....
        /*0064*/ 	.word	0xffffffff


	//   ....[8]....
        /*0068*/ 	.word	0xffffffff


	//   ....[9]....
        /*006c*/ 	.word	0xffffffff


	//----- nvinfo : EIATTR_COOP_GROUP_INSTR_OFFSETS
	.align		4
.L_1051:
        /*0070*/ 	.byte	0x04, 0x28
        /*0072*/ 	.short	(.L_1053 - .L_1052)


	//   ....[0]....
.L_1052:
        /*0074*/ 	.word	0x00000aa0


	//   ....[1]....
        /*0078*/ 	.word	0x00000ad0


	//   ....[2]....
        /*007c*/ 	.word	0x00000b10


	//   ....[3]....
        /*0080*/ 	.word	0x00000b30


	//   ....[4]....
        /*0084*/ 	.word	0x00000b60


	//   ....[5]....
        /*0088*/ 	.word	0x00000b80


	//   ....[6]....
        /*008c*/ 	.word	0x00000bb0


	//   ....[7]....
        /*0090*/ 	.word	0x00000bd0


	//   ....[8]....
        /*0094*/ 	.word	0x00000c20


	//   ....[9]....
        /*0098*/ 	.word	0x00000c30


	//----- nvinfo : EIATTR_VRC_CTA_INIT_COUNT
	.align		4
.L_1053:
        /*009c*/ 	.byte	0x02, 0x4a
	.zero		1
	.zero		1


	//----- nvinfo : EIATTR_EXIT_INSTR_OFFSETS
	.align		4
        /*00a0*/ 	.byte	0x04, 0x1c
        /*00a2*/ 	.short	(.L_1055 - .L_1054)


	//   ....[0]....
.L_1054:
        /*00a4*/ 	.word	0x000036b0


	//   ....[1]....
        /*00a8*/ 	.word	0x000037f0


	//   ....[2]....
        /*00ac*/ 	.word	0x00003e80


	//   ....[3]....
        /*00b0*/ 	.word	0x000044b0


	//----- nvinfo : EIATTR_MAX_THREADS
	.align		4
.L_1055:
        /*00b4*/ 	.byte	0x04, 0x05
        /*00b6*/ 	.short	(.L_1057 - .L_1056)
.L_1056:
        /*00b8*/ 	.word	0x00000280
        /*00bc*/ 	.word	0x00000001
        /*00c0*/ 	.word	0x00000001


	//----- nvinfo : EIATTR_CRS_STACK_SIZE
	.align		4
.L_1057:
        /*00c4*/ 	.byte	0x04, 0x1e
        /*00c6*/ 	.short	(.L_1059 - .L_1058)
.L_1058:
        /*00c8*/ 	.word	0x00000000


	//----- nvinfo : EIATTR_CBANK_PARAM_SIZE
	.align		4
.L_1059:
        /*00cc*/ 	.byte	0x03, 0x19
        /*00ce*/ 	.short	0x00b8


	//----- nvinfo : EIATTR_PARAM_CBANK
	.align		4
        /*00d0*/ 	.byte	0x04, 0x0a
        /*00d2*/ 	.short	(.L_1061 - .L_1060)
	.align		4
.L_1060:
        /*00d4*/ 	.word	index@(.nv.constant0._Z35group_norm_nhwc_bwd_one_pass_kernelI11Fp32IOBf16WLi64ELi20ELi640EEv26Group_norm_nhwc_bwd_params)
        /*00d8*/ 	.short	0x0380
        /*00da*/ 	.short	0x00b8


	//----- nvinfo : EIATTR_SW_WAR
	.align		4
.L_1061:
        /*00dc*/ 	.byte	0x04, 0x36
        /*00de*/ 	.short	(.L_1063 - .L_1062)
.L_1062:
        /*00e0*/ 	.word	0x00000008
.L_1063:


//--------------------- .nv.info._Z35group_norm_nhwc_bwd_one_pass_kernelI11Fp32IOBf16WLi128ELi20ELi640EEv26Group_norm_nhwc_bwd_params --------------------------
	.section	.nv.info._Z35group_norm_nhwc_bwd_one_pass_kernelI11Fp32IOBf16WLi128ELi20ELi640EEv26Group_norm_nhwc_bwd_params,"",@"SHT_CUDA_INFO"
	.sectionflags	@""
	.align	4


	//----- nvinfo : EIATTR_CUDA_API_VERSION
	.align		4
        /*0000*/ 	.byte	0x04, 0x37
        /*0002*/ 	.short	(.L_1065 - .L_1064)
.L_1064:
        /*0004*/ 	.word	0x00000082


	//----- nvinfo : EIATTR_KPARAM_INFO
	.align		4
.L_1065:
        /*0008*/ 	.byte	0x04, 0x17
        /*000a*/ 	.short	(.L_1067 - .L_1066)
.L_1066:
        /*000c*/ 	.word	0x00000000
        /*0010*/ 	.short	0x0000
        /*0012*/ 	.short	0x0000
        /*0014*/ 	.byte	0x00, 0xf0, 0xe1, 0x02


	//----- nvinfo : EIATTR_SPARSE_MMA_MASK
	.align		4
.L_1067:
        /*0018*/ 	.byte	0x03, 0x50
        /*001a*/ 	.short	0x0000


	//----- nvinfo : EIATTR_MAXREG_COUNT
	.align		4
        /*001c*/ 	.byte	0x03, 0x1b
        /*001e*/ 	.short	0x0060


	//----- nvinfo : EIATTR_NUM_BARRIERS
	.align		4
        /*0020*/ 	.byte	0x02, 0x4c
        /*0022*/ 	.byte	0x01
	.zero		1


	//----- nvinfo : EIATTR_MERCURY_ISA_VERSION
	.align		4
        /*0024*/ 	.byte	0x03, 0x5f
        /*0026*/ 	.short	0x0101


	//----- nvinfo : EIATTR_INT_WARP_WIDE_INSTR_OFFSETS
	.align		4
        /*0028*/ 	.byte	0x04, 0x31
        /*002a*/ 	.short	(.L_1069 - .L_1068)


	//   ....[0]....
.L_1068:
        /*002c*/ 	.word	0x000011a0


	//----- nvinfo : EIATTR_COOP_GROUP_MASK_REGIDS
	.align		4
.L_1069:
        /*0030*/ 	.byte	0x04, 0x29
        /*0032*/ 	.short	(.L_1071 - .L_1070)


	//   ....[0]....
.L_1070:
        /*0034*/ 	.word	0xffffffff


	//   ....[1]....
        /*0038*/ 	.word	0xffffffff


	//   ....[2]....
        /*003c*/ 	.word	0xffffffff


	//   ....[3]....
        /*0040*/ 	.word	0xffffffff


	//   ....[4]....
        /*0044*/ 	.word	0xffffffff


	//   ....[5]....
        /*0048*/ 	.word	0xffffffff


	//   ....[6]....
        /*004c*/ 	.word	0xffffffff


	//   ....[7]....
        /*0050*/ 	.word	0xffffffff


	//   ....[8]....
        /*0054*/ 	.word	0xffffffff


	//   ....[9]....
        /*0058*/ 	.word	0xffffffff


	//----- nvinfo : EIATTR_COOP_GROUP_INSTR_OFFSETS
	.align		4
.L_1071:
        /*005c*/ 	.byte	0x04, 0x28
        /*005e*/ 	.short	(.L_1073 - .L_1072)


	//   ....[0]....
.L_1072:
        /*0060*/ 	.word	0x00000f60


	//   ....[1]....
        /*0064*/ 	.word	0x00000f90


	//   ....[2]....
        /*0068*/ 	.word	0x00001020


	//   ....[3]....
        /*006c*/ 	.word	0x00001030


	//   ....[4]....
        /*0070*/ 	.word	0x00001060


	//   ....[5]....
        /*0074*/ 	.word	0x00001080


	//   ....[6]....
        /*0078*/ 	.word	0x000010b0


	//   ....[7]....
        /*007c*/ 	.word	0x000010d0


	//   ....[8]....
        /*0080*/ 	.word	0x00001140


	//   ....[9]....
        /*0084*/ 	.word	0x00001150


	//----- nvinfo : EIATTR_VRC_CTA_INIT_COUNT
	.align		4
.L_1073:
        /*0088*/ 	.byte	0x02, 0x4a
	.zero		1
	.zero		1


	//----- nvinfo : EIATTR_EXIT_INSTR_OFFSETS
	.align		4
        /*008c*/ 	.byte	0x04, 0x1c
        /*008e*/ 	.short	(.L_1075 - .L_1074)


	//   ....[0]....
.L_1074:
        /*0090*/ 	.word	0x00003d70


	//   ....[1]....
        /*0094*/ 	.word	0x00003ea0


	//   ....[2]....
        /*0098*/ 	.word	0x000044a0


	//   ....[3]....
        /*009c*/ 	.word	0x00004aa0


	//----- nvinfo : EIATTR_MAX_THREADS
	.align		4
.L_1075:
        /*00a0*/ 	.byte	0x04, 0x05
        /*00a2*/ 	.short	(.L_1077 - .L_1076)
.L_1076:
        /*00a4*/ 	.word	0x00000280
        /*00a8*/ 	.word	0x00000001
        /*00ac*/ 	.word	0x00000001


	//----- nvinfo : EIATTR_CRS_STACK_SIZE
	.align		4
.L_1077:
        /*00b0*/ 	.byte	0x04, 0x1e
        /*00b2*/ 	.short	(.L_1079 - .L_1078)
.L_1078:
        /*00b4*/ 	.word	0x00000000


	//----- nvinfo : EIATTR_CBANK_PARAM_SIZE
	.align		4
.L_1079:
        /*00b8*/ 	.byte	0x03, 0x19
        /*00ba*/ 	.short	0x00b8


	//----- nvinfo : EIATTR_PARAM_CBANK
	.align		4
        /*00bc*/ 	.byte	0x04, 0x0a
        /*00be*/ 	.short	(.L_1081 - .L_1080)
	.align		4
.L_1080:
        /*00c0*/ 	.word	index@(.nv.constant0._Z35group_norm_nhwc_bwd_one_pass_kernelI11Fp32IOBf16WLi128ELi20ELi640EEv26Group_norm_nhwc_bwd_params)
        /*00c4*/ 	.short	0x0380
        /*00c6*/ 	.short	0x00b8


	//----- nvinfo : EIATTR_SW_WAR
	.align		4
.L_1081:
        /*00c8*/ 	.byte	0x04, 0x36
        /*00ca*/ 	.short	(.L_1083 - .L_1082)
.L_1082:
        /*00cc*/ 	.word	0x00000008
.L_1083:


//--------------------- .nv.info._Z35group_norm_nhwc_bwd_one_pass_kernelI11Fp32IOBf16WLi256ELi20ELi640EEv26Group_norm_nhwc_bwd_params --------------------------
	.section	.nv.info._Z35group_norm_nhwc_bwd_one_pass_kernelI11Fp32IOBf16WLi256ELi20ELi640EEv26Group_norm_nhwc_bwd_params,"",@"SHT_CUDA_INFO"
	.sectionflags	@""
	.align	4


	//----- nvinfo : EIATTR_CUDA_API_VERSION
	.align		4
        /*0000*/ 	.byte	0x04, 0x37
        /*0002*/ 	.short	(.L_1085 - .L_1084)
.L_1084:
        /*0004*/ 	.word	0x00000082


	//----- nvinfo : EIATTR_KPARAM_INFO
	.align		4
.L_1085:
        /*0008*/ 	.byte	0x04, 0x17
        /*000a*/ 	.short	(.L_1087 - .L_1086)
.L_1086:
        /*000c*/ 	.word	0x00000000
        /*0010*/ 	.short	0x0000
        /*0012*/ 	.short	0x0000
        /*0014*/ 	.byte	0x00, 0xf0, 0xe1, 0x02


	//----- nvinfo : EIATTR_SPARSE_MMA_MASK
	.align		4
.L_1087:
        /*0018*/ 	.byte	0x03, 0x50
        /*001a*/ 	.short	0x0000


	//----- nvinfo : EIATTR_MAXREG_COUNT
	.align		4
        /*001c*/ 	.byte	0x03, 0x1b
        /*001e*/ 	.short	0x0060


	//----- nvinfo : EIATTR_NUM_BARRIERS
	.align		4
        /*0020*/ 	.byte	0x02, 0x4c
        /*0022*/ 	.byte	0x01
	.zero		1


	//----- nvinfo : EIATTR_MERCURY_ISA_VERSION
	.align		4
        /*0024*/ 	.byte	0x03, 0x5f
        /*0026*/ 	.short	0x0101


	//----- nvinfo : EIATTR_INT_WARP_WIDE_INSTR_OFFSETS
	.align		4
        /*0028*/ 	.byte	0x04, 0x31
        /*002a*/ 	.short	(.L_1089 - .L_1088)


	//   ....[0]....
.L_1088:
        /*002c*/ 	.word	0x00001a10


	//   ....[1]....
        /*0030*/ 	.word	0x00003660


	//   ....[2]....
        /*0034*/ 	.word	0x00003680


	//   ....[3]....
        /*0038*/ 	.word	0x00003770


	//   ....[4]....
        /*003c*/ 	.word	0x00003790


	//   ....[5]....
        /*0040*/ 	.word	0x000037c0


	//   ....[6]....
        /*0044*/ 	.word	0x000038e0


	//   ....[7]....
        /*0048*/ 	.word	0x000038f0


	//   ....[8]....
        /*004c*/ 	.word	0x00003910


	//----- nvinfo : EIATTR_COOP_GROUP_MASK_REGIDS
	.align		4
.L_1089:
        /*0050*/ 	.byte	0x04, 0x29
        /*0052*/ 	.short	(.L_1091 - .L_1090)


	//   ....[0]....
.L_1090:
        /*0054*/ 	.word	0xffffffff


	//   ....[1]....
        /*0058*/ 	.word	0xffffffff


	//   ....[2]....
        /*005c*/ 	.word	0xffffffff


	//   ....[3]....
        /*0060*/ 	.word	0xffffffff


	//   ....[4]....
        /*0064*/ 	.word	0xffffffff


	//   ....[5]....
        /*0068*/ 	.word	0xffffffff


	//   ....[6]....
        /*006c*/ 	.word	0xffffffff


	//   ....[7]....
        /*0070*/ 	.word	0xffffffff


	//   ....[8]....
        /*0074*/ 	.word	0xffffffff


	//   ....[9]....
        /*0078*/ 	.word	0xffffffff


	//----- nvinfo : EIATTR_COOP_GROUP_INSTR_OFFSETS
	.align		4
.L_1091:
        /*007c*/ 	.byte	0x04, 0x28
        /*007e*/ 	.short	(.L_1093 - .L_1092)


	//   ....[0]....
.L_1092:
        /*0080*/ 	.word	0x000017d0


	//   ....[1]....
        /*0084*/ 	.word	0x000017f0


	//   ....[2]....
        /*0088*/ 	.word	0x000018b0


	//   ....[3]....
        /*008c*/ 	.word	0x000018c0


	//   ....[4]....
        /*0090*/ 	.word	0x000018f0


	//   ....[5]....
        /*0094*/ 	.word	0x00001910


	//   ....[6]....
        /*0098*/ 	.word	0x00001950


	//   ....[7]....
        /*009c*/ 	.word	0x00001960


	//   ....[8]....
        /*00a0*/ 	.word	0x000019b0


	//   ....[9]....
        /*00a4*/ 	.word	0x000019c0


	//----- nvinfo : EIATTR_VRC_CTA_INIT_COUNT
	.align		4
.L_1093:
        /*00a8*/ 	.byte	0x02, 0x4a
	.zero		1
	.zero		1


	//----- nvinfo : EIATTR_EXIT_INSTR_OFFSETS
	.align		4
        /*00ac*/ 	.byte	0x04, 0x1c
        /*00ae*/ 	.short	(.L_1095 - .L_1094)


	//   ....[0]....
.L_1094:
        /*00b0*/ 	.word	0x00004de0


	//   ....[1]....
        /*00b4*/ 	.word	0x00004f10


	//   ....[2]....
        /*00b8*/ 	.word	0x00005510


	//   ....[3]....
        /*00bc*/ 	.word	0x00005b10


	//----- nvinfo : EIATTR_MAX_THREADS
	.align		4
.L_1095:
        /*00c0*/ 	.byte	0x04, 0x05
        /*00c2*/ 	.short	(.L_1097 - .L_1096)
.L_1096:
        /*00c4*/ 	.word	0x00000280
        /*00c8*/ 	.word	0x00000001
        /*00cc*/ 	.word	0x00000001


	//----- nvinfo : EIATTR_CRS_STACK_SIZE
	.align		4
.L_1097:
        /*00d0*/ 	.byte	0x04, 0x1e
        /*00d2*/ 	.short	(.L_1099 - .L_1098)
.L_1098:
        /*00d4*/ 	.word	0x00000000


	//----- nvinfo : EIATTR_CBANK_PARAM_SIZE
	.align		4
.L_1099:
        /*00d8*/ 	.byte	0x03, 0x19
        /*00da*/ 	.short	0x00b8


	//----- nvinfo : EIATTR_PARAM_CBANK
	.align		4
        /*00dc*/ 	.byte	0x04, 0x0a
        /*00de*/ 	.short	(.L_1101 - .L_1100)
	.align		4
.L_1100:
        /*00e0*/ 	.word	index@(.nv.constant0._Z35group_norm_nhwc_bwd_one_pass_kernelI11Fp32IOBf16WLi256ELi20ELi640EEv26Group_norm_nhwc_bwd_params)
        /*00e4*/ 	.short	0x0380
        /*00e6*/ 	.short	0x00b8


	//----- nvinfo : EIATTR_SW_WAR
	.align		4
.L_1101:
        /*00e8*/ 	.byte	0x04, 0x36
        /*00ea*/ 	.short	(.L_1103 - .L_1102)
.L_1102:
        /*00ec*/ 	.word	0x00000008
.L_1103:


//--------------------- .nv.info._Z35group_norm_nhwc_bwd_one_pass_kernelI11Fp32IOBf16WLi512ELi20ELi640EEv26Group_norm_nhwc_bwd_params --------------------------
	.section	.nv.info._Z35group_norm_nhwc_bwd_one_pass_kernelI11Fp32IOBf16WLi512ELi20ELi640EEv26Group_norm_nhwc_bwd_params,"",@"SHT_CUDA_INFO"
	.sectionflags	@""
	.align	4


	//----- nvinfo : EIATTR_CUDA_API_VERSION
	.align		4
        /*0000*/ 	.byte	0x04, 0x37
        /*0002*/ 	.short	(.L_1105 - .L_1104)
.L_1104:
        /*0004*/ 	.word	0x00000082


	//----- nvinfo : EIATTR_KPARAM_INFO
	.align		4
.L_1105:
        /*0008*/ 	.byte	0x04, 0x17
        /*000a*/ 	.short	(.L_1107 - .L_1106)
.L_1106:
        /*000c*/ 	.word	0x00000000
        /*0010*/ 	.short	0x0000
        /*0012*/ 	.short	0x0000
        /*0014*/ 	.byte	0x00, 0xf0, 0xe1, 0x02


	//----- nvinfo : EIATTR_SPARSE_MMA_MASK
	.align		4
.L_1107:
        /*0018*/ 	.byte	0x03, 0x50
        /*001a*/ 	.short	0x0000


	//----- nvinfo : EIATTR_MAXREG_COUNT
	.align		4
        /*001c*/ 	.byte	0x03, 0x1b
        /*001e*/ 	.short	0x0060


	//----- nvinfo : EIATTR_NUM_BARRIERS
	.align		4
        /*0020*/ 	.byte	0x02, 0x4c
        /*0022*/ 	.byte	0x01
	.zero		1


	//----- nvinfo : EIATTR_MERCURY_ISA_VERSION
	.align		4
        /*0024*/ 	.byte	0x03, 0x5f
        /*0026*/ 	.short	0x0101


	//----- nvinfo : EIATTR_INT_WARP_WIDE_INSTR_OFFSETS
	.align		4
        /*0028*/ 	.byte	0x04, 0x31
        /*002a*/ 	.short	(.L_1109 - .L_1108)


	//   ....[0]....
.L_1108:
        /*002c*/ 	.word	0x00002ac0


	//----- nvinfo : EIATTR_COOP_GROUP_MASK_REGIDS
	.align		4
.L_1109:
        /*0030*/ 	.byte	0x04, 0x29
        /*0032*/ 	.short	(.L_1111 - .L_1110)


	//   ....[0]....
.L_1110:
        /*0034*/ 	.word	0xffffffff


	//   ....[1]....
        /*0038*/ 	.word	0xffffffff


	//   ....[2]....
        /*003c*/ 	.word	0xffffffff


	//   ....[3]....
        /*0040*/ 	.word	0xffffffff


	//   ....[4]....
        /*0044*/ 	.word	0xffffffff


	//   ....[5]....
        /*0048*/ 	.word	0xffffffff


	//   ....[6]....
        /*004c*/ 	.word	0xffffffff


	//   ....[7]....
        /*0050*/ 	.word	0xffffffff


	//   ....[8]....
        /*0054*/ 	.word	0xffffffff


	//   ....[9]....
        /*0058*/ 	.word	0xffffffff


	//----- nvinfo : EIATTR_COOP_GROUP_INSTR_OFFSETS
	.align		4
.L_1111:
        /*005c*/ 	.byte	0x04, 0x28
        /*005e*/ 	.short	(.L_1113 - .L_1112)


	//   ....[0]....
.L_1112:
        /*0060*/ 	.word	0x00002850


	//   ....[1]....
        /*0064*/ 	.word	0x00002890


	//   ....[2]....
        /*0068*/ 	.word	0x00002920


	//   ....[3]....
        /*006c*/ 	.word	0x00002940


	//   ....[4]....
        /*0070*/ 	.word	0x000029a0


	//   ....[5]....
        /*0074*/ 	.word	0x000029c0


	//   ....[6]....
        /*0078*/ 	.word	0x000029f0


	//   ....[7]....
        /*007c*/ 	.word	0x00002a10


	//   ....[8]....
        /*0080*/ 	.word	0x00002a60


	//   ....[9]....
        /*0084*/ 	.word	0x00002a70


	//----- nvinfo : EIATTR_VRC_CTA_INIT_COUNT
	.align		4
.L_1113:
        /*0088*/ 	.byte	0x02, 0x4a
	.zero		1
	.zero		1


	//----- nvinfo : EIATTR_EXIT_INSTR_OFFSETS
	.align		4
        /*008c*/ 	.byte	0x04, 0x1c
        /*008e*/ 	.short	(.L_1115 - .L_1114)


	//   ....[0]....
.L_1114:
        /*0090*/ 	.word	0x00007320


	//   ....[1]....
        /*0094*/ 	.word	0x00007450


	//   ....[2]....
        /*0098*/ 	.word	0x00007a60


	//   ....[3]....
        /*009c*/ 	.word	0x00008060


	//----- nvinfo : EIATTR_MAX_THREADS
	.align		4
.L_1115:
        /*00a0*/ 	.byte	0x04, 0x05
        /*00a2*/ 	.short	(.L_1117 - .L_1116)
.L_1116:
        /*00a4*/ 	.word	0x00000280
        /*00a8*/ 	.word	0x00000001
        /*00ac*/ 	.word	0x00000001


	//----- nvinfo : EIATTR_CRS_STACK_SIZE
	.align		4
.L_1117:
        /*00b0*/ 	.byte	0x04, 0x1e
        /*00b2*/ 	.short	(.L_1119 - .L_1118)
.L_1118:
        /*00b4*/ 	.word	0x00000000


	//----- nvinfo : EIATTR_CBANK_PARAM_SIZE
	.align		4
.L_1119:
        /*00b8*/ 	.byte	0x03, 0x19
        /*00ba*/ 	.short	0x00b8


	//----- nvinfo : EIATTR_PARAM_CBANK
	.align		4
        /*00bc*/ 	.byte	0x04, 0x0a
        /*00be*/ 	.short	(.L_1121 - .L_1120)
	.align		4
.L_1120:
        /*00c0*/ 	.word	index@(.nv.constant0._Z35group_norm_nhwc_bwd_one_pass_kernelI11Fp32IOBf16WLi512ELi20ELi640EEv26Group_norm_nhwc_bwd_params)
        /*00c4*/ 	.short	0x0380
        /*00c6*/ 	.short	0x00b8


	//----- nvinfo : EIATTR_SW_WAR
	.align		4
.L_1121:
        /*00c8*/ 	.byte	0x04, 0x36
        /*00ca*/ 	.short	(.L_1123 - .L_1122)
.L_1122:
        /*00cc*/ 	.word	0x00000008
.L_1123:


//--------------------- .nv.info._Z35group_norm_nhwc_bwd_one_pass_kernelI11Fp32IOFp16WLi64ELi20ELi640EEv26Group_norm_nhwc_bwd_params --------------------------
	.section	.nv.info._Z35group_norm_nhwc_bwd_one_pass_kernelI11Fp32IOFp16WLi64ELi20ELi640EEv26Group_norm_nhwc_bwd_params,"",@"SHT_CUDA_INFO"
	.sectionflags	@""
	.align	4


	//----- nvinfo : EIATTR_CUDA_API_VERSION
	.align		4
        /*0000*/ 	.byte	0x04, 0x37
        /*0002*/ 	.short	(.L_1125 - .L_1124)
.L_1124:
        /*0004*/ 	.word	0x00000082


	//----- nvinfo : EIATTR_KPARAM_INFO
	.align		4
.L_1125:
        /*0008*/ 	.byte	0x04, 0x17
        /*000a*/ 	.short	(.L_1127 - .L_1126)
.L_1126:
        /*000c*/ 	.word	0x00000000
        /*0010*/ 	.short	0x0000
        /*0012*/ 	.short	0x0000
        /*0014*/ 	.byte	0x00, 0xf0, 0xe1, 0x02


	//----- nvinfo : EIATTR_SPARSE_MMA_MASK
	.align		4
.L_1127:
        /*0018*/ 	.byte	0x03, 0x50
        /*001a*/ 	.short	0x0000


	//----- nvinfo : EIATTR_MAXREG_COUNT
	.align		4
        /*001c*/ 	.byte	0x03, 0x1b
        /*001e*/ 	.short	0x0060


	//----- nvinfo : EIATTR_NUM_BARRIERS
	.align		4
        /*0020*/ 	.byte	0x02, 0x4c
        /*0022*/ 	.byte	0x01
	.zero		1


	//----- nvinfo : EIATTR_MERCURY_ISA_VERSION
	.align		4
        /*0024*/ 	.byte	0x03, 0x5f
        /*0026*/ 	.short	0x0101


	//----- nvinfo : EIATTR_INT_WARP_WIDE_INSTR_OFFSETS
	.align		4
        /*0028*/ 	.byte	0x04, 0x31
        /*002a*/ 	.short	(.L_1129 - .L_1128)


	//   ....[0]....
.L_1128:
        /*002c*/ 	.word	0x00002db0


	//   ....[1]....
        /*0030*/ 	.word	0x00002dc0


	//   ....[2]....
        /*0034*/ 	.word	0x00002dd0


	//   ....[3]....
        /*0038*/ 	.word	0x00002e10


	//   ....[4]....
        /*003c*/ 	.word	0x00003060


	//   ....[5]....
        /*0040*/ 	.word	0x00003070


	//----- nvinfo : EIATTR_COOP_GROUP_MASK_REGIDS
	.align		4
.L_1129:
        /*0044*/ 	.byte	0x04, 0x29
        /*0046*/ 	.short	(.L_1131 - .L_1130)


	//   ....[0]....
.L_1130:
        /*0048*/ 	.word	0xffffffff


	//   ....[1]....
        /*004c*/ 	.word	0xffffffff


	//   ....[2]....
        /*0050*/ 	.word	0xffffffff


	//   ....[3]....
        /*0054*/ 	.word	0xffffffff


	//   ....[4]....
        /*0058*/ 	.word	0xffffffff


	//   ....[5]....
        /*005c*/ 	.word	0xffffffff


	//   ....[6]....
        /*0060*/ 	.word	0xffffffff


	//   ....[7]....
        /*0064*/ 	.word	0xffffffff


	//   ....[8]....
        /*0068*/ 	.word	0xffffffff


	//   ....[9]....
        /*006c*/ 	.word	0xffffffff


	//----- nvinfo : EIATTR_COOP_GROUP_INSTR_OFFSETS
	.align		4
.L_1131:
        /*0070*/ 	.byte	0x04, 0x28
        /*0072*/ 	.short	(.L_1133 - .L_1132)


	//   ....[0]....
.L_1132:
        /*0074*/ 	.word	0x00000aa0


	//   ....[1]....
        /*0078*/ 	.word	0x00000ad0


	//   ....[2]....
        /*007c*/ 	.word	0x00000b10


	//   ....[3]....
        /*0080*/ 	.word	0x00000b30


	//   ....[4]....
        /*0084*/ 	.word	0x00000b60


	//   ....[5]....
        /*0088*/ 	.word	0x00000b80


	//   ....[6]....
        /*008c*/ 	.word	0x00000bb0


	//   ....[7]....
        /*0090*/ 	.word	0x00000bd0


	//   ....[8]....
        /*0094*/ 	.word	0x00000c20


	//   ....[9]....
        /*0098*/ 	.word	0x00000c30


	//----- nvinfo : EIATTR_VRC_CTA_INIT_COUNT
	.align		4
.L_1133:
        /*009c*/ 	.byte	0x02, 0x4a
	.zero		1
	.zero		1


	//----- nvinfo : EIATTR_EXIT_INSTR_OFFSETS
	.align		4
        /*00a0*/ 	.byte	0x04, 0x1c
        /*00a2*/ 	.short	(.L_1135 - .L_1134)


	//   ....[0]....
.L_1134:
        /*00a4*/ 	.word	0x000036b0


	//   ....[1]....
        /*00a8*/ 	.word	0x000037f0


	//   ....[2]....
        /*00ac*/ 	.word	0x00003e80


	//   ....[3]....
        /*00b0*/ 	.word	0x000044b0


	//----- nvinfo : EIATTR_MAX_THREADS
	.align		4
.L_1135:
        /*00b4*/ 	.byte	0x04, 0x05
        /*00b6*/ 	.short	(.L_1137 - .L_1136)
.L_1136:
        /*00b8*/ 	.word	0x00000280
        /*00bc*/ 	.word	0x00000001
        /*00c0*/ 	.word	0x00000001


	//----- nvinfo : EIATTR_CRS_STACK_SIZE
	.align		4
.L_1137:
        /*00c4*/ 	.byte	0x04, 0x1e
        /*00c6*/ 	.short	(.L_1139 - .L_1138)
.L_1138:
        /*00c8*/ 	.word	0x00000000


	//----- nvinfo : EIATTR_CBANK_PARAM_SIZE
	.align		4
.L_1139:
        /*00cc*/ 	.byte	0x03, 0x19
        /*00ce*/ 	.short	0x00b8


	//----- nvinfo : EIATTR_PARAM_CBANK
	.align		4
        /*00d0*/ 	.byte	0x04, 0x0a
        /*00d2*/ 	.short	(.L_1141 - .L_1140)
	.align		4
.L_1140:
        /*00d4*/ 	.word	index@(.nv.constant0._Z35group_norm_nhwc_bwd_one_pass_kernelI11Fp32IOFp16WLi64ELi20ELi640EEv26Group_norm_nhwc_bwd_params)
        /*00d8*/ 	.short	0x0380
        /*00da*/ 	.short	0x00b8


	//----- nvinfo : EIATTR_SW_WAR
	.align		4
.L_1141:
        /*00dc*/ 	.byte	0x04, 0x36
        /*00de*/ 	.short	(.L_1143 - .L_1142)
.L_1142:
        /*00e0*/ 	.word	0x00000008
.L_1143:


//--------------------- .nv.info._Z35group_norm_nhwc_bwd_one_pass_kernelI11Fp32IOFp16WLi128ELi20ELi640EEv26Group_norm_nhwc_bwd_params --------------------------
	.section	.nv.info._Z35group_norm_nhwc_bwd_one_pass_kernelI11Fp32IOFp16WLi128ELi20ELi640EEv26Group_norm_nhwc_bwd_params,"",@"SHT_CUDA_INFO"
	.sectionflags	@""
	.align	4


	//----- nvinfo : EIATTR_CUDA_API_VERSION
	.align		4
        /*0000*/ 	.byte	0x04, 0x37
        /*0002*/ 	.short	(.L_1145 - .L_1144)
.L_1144:
        /*0004*/ 	.word	0x00000082


	//----- nvinfo : EIATTR_KPARAM_INFO
	.align		4
.L_1145:
        /*0008*/ 	.byte	0x04, 0x17
        /*000a*/ 	.short	(.L_1147 - .L_1146)
.L_1146:
        /*000c*/ 	.word	0x00000000
        /*0010*/ 	.short	0x0000
        /*0012*/ 	.short	0x0000
        /*0014*/ 	.byte	0x00, 0xf0, 0xe1, 0x02


	//----- nvinfo : EIATTR_SPARSE_MMA_MASK
	.align		4
.L_1147:
        /*0018*/ 	.byte	0x03, 0x50
        /*001a*/ 	.short	0x0000


	//----- nvinfo : EIATTR_MAXREG_COUNT
	.align		4
        /*001c*/ 	.byte	0x03, 0x1b
        /*001e*/ 	.short	0x0060


	//----- nvinfo : EIATTR_NUM_BARRIERS
	.align		4
        /*0020*/ 	.byte	0x02, 0x4c
        /*0022*/ 	.byte	0x01
	.zero		1


	//----- nvinfo : EIATTR_MERCURY_ISA_VERSION
	.align		4
        /*0024*/ 	.byte	0x03, 0x5f
        /*0026*/ 	.short	0x0101


	//----- nvinfo : EIATTR_INT_WARP_WIDE_INSTR_OFFSETS
	.align		4
        /*0028*/ 	.byte	0x04, 0x31
        /*002a*/ 	.short	(.L_1149 - .L_1148)


	//   ....[0]....
.L_1148:
        /*002c*/ 	.word	0x000011a0


	//----- nvinfo : EIATTR_COOP_GROUP_MASK_REGIDS
	.align		4
.L_1149:
        /*0030*/ 	.byte	0x04, 0x29
        /*0032*/ 	.short	(.L_1151 - .L_1150)


	//   ....[0]....
.L_1150:
        /*0034*/ 	.word	0xffffffff


	//   ....[1]....
        /*0038*/ 	.word	0xffffffff


	//   ....[2]....
        /*003c*/ 	.word	0xffffffff


	//   ....[3]....
        /*0040*/ 	.word	0xffffffff


	//   ....[4]....
        /*0044*/ 	.word	0xffffffff


	//   ....[5]....
        /*0048*/ 	.word	0xffffffff


	//   ....[6]....
        /*004c*/ 	.word	0xffffffff


	//   ....[7]....
        /*0050*/ 	.word	0xffffffff


	//   ....[8]....
        /*0054*/ 	.word	0xffffffff


	//   ....[9]....
        /*0058*/ 	.word	0xffffffff


	//----- nvinfo : EIATTR_COOP_GROUP_INSTR_OFFSETS
	.align		4
.L_1151:
        /*005c*/ 	.byte	0x04, 0x28
        /*005e*/ 	.short	(.L_1153 - .L_1152)


	//   ....[0]....
.L_1152:
        /*0060*/ 	.word	0x00000f60


	//   ....[1]....
        /*0064*/ 	.word	0x00000f90


	//   ....[2]....
        /*0068*/ 	.word	0x00001020


	//   ....[3]....
        /*006c*/ 	.word	0x00001030


	//   ....[4]....
        /*0070*/ 	.word	0x00001060


	//   ....[5]....
        /*0074*/ 	.word	0x00001080


	//   ....[6]....
        /*0078*/ 	.word	0x000010b0


	//   ....[7]....
        /*007c*/ 	.word	0x000010d0


	//   ....[8]....
        /*0080*/ 	.word	0x00001140


	//   ....[9]....
        /*0084*/ 	.word	0x00001150


	//----- nvinfo : EIATTR_VRC_CTA_INIT_COUNT
	.align		4
.L_1153:
        /*0088*/ 	.byte	0x02, 0x4a
	.zero		1
	.zero		1


	//----- nvinfo : EIATTR_EXIT_INSTR_OFFSETS
	.align		4
        /*008c*/ 	.byte	0x04, 0x1c
        /*008e*/ 	.short	(.L_1155 - .L_1154)


	//   ....[0]....
.L_1154:
        /*0090*/ 	.word	0x00003d70


	//   ....[1]....
        /*0094*/ 	.word	0x00003ea0


	//   ....[2]....
        /*0098*/ 	.word	0x000044a0


	//   ....[3]....
        /*009c*/ 	.word	0x00004aa0


	//----- nvinfo : EIATTR_MAX_THREADS
	.align		4
.L_1155:
        /*00a0*/ 	.byte	0x04, 0x05
        /*00a2*/ 	.short	(.L_1157 - .L_1156)
.L_1156:
        /*00a4*/ 	.word	0x00000280
        /*00a8*/ 	.word	0x00000001
        /*00ac*/ 	.word	0x00000001


	//----- nvinfo : EIATTR_CRS_STACK_SIZE
	.align		4
.L_1157:
        /*00b0*/ 	.byte	0x04, 0x1e
        /*00b2*/ 	.short	(.L_1159 - .L_1158)
.L_1158:
        /*00b4*/ 	.word	0x00000000


	//----- nvinfo : EIATTR_CBANK_PARAM_SIZE
	.align		4
.L_1159:
        /*00b8*/ 	.byte	0x03, 0x19
        /*00ba*/ 	.short	0x00b8


	//----- nvinfo : EIATTR_PARAM_CBANK
	.align		4
        /*00bc*/ 	.byte	0x04, 0x0a
        /*00be*/ 	.short	(.L_1161 - .L_1160)
	.align		4
.L_1160:
        /*00c0*/ 	.word	index@(.nv.constant0._Z35group_norm_nhwc_bwd_one_pass_kernelI11Fp32IOFp16WLi128ELi20ELi640EEv26Group_norm_nhwc_bwd_params)
        /*00c4*/ 	.short	0x0380
        /*00c6*/ 	.short	0x00b8


	//----- nvinfo : EIATTR_SW_WAR
	.align		4
.L_1161:
        /*00c8*/ 	.byte	0x04, 0x36
        /*00ca*/ 	.short	(.L_1163 - .L_1162)
.L_1162:
        /*00cc*/ 	.word	0x00000008
.L_1163:


//--------------------- .nv.info._Z35group_norm_nhwc_bwd_one_pass_kernelI11Fp32IOFp16WLi256ELi20ELi640EEv26Group_norm_nhwc_bwd_params --------------------------
	.section	.nv.info._Z35group_norm_nhwc_bwd_one_pass_kernelI11Fp32IOFp16WLi256ELi20ELi640EEv26Group_norm_nhwc_bwd_params,"",@"SHT_CUDA_INFO"
	.sectionflags	@""
	.align	4


	//----- nvinfo : EIATTR_CUDA_API_VERSION
	.align		4
        /*0000*/ 	.byte	0x04, 0x37
        /*0002*/ 	.short	(.L_1165 - .L_1164)
.L_1164:
        /*0004*/ 	.word	0x00000082


	//----- nvinfo : EIATTR_KPARAM_INFO
	.align		4
.L_1165:
        /*0008*/ 	.byte	0x04, 0x17
        /*000a*/ 	.short	(.L_1167 - .L_1166)
.L_1166:
        /*000c*/ 	.word	0x00000000
        /*0010*/ 	.short	0x0000
        /*0012*/ 	.short	0x0000
        /*0014*/ 	.byte	0x00, 0xf0, 0xe1, 0x02


	//----- nvinfo : EIATTR_SPARSE_MMA_MASK
	.align		4
.L_1167:
        /*0018*/ 	.byte	0x03, 0x50
        /*001a*/ 	.short	0x0000


	//----- nvinfo : EIATTR_MAXREG_COUNT
	.align		4
        /*001c*/ 	.byte	0x03, 0x1b
        /*001e*/ 	.short	0x0060


	//----- nvinfo : EIATTR_NUM_BARRIERS
	.align		4
        /*0020*/ 	.byte	0x02, 0x4c
        /*0022*/ 	.byte	0x01
	.zero		1


	//----- nvinfo : EIATTR_MERCURY_ISA_VERSION
	.align		4
        /*0024*/ 	.byte	0x03, 0x5f
        /*0026*/ 	.short	0x0101


	//----- nvinfo : EIATTR_INT_WARP_WIDE_INSTR_OFFSETS
	.align		4
        /*0028*/ 	.byte	0x04, 0x31
        /*002a*/ 	.short	(.L_1169 - .L_1168)


	//   ....[0]....
.L_1168:
        /*002c*/ 	.word	0x00001a10


	//   ....[1]....
        /*0030*/ 	.word	0x00003660


	//   ....[2]....
        /*0034*/ 	.word	0x00003680


	//   ....[3]....
        /*0038*/ 	.word	0x00003770


	//   ....[4]....
        /*003c*/ 	.word	0x00003790


	//   ....[5]....
        /*0040*/ 	.word	0x000037c0


	//   ....[6]....
        /*0044*/ 	.word	0x000038e0


	//   ....[7]....
        /*0048*/ 	.word	0x000038f0


	//   ....[8]....
        /*004c*/ 	.word	0x00003910


	//----- nvinfo : EIATTR_COOP_GROUP_MASK_REGIDS
	.align		4
.L_1169:
        /*0050*/ 	.byte	0x04, 0x29
        /*0052*/ 	.short	(.L_1171 - .L_1170)


	//   ....[0]....
.L_1170:
        /*0054*/ 	.word	0xffffffff


	//   ....[1]....
        /*0058*/ 	.word	0xffffffff


	//   ....[2]....
        /*005c*/ 	.word	0xffffffff


	//   ....[3]....
        /*0060*/ 	.word	0xffffffff


	//   ....[4]....
        /*0064*/ 	.word	0xffffffff


	//   ....[5]....
        /*0068*/ 	.word	0xffffffff


	//   ....[6]....
        /*006c*/ 	.word	0xffffffff


	//   ....[7]....
        /*0070*/ 	.word	0xffffffff


	//   ....[8]....
        /*0074*/ 	.word	0xffffffff


	//   ....[9]....
        /*0078*/ 	.word	0xffffffff


	//----- nvinfo : EIATTR_COOP_GROUP_INSTR_OFFSETS
	.align		4
.L_1171:
        /*007c*/ 	.byte	0x04, 0x28
        /*007e*/ 	.short	(.L_1173 - .L_1172)


	//   ....[0]....
.L_1172:
        /*0080*/ 	.word	0x000017d0


	//   ....[1]....
        /*0084*/ 	.word	0x000017f0


	//   ....[2]....
        /*0088*/ 	.word	0x000018b0


	//   ....[3]....
        /*008c*/ 	.word	0x000018c0


	//   ....[4]....
        /*0090*/ 	.word	0x000018f0


	//   ....[5]....
        /*0094*/ 	.word	0x00001910


	//   ....[6]....
        /*0098*/ 	.word	0x00001950


	//   ....[7]....
        /*009c*/ 	.word	0x00001960


	//   ....[8]....
        /*00a0*/ 	.word	0x000019b0


	//   ....[9]....
        /*00a4*/ 	.word	0x000019c0


	//----- nvinfo : EIATTR_VRC_CTA_INIT_COUNT
	.align		4
.L_1173:
        /*00a8*/ 	.byte	0x02, 0x4a
	.zero		1
	.zero		1


	//----- nvinfo : EIATTR_EXIT_INSTR_OFFSETS
	.align		4
        /*00ac*/ 	.byte	0x04, 0x1c
        /*00ae*/ 	.short	(.L_1175 - .L_1174)


	//   ....[0]....
.L_1174:
        /*00b0*/ 	.word	0x00004de0


	//   ....[1]....
        /*00b4*/ 	.word	0x00004f10


	//   ....[2]....
        /*00b8*/ 	.word	0x00005510


	//   ....[3]....
        /*00bc*/ 	.word	0x00005b10


	//----- nvinfo : EIATTR_MAX_THREADS
	.align		4
.L_1175:
        /*00c0*/ 	.byte	0x04, 0x05
        /*00c2*/ 	.short	(.L_1177 - .L_1176)
.L_1176:
        /*00c4*/ 	.word	0x00000280
        /*00c8*/ 	.word	0x00000001
        /*00cc*/ 	.word	0x00000001


	//----- nvinfo : EIATTR_CRS_STACK_SIZE
	.align		4
.L_1177:
        /*00d0*/ 	.byte	0x04, 0x1e
        /*00d2*/ 	.short	(.L_1179 - .L_1178)
.L_1178:
        /*00d4*/ 	.word	0x00000000


	//----- nvinfo : EIATTR_CBANK_PARAM_SIZE
	.align		4
.L_1179:
        /*00d8*/ 	.byte	0x03, 0x19
        /*00da*/ 	.short	0x00b8


	//----- nvinfo : EIATTR_PARAM_CBANK
	.align		4
        /*00dc*/ 	.byte	0x04, 0x0a
        /*00de*/ 	.short	(.L_1181 - .L_1180)
	.align		4
.L_1180:
        /*00e0*/ 	.word	index@(.nv.constant0._Z35group_norm_nhwc_bwd_one_pass_kernelI11Fp32IOFp16WLi256ELi20ELi640EEv26Group_norm_nhwc_bwd_params)
        /*00e4*/ 	.short	0x0380
        /*00e6*/ 	.short	0x00b8


	//----- nvinfo : EIATTR_SW_WAR
	.align		4
.L_1181:
        /*00e8*/ 	.byte	0x04, 0x36
        /*00ea*/ 	.short	(.L_1183 - .L_1182)
.L_1182:
        /*00ec*/ 	.word	0x00000008
.L_1183:


//--------------------- .nv.info._Z35group_norm_nhwc_bwd_one_pass_kernelI11Fp32IOFp16WLi512ELi20ELi640EEv26Group_norm_nhwc_bwd_params --------------------------
	.section	.nv.info._Z35group_norm_nhwc_bwd_one_pass_kernelI11Fp32IOFp16WLi512ELi20ELi640EEv26Group_norm_nhwc_bwd_params,"",@"SHT_CUDA_INFO"
	.sectionflags	@""
	.align	4


	//----- nvinfo : EIATTR_CUDA_API_VERSION
	.align		4
        /*0000*/ 	.byte	0x04, 0x37
        /*0002*/ 	.short	(.L_1185 - .L_1184)
.L_1184:
        /*0004*/ 	.word	0x00000082


	//----- nvinfo : EIATTR_KPARAM_INFO
	.align		4
.L_1185:
        /*0008*/ 	.byte	0x04, 0x17
        /*000a*/ 	.short	(.L_1187 - .L_1186)
.L_1186:
        /*000c*/ 	.word	0x00000000
        /*0010*/ 	.short	0x0000
        /*0012*/ 	.short	0x0000
        /*0014*/ 	.byte	0x00, 0xf0, 0xe1, 0x02


	//----- nvinfo : EIATTR_SPARSE_MMA_MASK
	.align		4
.L_1187:
        /*0018*/ 	.byte	0x03, 0x50
        /*001a*/ 	.short	0x0000


	//----- nvinfo : EIATTR_MAXREG_COUNT
	.align		4
        /*001c*/ 	.byte	0x03, 0x1b
        /*001e*/ 	.short	0x0060


	//----- nvinfo : EIATTR_NUM_BARRIERS
	.align		4
        /*0020*/ 	.byte	0x02, 0x4c
        /*0022*/ 	.byte	0x01
	.zero		1


	//----- nvinfo : EIATTR_MERCURY_ISA_VERSION
	.align		4
        /*0024*/ 	.byte	0x03, 0x5f
        /*0026*/ 	.short	0x0101


	//----- nvinfo : EIATTR_INT_WARP_WIDE_INSTR_OFFSETS
	.align		4
        /*0028*/ 	.byte	0x04, 0x31
        /*002a*/ 	.short	(.L_1189 - .L_1188)


	//   ....[0]....
.L_1188:
        /*002c*/ 	.word	0x00002ac0


	//----- nvinfo : EIATTR_COOP_GROUP_MASK_REGIDS
	.align		4
.L_1189:
        /*0030*/ 	.byte	0x04, 0x29
        /*0032*/ 	.short	(.L_1191 - .L_1190)


	//   ....[0]....
.L_1190:
        /*0034*/ 	.word	0xffffffff


	//   ....[1]....
        /*0038*/ 	.word	0xffffffff


	//   ....[2]....
        /*003c*/ 	.word	0xffffffff


	//   ....[3]....
        /*0040*/ 	.word	0xffffffff


	//   ....[4]....
        /*0044*/ 	.word	0xffffffff


	//   ....[5]....
        /*0048*/ 	.word	0xffffffff


	//   ....[6]....
        /*004c*/ 	.word	0xffffffff


	//   ....[7]....
        /*0050*/ 	.word	0xffffffff


	//   ....[8]....
        /*0054*/ 	.word	0xffffffff


	//   ....[9]....
        /*0058*/ 	.word	0xffffffff


	//----- nvinfo : EIATTR_COOP_GROUP_INSTR_OFFSETS
	.align		4
.L_1191:
        /*005c*/ 	.byte	0x04, 0x28
        /*005e*/ 	.short	(.L_1193 - .L_1192)


	//   ....[0]....
.L_1192:
        /*0060*/ 	.word	0x00002850


	//   ....[1]....
        /*0064*/ 	.word	0x00002890


	//   ....[2]....
        /*0068*/ 	.word	0x00002920


	//   ....[3]....
        /*006c*/ 	.word	0x00002940


	//   ....[4]....
        /*0070*/ 	.word	0x000029a0


	//   ....[5]....
        /*0074*/ 	.word	0x000029c0


	//   ....[6]....
        /*0078*/ 	.word	0x000029f0


	//   ....[7]....
        /*007c*/ 	.word	0x00002a10


	//   ....[8]....
        /*0080*/ 	.word	0x00002a60


	//   ....[9]....
        /*0084*/ 	.word	0x00002a70


	//----- nvinfo : EIATTR_VRC_CTA_INIT_COUNT
	.align		4
.L_1193:
        /*0088*/ 	.byte	0x02, 0x4a
	.zero		1
	.zero		1


	//----- nvinfo : EIATTR_EXIT_INSTR_OFFSETS
	.align		4
        /*008c*/ 	.byte	0x04, 0x1c
        /*008e*/ 	.short	(.L_1195 - .L_1194)


	//   ....[0]....
.L_1194:
        /*0090*/ 	.word	0x00007320


	//   ....[1]....
        /*0094*/ 	.word	0x00007450


	//   ....[2]....
        /*0098*/ 	.word	0x00007a60


	//   ....[3]....
        /*009c*/ 	.word	0x00008060


	//----- nvinfo : EIATTR_MAX_THREADS
	.align		4
.L_1195:
        /*00a0*/ 	.byte	0x04, 0x05
        /*00a2*/ 	.short	(.L_1197 - .L_1196)
.L_1196:
        /*00a4*/ 	.word	0x00000280
        /*00a8*/ 	.word	0x00000001
        /*00ac*/ 	.word	0x00000001


	//----- nvinfo : EIATTR_CRS_STACK_SIZE
	.align		4
.L_1197:
        /*00b0*/ 	.byte	0x04, 0x1e
        /*00b2*/ 	.short	(.L_1199 - .L_1198)
.L_1198:
        /*00b4*/ 	.word	0x00000000


	//----- nvinfo : EIATTR_CBANK_PARAM_SIZE
	.align		4
.L_1199:
        /*00b8*/ 	.byte	0x03, 0x19
        /*00ba*/ 	.short	0x00b8


	//----- nvinfo : EIATTR_PARAM_CBANK
	.align		4
        /*00bc*/ 	.byte	0x04, 0x0a
        /*00be*/ 	.short	(.L_1201 - .L_1200)
	.align		4
.L_1200:
        /*00c0*/ 	.word	index@(.nv.constant0._Z35group_norm_nhwc_bwd_one_pass_kernelI11Fp32IOFp16WLi512ELi20ELi640EEv26Group_norm_nhwc_bwd_params)
        /*00c4*/ 	.short	0x0380
        /*00c6*/ 	.short	0x00b8


	//----- nvinfo : EIATTR_SW_WAR
	.align		4
.L_1201:
        /*00c8*/ 	.byte	0x04, 0x36
        /*00ca*/ 	.short	(.L_1203 - .L_1202)
.L_1202:
        /*00cc*/ 	.word	0x00000008
.L_1203:


//--------------------- .nv.info._Z35group_norm_nhwc_fwd_one_pass_kernelI11Bf16IOFp32WLi64ELi20ELi640EEv26Group_norm_nhwc_fwd_params --------------------------
	.section	.nv.info._Z35group_norm_nhwc_fwd_one_pass_kernelI11Bf16IOFp32WLi64ELi20ELi640EEv26Group_norm_nhwc_fwd_params,"",@"SHT_CUDA_INFO"
	.sectionflags	@""
	.align	4


	//----- nvinfo : EIATTR_CUDA_API_VERSION
	.align		4
        /*0000*/ 	.byte	0x04, 0x37
        /*0002*/ 	.short	(.L_1205 - .L_1204)
.L_1204:
        /*0004*/ 	.word	0x00000082


	//----- nvinfo : EIATTR_KPARAM_INFO
	.align		4
.L_1205:
        /*0008*/ 	.byte	0x04, 0x17
        /*000a*/ 	.short	(.L_1207 - .L_1206)
.L_1206:
        /*000c*/ 	.word	0x00000000
        /*0010*/ 	.short	0x0000
        /*0012*/ 	.short	0x0000
        /*0014*/ 	.byte	0x00, 0xf0, 0x81, 0x02


	//----- nvinfo : EIATTR_SPARSE_MMA_MASK
	.align		4
.L_1207:
        /*0018*/ 	.byte	0x03, 0x50
        /*001a*/ 	.short	0x0000


	//----- nvinfo : EIATTR_MAXREG_COUNT
	.align		4
        /*001c*/ 	.byte	0x03, 0x1b
        /*001e*/ 	.short	0x0060


	//----- nvinfo : EIATTR_NUM_BARRIERS
	.align		4
        /*0020*/ 	.byte	0x02, 0x4c
        /*0022*/ 	.byte	0x01
	.zero		1


	//----- nvinfo : EIATTR_MERCURY_ISA_VERSION
	.align		4
        /*0024*/ 	.byte	0x03, 0x5f
        /*0026*/ 	.short	0x0101


	//----- nvinfo : EIATTR_INT_WARP_WIDE_INSTR_OFFSETS
	.align		4
        /*0028*/ 	.byte	0x04, 0x31
        /*002a*/ 	.short	(.L_1209 - .L_1208)


	//   ....[0]....
.L_1208:
        /*002c*/ 	.word	0x00000f80


	//   ....[1]....
        /*0030*/ 	.word	0x00000fa0


	//   ....[2]....
        /*0034*/ 	.word	0x00000fc0


	//   ....[3]....
        /*0038*/ 	.word	0x000010f0


	//   ....[4]....
        /*003c*/ 	.word	0x00001100


	//   ....[5]....
        /*0040*/ 	.word	0x00001200


	//   ....[6]....
        /*0044*/ 	.word	0x00001230


	//   ....[7]....
        /*0048*/ 	.word	0x00001270


	//   ....[8]....
        /*004c*/ 	.word	0x00001610


	//   ....[9]....
        /*0050*/ 	.word	0x00001630


	//   ....[10]....
        /*0054*/ 	.word	0x00001650


	//   ....[11]....
        /*0058*/ 	.word	0x00001670


	//   ....[12]....
        /*005c*/ 	.word	0x000018e0


	//   ....[13]....
        /*0060*/ 	.word	0x000018f0


	//----- nvinfo : EIATTR_COOP_GROUP_MASK_REGIDS
	.align		4
.L_1209:
        /*0064*/ 	.byte	0x04, 0x29
        /*0066*/ 	.short	(.L_1211 - .L_1210)


	//   ....[0]....
.L_1210:
        /*0068*/ 	.word	0xffffffff


	//   ....[1]....
        /*006c*/ 	.word	0xffffffff


	//   ....[2]....
        /*0070*/ 	.word	0xffffffff


	//   ....[3]....
        /*0074*/ 	.word	0xffffffff


	//   ....[4]....
        /*0078*/ 	.word	0xffffffff


	//   ....[5]....
        /*007c*/ 	.word	0xffffffff


	//   ....[6]....
        /*0080*/ 	.word	0xffffffff


	//   ....[7]....
        /*0084*/ 	.word	0xffffffff


	//   ....[8]....
        /*0088*/ 	.word	0xffffffff


	//   ....[9]....
        /*008c*/ 	.word	0xffffffff


	//----- nvinfo : EIATTR_COOP_GROUP_INSTR_OFFSETS
	.align		4
.L_1211:
        /*0090*/ 	.byte	0x04, 0x28
        /*0092*/ 	.short	(.L_1213 - .L_1212)


	//   ....[0]....
.L_1212:
        /*0094*/ 	.word	0x00000620


	//   ....[1]....
        /*0098*/ 	.word	0x00000630


	//   ....[2]....
        /*009c*/ 	.word	0x00000660


	//   ....[3]....
        /*00a0*/ 	.word	0x00000680


	//   ....[4]....
        /*00a4*/ 	.word	0x000006b0


	//   ....[5]....
        /*00a8*/ 	.word	0x000006d0


	//   ....[6]....
        /*00ac*/ 	.word	0x00000700


	//   ....[7]....
        /*00b0*/ 	.word	0x00000720


	//   ....[8]....
        /*00b4*/ 	.word	0x00000770


	//   ....[9]....
        /*00b8*/ 	.word	0x00000780


	//----- nvinfo : EIATTR_VRC_CTA_INIT_COUNT
	.align		4
.L_1213:
        /*00bc*/ 	.byte	0x02, 0x4a
	.zero		1
	.zero		1


	//----- nvinfo : EIATTR_EXIT_INSTR_OFFSETS
	.align		4
        /*00c0*/ 	.byte	0x04, 0x1c
        /*00c2*/ 	.short	(.L_1215 - .L_1214)


	//   ....[0]....
.L_1214:
        /*00c4*/ 	.word	0x00000070


	//   ....[1]....
        /*00c8*/ 	.word	0x00001f70


	//----- nvinfo : EIATTR_MAX_THREADS
	.align		4
.L_1215:
        /*00cc*/ 	.byte	0x04, 0x05
        /*00ce*/ 	.short	(.L_1217 - .L_1216)
.L_1216:
        /*00d0*/ 	.word	0x00000280
        /*00d4*/ 	.word	0x00000001
        /*00d8*/ 	.word	0x00000001


	//----- nvinfo : EIATTR_CRS_STACK_SIZE
	.align		4
.L_1217:
        /*00dc*/ 	.byte	0x04, 0x1e
        /*00de*/ 	.short	(.L_1219 - .L_1218)
.L_1218:
        /*00e0*/ 	.word	0x00000000


	//----- nvinfo : EIATTR_CBANK_PARAM_SIZE
	.align		4
.L_1219:
        /*00e4*/ 	.byte	0x03, 0x19
        /*00e6*/ 	.short	0x00a0


	//----- nvinfo : EIATTR_PARAM_CBANK
	.align		4
        /*00e8*/ 	.byte	0x04, 0x0a
        /*00ea*/ 	.short	(.L_1221 - .L_1220)
	.align		4
.L_1220:
        /*00ec*/ 	.word	index@(.nv.constant0._Z35group_norm_nhwc_fwd_one_pass_kernelI11Bf16IOFp32WLi64ELi20ELi640EEv26Group_norm_nhwc_fwd_params)
        /*00f0*/ 	.short	0x0380
        /*00f2*/ 	.short	0x00a0


	//----- nvinfo : EIATTR_SW_WAR
	.align		4
.L_1221:
        /*00f4*/ 	.byte	0x04, 0x36
        /*00f6*/ 	.short	(.L_1223 - .L_1222)
.L_1222:
        /*00f8*/ 	.word	0x00000008
.L_1223:


//--------------------- .nv.info._Z35group_norm_nhwc_fwd_one_pass_kernelI11Bf16IOFp32WLi128ELi20ELi640EEv26Group_norm_nhwc_fwd_params --------------------------
	.section	.nv.info._Z35group_norm_nhwc_fwd_one_pass_kernelI11Bf16IOFp32WLi128ELi20ELi640EEv26Group_norm_nhwc_fwd_params,"",@"SHT_CUDA_INFO"
	.sectionflags	@""
	.align	4


	//----- nvinfo : EIATTR_CUDA_API_VERSION
	.align		4
        /*0000*/ 	.byte	0x04, 0x37
        /*0002*/ 	.short	(.L_1225 - .L_1224)
.L_1224:
        /*0004*/ 	.word	0x00000082


	//----- nvinfo : EIATTR_KPARAM_INFO
	.align		4
.L_1225:
        /*0008*/ 	.byte	0x04, 0x17
        /*000a*/ 	.short	(.L_1227 - .L_1226)
.L_1226:
        /*000c*/ 	.word	0x00000000
        /*0010*/ 	.short	0x0000
        /*0012*/ 	.short	0x0000
        /*0014*/ 	.byte	0x00, 0xf0, 0x81, 0x02


	//----- nvinfo : EIATTR_SPARSE_MMA_MASK
	.align		4
.L_1227:
        /*0018*/ 	.byte	0x03, 0x50
        /*001a*/ 	.short	0x0000


	//----- nvinfo : EIATTR_MAXREG_COUNT
	.align		4
        /*001c*/ 	.byte	0x03, 0x1b
        /*001e*/ 	.short	0x0060


	//----- nvinfo : EIATTR_NUM_BARRIERS
	.align		4
        /*0020*/ 	.byte	0x02, 0x4c
        /*0022*/ 	.byte	0x01
	.zero		1


	//----- nvinfo : EIATTR_MERCURY_ISA_VERSION
	.align		4
        /*0024*/ 	.byte	0x03, 0x5f
        /*0026*/ 	.short	0x0101


	//----- nvinfo : EIATTR_INT_WARP_WIDE_INSTR_OFFSETS
	.align		4
        /*0028*/ 	.byte	0x04, 0x31
        /*002a*/ 	.short	(.L_1229 - .L_1228)


	//   ....[0]....
.L_1228:
        /*002c*/ 	.word	0x000010b0


	//   ....[1]....
        /*0030*/ 	.word	0x000010f0


	//   ....[2]....
        /*0034*/ 	.word	0x000011a0


	//   ....[3]....
        /*0038*/ 	.word	0x00001210


	//   ....[4]....
        /*003c*/ 	.word	0x00001280


	//   ....[5]....
        /*0040*/ 	.word	0x00001360


	//   ....[6]....
        /*0044*/ 	.word	0x000013d0


	//   ....[7]....
        /*0048*/ 	.word	0x00001420


	//   ....[8]....
        /*004c*/ 	.word	0x00001740


	//   ....[9]....
        /*0050*/ 	.word	0x00001780


	//   ....[10]....
        /*0054*/ 	.word	0x000017b0


	//   ....[11]....
        /*0058*/ 	.word	0x000017e0


	//   ....[12]....
        /*005c*/ 	.word	0x00001a40


	//   ....[13]....
        /*0060*/ 	.word	0x00001a50


	//----- nvinfo : EIATTR_COOP_GROUP_MASK_REGIDS
	.align		4
.L_1229:
        /*0064*/ 	.byte	0x04, 0x29
        /*0066*/ 	.short	(.L_1231 - .L_1230)


	//   ....[0]....
.L_1230:
        /*0068*/ 	.word	0xffffffff


	//   ....[1]....
        /*006c*/ 	.word	0xffffffff


	//   ....[2]....
        /*0070*/ 	.word	0xffffffff


	//   ....[3]....
        /*0074*/ 	.word	0xffffffff


	//   ....[4]....
        /*0078*/ 	.word	0xffffffff


	//   ....[5]....
        /*007c*/ 	.word	0xffffffff


	//   ....[6]....
        /*0080*/ 	.word	0xffffffff


	//   ....[7]....
        /*0084*/ 	.word	0xffffffff


	//   ....[8]....
        /*0088*/ 	.word	0xffffffff


	//   ....[9]....
        /*008c*/ 	.word	0xffffffff


	//----- nvinfo : EIATTR_COOP_GROUP_INSTR_OFFSETS
	.align		4
.L_1231:
        /*0090*/ 	.byte	0x04, 0x28
        /*0092*/ 	.short	(.L_1233 - .L_1232)


	//   ....[0]....
.L_1232:
        /*0094*/ 	.word	0x00000780


	//   ....[1]....
        /*0098*/ 	.word	0x00000790


	//   ....[2]....
        /*009c*/ 	.word	0x000007c0


	//   ....[3]....
        /*00a0*/ 	.word	0x000007e0


	//   ....[4]....
        /*00a4*/ 	.word	0x00000810


	//   ....[5]....
        /*00a8*/ 	.word	0x00000830


	//   ....[6]....
        /*00ac*/ 	.word	0x00000860


	//   ....[7]....
        /*00b0*/ 	.word	0x00000880


	//   ....[8]....
        /*00b4*/ 	.word	0x000008d0


	//   ....[9]....
        /*00b8*/ 	.word	0x000008e0


	//----- nvinfo : EIATTR_VRC_CTA_INIT_COUNT
	.align		4
.L_1233:
        /*00bc*/ 	.byte	0x02, 0x4a
	.zero		1
	.zero		1


	//----- nvinfo : EIATTR_EXIT_INSTR_OFFSETS
	.align		4
        /*00c0*/ 	.byte	0x04, 0x1c
        /*00c2*/ 	.short	(.L_1235 - .L_1234)


	//   ....[0]....
.L_1234:
        /*00c4*/ 	.word	0x00000070


	//   ....[1]....
        /*00c8*/ 	.word	0x000025e0


	//----- nvinfo : EIATTR_MAX_THREADS
	.align		4
.L_1235:
        /*00cc*/ 	.byte	0x04, 0x05
        /*00ce*/ 	.short	(.L_1237 - .L_1236)
.L_1236:
        /*00d0*/ 	.word	0x00000280
        /*00d4*/ 	.word	0x00000001
        /*00d8*/ 	.word	0x00000001


	//----- nvinfo : EIATTR_CRS_STACK_SIZE
	.align		4
.L_1237:
        /*00dc*/ 	.byte	0x04, 0x1e
        /*00de*/ 	.short	(.L_1239 - .L_1238)
.L_1238:
        /*00e0*/ 	.word	0x00000000


	//----- nvinfo : EIATTR_CBANK_PARAM_SIZE
	.align		4
.L_1239:
        /*00e4*/ 	.byte	0x03, 0x19
        /*00e6*/ 	.short	0x00a0


	//----- nvinfo : EIATTR_PARAM_CBANK
	.align		4
        /*00e8*/ 	.byte	0x04, 0x0a
        /*00ea*/ 	.short	(.L_1241 - .L_1240)
	.align		4
.L_1240:
        /*00ec*/ 	.word	index@(.nv.constant0._Z35group_norm_nhwc_fwd_one_pass_kernelI11Bf16IOFp32WLi128ELi20ELi640EEv26Group_norm_nhwc_fwd_params)
        /*00f0*/ 	.short	0x0380
        /*00f2*/ 	.short	0x00a0


	//----- nvinfo : EIATTR_SW_WAR
	.align		4
.L_1241:
        /*00f4*/ 	.byte	0x04, 0x36
        /*00f6*/ 	.short	(.L_1243 - .L_1242)
.L_1242:
        /*00f8*/ 	.word	0x00000008
.L_1243:


//--------------------- .nv.info._Z35group_norm_nhwc_fwd_one_pass_kernelI11Bf16IOFp32WLi256ELi20ELi640EEv26Group_norm_nhwc_fwd_params --------------------------
	.section	.nv.info._Z35group_norm_nhwc_fwd_one_pass_kernelI11Bf16IOFp32WLi256ELi20ELi640EEv26Group_norm_nhwc_fwd_params,"",@"SHT_CUDA_INFO"
	.sectionflags	@""
	.align	4


	//----- nvinfo : EIATTR_CUDA_API_VERSION
	.align		4
        /*0000*/ 	.byte	0x04, 0x37
        /*0002*/ 	.short	(.L_1245 - .L_1244)
.L_1244:
        /*0004*/ 	.word	0x00000082


	//----- nvinfo : EIATTR_KPARAM_INFO
	.align		4
.L_1245:
        /*0008*/ 	.byte	0x04, 0x17
        /*000a*/ 	.short	(.L_1247 - .L_1246)
.L_1246:
        /*000c*/ 	.word	0x00000000
        /*0010*/ 	.short	0x0000
        /*0012*/ 	.short	0x0000
        /*0014*/ 	.byte	0x00, 0xf0, 0x81, 0x02


	//----- nvinfo : EIATTR_SPARSE_MMA_MASK
	.align		4
.L_1247:
        /*0018*/ 	.byte	0x03, 0x50
        /*001a*/ 	.short	0x0000


	//----- nvinfo : EIATTR_MAXREG_COUNT
	.align		4
        /*001c*/ 	.byte	0x03, 0x1b
        /*001e*/ 	.short	0x0060


	//----- nvinfo : EIATTR_NUM_BARRIERS
	.align		4
        /*0020*/ 	.byte	0x02, 0x4c
        /*0022*/ 	.byte	0x01
	.zero		1


	//----- nvinfo : EIATTR_MERCURY_ISA_VERSION
	.align		4
        /*0024*/ 	.byte	0x03, 0x5f
        /*0026*/ 	.short	0x0101


	//----- nvinfo : EIATTR_INT_WARP_WIDE_INSTR_OFFSETS
	.align		4
        /*0028*/ 	.byte	0x04, 0x31
        /*002a*/ 	.short	(.L_1249 - .L_1248)


	//   ....[0]....
.L_1248:
        /*002c*/ 	.word	0x00001470


	//   ....[1]....
        /*0030*/ 	.word	0x00001490


	//   ....[2]....
        /*0034*/ 	.word	0x00001570


	//   ....[3]....
        /*0038*/ 	.word	0x000015c0


	//   ....[4]....
        /*003c*/ 	.word	0x000016a0


	//   ....[5]....
        /*0040*/ 	.word	0x00001720


	//   ....[6]....
        /*0044*/ 	.word	0x000017f0


	//   ....[7]....
        /*0048*/ 	.word	0x00001810


	//   ....[8]....
        /*004c*/ 	.word	0x00001a60


	//   ....[9]....
        /*0050*/ 	.word	0x00001b50


	//   ....[10]....
        /*0054*/ 	.word	0x00001b70


	//   ....[11]....
        /*0058*/ 	.word	0x00001ba0


	//   ....[12]....
        /*005c*/ 	.word	0x00001db0


	//   ....[13]....
        /*0060*/ 	.word	0x00001dd0


	//----- nvinfo : EIATTR_COOP_GROUP_MASK_REGIDS
	.align		4
.L_1249:
        /*0064*/ 	.byte	0x04, 0x29
        /*0066*/ 	.short	(.L_1251 - .L_1250)


	//   ....[0]....
.L_1250:
        /*0068*/ 	.word	0xffffffff


	//   ....[1]....
        /*006c*/ 	.word	0xffffffff


	//   ....[2]....
        /*0070*/ 	.word	0xffffffff


	//   ....[3]....
        /*0074*/ 	.word	0xffffffff


	//   ....[4]....
        /*0078*/ 	.word	0xffffffff


	//   ....[5]....
        /*007c*/ 	.word	0xffffffff


	//   ....[6]....
        /*0080*/ 	.word	0xffffffff


	//   ....[7]....
        /*0084*/ 	.word	0xffffffff


	//   ....[8]....
        /*0088*/ 	.word	0xffffffff


	//   ....[9]....
        /*008c*/ 	.word	0xffffffff


	//----- nvinfo : EIATTR_COOP_GROUP_INSTR_OFFSETS
	.align		4
.L_1251:
        /*0090*/ 	.byte	0x04, 0x28
        /*0092*/ 	.short	(.L_1253 - .L_1252)


	//   ....[0]....
.L_1252:
        /*0094*/ 	.word	0x00000b80


	//   ....[1]....
        /*0098*/ 	.word	0x00000b90


	//   ....[2]....
        /*009c*/ 	.word	0x00000bc0


	//   ....[3]....
        /*00a0*/ 	.word	0x00000be0


	//   ....[4]....
        /*00a4*/ 	.word	0x00000c10


	//   ....[5]....
        /*00a8*/ 	.word	0x00000c30


	//   ....[6]....
        /*00ac*/ 	.word	0x00000c60


	//   ....[7]....
        /*00b0*/ 	.word	0x00000c80


	//   ....[8]....
        /*00b4*/ 	.word	0x00000cd0


	//   ....[9]....
        /*00b8*/ 	.word	0x00000ce0


	//----- nvinfo : EIATTR_VRC_CTA_INIT_COUNT
	.align		4
.L_1253:
        /*00bc*/ 	.byte	0x02, 0x4a
	.zero		1
	.zero		1


	//----- nvinfo : EIATTR_EXIT_INSTR_OFFSETS
	.align		4
        /*00c0*/ 	.byte	0x04, 0x1c
        /*00c2*/ 	.short	(.L_1255 - .L_1254)


	//   ....[0]....
.L_1254:
        /*00c4*/ 	.word	0x00000070


	//   ....[1]....
        /*00c8*/ 	.word	0x000030b0


	//----- nvinfo : EIATTR_MAX_THREADS
	.align		4
.L_1255:
        /*00cc*/ 	.byte	0x04, 0x05
        /*00ce*/ 	.short	(.L_1257 - .L_1256)
.L_1256:
        /*00d0*/ 	.word	0x00000280
        /*00d4*/ 	.word	0x00000001
        /*00d8*/ 	.word	0x00000001


	//----- nvinfo : EIATTR_CRS_STACK_SIZE
	.align		4
.L_1257:
        /*00dc*/ 	.byte	0x04, 0x1e
        /*00de*/ 	.short	(.L_1259 - .L_1258)
.L_1258:
        /*00e0*/ 	.word	0x00000000


	//----- nvinfo : EIATTR_CBANK_PARAM_SIZE
	.align		4
.L_1259:
        /*00e4*/ 	.byte	0x03, 0x19
        /*00e6*/ 	.short	0x00a0


	//----- nvinfo : EIATTR_PARAM_CBANK
	.align		4
        /*00e8*/ 	.byte	0x04, 0x0a
        /*00ea*/ 	.short	(.L_1261 - .L_1260)
	.align		4
.L_1260:
        /*00ec*/ 	.word	index@(.nv.constant0._Z35group_norm_nhwc_fwd_one_pass_kernelI11Bf16IOFp32WLi256ELi20ELi640EEv26Group_norm_nhwc_fwd_params)
        /*00f0*/ 	.short	0x0380
        /*00f2*/ 	.short	0x00a0


	//----- nvinfo : EIATTR_SW_WAR
	.align		4
.L_1261:
        /*00f4*/ 	.byte	0x04, 0x36
        /*00f6*/ 	.short	(.L_1263 - .L_1262)
.L_1262:
        /*00f8*/ 	.word	0x00000008
.L_1263:


//--------------------- .nv.info._Z35group_norm_nhwc_fwd_one_pass_kernelI11Bf16IOFp32WLi512ELi20ELi640EEv26Group_norm_nhwc_fwd_params --------------------------
	.section	.nv.info._Z35group_norm_nhwc_fwd_one_pass_kernelI11Bf16IOFp32WLi512ELi20ELi640EEv26Group_norm_nhwc_fwd_params,"",@"SHT_CUDA_INFO"
	.sectionflags	@""
	.align	4


	//----- nvinfo : EIATTR_CUDA_API_VERSION
	.align		4
        /*0000*/ 	.byte	0x04, 0x37
        /*0002*/ 	.short	(.L_1265 - .L_1264)
.L_1264:
        /*0004*/ 	.word	0x00000082


	//----- nvinfo : EIATTR_KPARAM_INFO
	.align		4
.L_1265:
        /*0008*/ 	.byte	0x04, 0x17
        /*000a*/ 	.short	(.L_1267 - .L_1266)
.L_1266:
        /*000c*/ 	.word	0x00000000
        /*0010*/ 	.short	0x0000
        /*0012*/ 	.short	0x0000
        /*0014*/ 	.byte	0x00, 0xf0, 0x81, 0x02


	//----- nvinfo : EIATTR_SPARSE_MMA_MASK
	.align		4
.L_1267:
        /*0018*/ 	.byte	0x03, 0x50
        /*001a*/ 	.short	0x0000


	//----- nvinfo : EIATTR_MAXREG_COUNT
	.align		4
        /*001c*/ 	.byte	0x03, 0x1b
        /*001e*/ 	.short	0x0060


	//----- nvinfo : EIATTR_NUM_BARRIERS
	.align		4
        /*0020*/ 	.byte	0x02, 0x4c
        /*0022*/ 	.byte	0x01
	.zero		1


	//----- nvinfo : EIATTR_MERCURY_ISA_VERSION
	.align		4
        /*0024*/ 	.byte	0x03, 0x5f
        /*0026*/ 	.short	0x0101


	//----- nvinfo : EIATTR_INT_WARP_WIDE_INSTR_OFFSETS
	.align		4
        /*0028*/ 	.byte	0x04, 0x31
        /*002a*/ 	.short	(.L_1269 - .L_1268)


	//   ....[0]....
.L_1268:
        /*002c*/ 	.word	0x00001ac0


	//   ....[1]....
        /*0030*/ 	.word	0x00001b00


	//   ....[2]....
        /*0034*/ 	.word	0x00001b80


	//   ....[3]....
        /*0038*/ 	.word	0x00001b90


	//   ....[4]....
        /*003c*/ 	.word	0x00001d40


	//   ....[5]....
        /*0040*/ 	.word	0x00001d90


	//   ....[6]....
        /*0044*/ 	.word	0x00001db0


	//   ....[7]....
        /*0048*/ 	.word	0x00001de0


	//   ....[8]....
        /*004c*/ 	.word	0x00002100


	//   ....[9]....
        /*0050*/ 	.word	0x00002130


	//   ....[10]....
        /*0054*/ 	.word	0x00002150


	//   ....[11]....
        /*0058*/ 	.word	0x00002190


	//   ....[12]....
        /*005c*/ 	.word	0x000023d0


	//   ....[13]....
        /*0060*/ 	.word	0x000023f0


	//----- nvinfo : EIATTR_COOP_GROUP_MASK_REGIDS
	.align		4
.L_1269:
        /*0064*/ 	.byte	0x04, 0x29
        /*0066*/ 	.short	(.L_1271 - .L_1270)


	//   ....[0]....
.L_1270:
        /*0068*/ 	.word	0xffffffff


	//   ....[1]....
        /*006c*/ 	.word	0xffffffff


	//   ....[2]....
        /*0070*/ 	.word	0xffffffff


	//   ....[3]....
        /*0074*/ 	.word	0xffffffff


	//   ....[4]....
        /*0078*/ 	.word	0xffffffff


	//   ....[5]....
        /*007c*/ 	.word	0xffffffff


	//   ....[6]....
        /*0080*/ 	.word	0xffffffff


	//   ....[7]....
        /*0084*/ 	.word	0xffffffff


	//   ....[8]....
        /*0088*/ 	.word	0xffffffff


	//   ....[9]....
        /*008c*/ 	.word	0xffffffff


	//----- nvinfo : EIATTR_COOP_GROUP_INSTR_OFFSETS
	.align		4
.L_1271:
        /*0090*/ 	.byte	0x04, 0x28
        /*0092*/ 	.short	(.L_1273 - .L_1272)


	//   ....[0]....
.L_1272:
        /*0094*/ 	.word	0x00001110


	//   ....[1]....
        /*0098*/ 	.word	0x00001120


	//   ....[2]....
        /*009c*/ 	.word	0x00001150


	//   ....[3]....
        /*00a0*/ 	.word	0x00001160


	//   ....[4]....
        /*00a4*/ 	.word	0x000011a0


	//   ....[5]....
        /*00a8*/ 	.word	0x000011b0


	//   ....[6]....
        /*00ac*/ 	.word	0x000011f0


	//   ....[7]....
        /*00b0*/ 	.word	0x00001200


	//   ....[8]....
        /*00b4*/ 	.word	0x00001290


	//   ....[9]....
        /*00b8*/ 	.word	0x000012a0


	//----- nvinfo : EIATTR_VRC_CTA_INIT_COUNT
	.align		4
.L_1273:
        /*00bc*/ 	.byte	0x02, 0x4a
	.zero		1
	.zero		1


	//----- nvinfo : EIATTR_EXIT_INSTR_OFFSETS
	.align		4
        /*00c0*/ 	.byte	0x04, 0x1c
        /*00c2*/ 	.short	(.L_1275 - .L_1274)


	//   ....[0]....
.L_1274:
        /*00c4*/ 	.word	0x00000070


	//   ....[1]....
        /*00c8*/ 	.word	0x00004540


	//----- nvinfo : EIATTR_MAX_THREADS
	.align		4
.L_1275:
        /*00cc*/ 	.byte	0x04, 0x05
        /*00ce*/ 	.short	(.L_1277 - .L_1276)
.L_1276:
        /*00d0*/ 	.word	0x00000280
        /*00d4*/ 	.word	0x00000001
        /*00d8*/ 	.word	0x00000001


	//----- nvinfo : EIATTR_CRS_STACK_SIZE
	.align		4
.L_1277:
        /*00dc*/ 	.byte	0x04, 0x1e
        /*00de*/ 	.short	(.L_1279 - .L_1278)
.L_1278:
        /*00e0*/ 	.word	0x00000000


	//----- nvinfo : EIATTR_CBANK_PARAM_SIZE
	.align		4
.L_1279:
        /*00e4*/ 	.byte	0x03, 0x19
        /*00e6*/ 	.short	0x00a0


	//----- nvinfo : EIATTR_PARAM_CBANK
	.align		4
        /*00e8*/ 	.byte	0x04, 0x0a
        /*00ea*/ 	.short	(.L_1281 - .L_1280)
	.align		4
.L_1280:
        /*00ec*/ 	.word	index@(.nv.constant0._Z35group_norm_nhwc_fwd_one_pass_kernelI11Bf16IOFp32WLi512ELi20ELi640EEv26Group_norm_nhwc_fwd_params)
        /*00f0*/ 	.short	0x0380
        /*00f2*/ 	.short	0x00a0


	//----- nvinfo : EIATTR_SW_WAR
	.align		4
.L_1281:
        /*00f4*/ 	.byte	0x04, 0x36
        /*00f6*/ 	.short	(.L_1283 - .L_1282)
.L_1282:
        /*00f8*/ 	.word	0x00000008
.L_1283:


//--------------------- .nv.info._Z35group_norm_nhwc_fwd_one_pass_kernelI11Bf16IOBf16WLi64ELi20ELi640EEv26Group_norm_nhwc_fwd_params --------------------------
	.section	.nv.info._Z35group_norm_nhwc_fwd_one_pass_kernelI11Bf16IOBf16WLi64ELi20ELi640EEv26Group_norm_nhwc_fwd_params,"",@"SHT_CUDA_INFO"
	.sectionflags	@""
	.align	4


	//----- nvinfo : EIATTR_CUDA_API_VERSION
	.align		4
        /*0000*/ 	.byte	0x04, 0x37
        /*0002*/ 	.short	(.L_1285 - .L_1284)
.L_1284:
        /*0004*/ 	.word	0x00000082


	//----- nvinfo : EIATTR_KPARAM_INFO
	.align		4
.L_1285:
        /*0008*/ 	.byte	0x04, 0x17
        /*000a*/ 	.short	(.L_1287 - .L_1286)
.L_1286:
        /*000c*/ 	.word	0x00000000
        /*0010*/ 	.short	0x0000
        /*0012*/ 	.short	0x0000
        /*0014*/ 	.byte	0x00, 0xf0, 0x81, 0x02


	//----- nvinfo : EIATTR_SPARSE_MMA_MASK
	.align		4
.L_1287:
        /*0018*/ 	.byte	0x03, 0x50
        /*001a*/ 	.short	0x0000


	//----- nvinfo : EIATTR_MAXREG_COUNT
	.align		4
        /*001c*/ 	.byte	0x03, 0x1b
        /*001e*/ 	.short	0x0060


	//----- nvinfo : EIATTR_NUM_BARRIERS
	.align		4
        /*0020*/ 	.byte	0x02, 0x4c
        /*0022*/ 	.byte	0x01
	.zero		1


	//----- nvinfo : EIATTR_MERCURY_ISA_VERSION
	.align		4
        /*0024*/ 	.byte	0x03, 0x5f
        /*0026*/ 	.short	0x0101


	//----- nvinfo : EIATTR_INT_WARP_WIDE_INSTR_OFFSETS
	.align		4
        /*0028*/ 	.byte	0x04, 0x31
        /*002a*/ 	.short	(.L_1289 - .L_1288)


	//   ....[0]....
.L_1288:
        /*002c*/ 	.word	0x00000f80


	//   ....[1]....
        /*0030*/ 	.word	0x00000fa0


	//   ....[2]....
        /*0034*/ 	.word	0x00000fc0


	//   ....[3]....
        /*0038*/ 	.word	0x000010f0


	//   ....[4]....
        /*003c*/ 	.word	0x00001100


	//   ....[5]....
        /*0040*/ 	.word	0x00001200


	//   ....[6]....
        /*0044*/ 	.word	0x00001230


	//   ....[7]....
        /*0048*/ 	.word	0x00001280


	//   ....[8]....
        /*004c*/ 	.word	0x00001610


	//   ....[9]....
        /*0050*/ 	.word	0x00001630


	//   ....[10]....
        /*0054*/ 	.word	0x00001650


	//   ....[11]....
        /*0058*/ 	.word	0x00001670


	//   ....[12]....
        /*005c*/ 	.word	0x000018e0


	//   ....[13]....
        /*0060*/ 	.word	0x000018f0


	//----- nvinfo : EIATTR_COOP_GROUP_MASK_REGIDS
	.align		4
.L_1289:
        /*0064*/ 	.byte	0x04, 0x29
        /*0066*/ 	.short	(.L_1291 - .L_1290)


	//   ....[0]....
.L_1290:
        /*0068*/ 	.word	0xffffffff


	//   ....[1]....
        /*006c*/ 	.word	0xffffffff


	//   ....[2]....
        /*0070*/ 	.word	0xffffffff


	//   ....[3]....
        /*0074*/ 	.word	0xffffffff


	//   ....[4]....
        /*0078*/ 	.word	0xffffffff


	//   ....[5]....
        /*007c*/ 	.word	0xffffffff


	//   ....[6]....
        /*0080*/ 	.word	0xffffffff


	//   ....[7]....
        /*0084*/ 	.word	0xffffffff


	//   ....[8]....
        /*0088*/ 	.word	0xffffffff


	//   ....[9]....
        /*008c*/ 	.word	0xffffffff


	//----- nvinfo : EIATTR_COOP_GROUP_INSTR_OFFSETS
	.align		4
.L_1291:
        /*0090*/ 	.byte	0x04, 0x28
        /*0092*/ 	.short	(.L_1293 - .L_1292)


	//   ....[0]....
.L_1292:
        /*0094*/ 	.word	0x00000620


	//   ....[1]....
        /*0098*/ 	.word	0x00000630


	//   ....[2]....
        /*009c*/ 	.word	0x00000660


	//   ....[3]....
        /*00a0*/ 	.word	0x00000680


	//   ....[4]....
        /*00a4*/ 	.word	0x000006b0


	//   ....[5]....
        /*00a8*/ 	.word	0x000006d0


	//   ....[6]....
        /*00ac*/ 	.word	0x00000700


	//   ....[7]....
        /*00b0*/ 	.word	0x00000720


	//   ....[8]....
        /*00b4*/ 	.word	0x00000770


	//   ....[9]....
        /*00b8*/ 	.word	0x00000780


	//----- nvinfo : EIATTR_VRC_CTA_INIT_COUNT
	.align		4
.L_1293:
        /*00bc*/ 	.byte	0x02, 0x4a
	.zero		1
	.zero		1


	//----- nvinfo : EIATTR_EXIT_INSTR_OFFSETS
	.align		4
        /*00c0*/ 	.byte	0x04, 0x1c
        /*00c2*/ 	.short	(.L_1295 - .L_1294)


	//   ....[0]....
.L_1294:
        /*00c4*/ 	.word	0x00000070


	//   ....[1]....
        /*00c8*/ 	.word	0x00001fd0


	//----- nvinfo : EIATTR_MAX_THREADS
	.align		4
.L_1295:
        /*00cc*/ 	.byte	0x04, 0x05
        /*00ce*/ 	.short	(.L_1297 - .L_1296)
.L_1296:
        /*00d0*/ 	.word	0x00000280
        /*00d4*/ 	.word	0x00000001
        /*00d8*/ 	.word	0x00000001


	//----- nvinfo : EIATTR_CRS_STACK_SIZE
	.align		4
.L_1297:
        /*00dc*/ 	.byte	0x04, 0x1e
        /*00de*/ 	.short	(.L_1299 - .L_1298)
.L_1298:
        /*00e0*/ 	.word	0x00000000


	//----- nvinfo : EIATTR_CBANK_PARAM_SIZE
	.align		4
.L_1299:
        /*00e4*/ 	.byte	0x03, 0x19
        /*00e6*/ 	.short	0x00a0


	//----- nvinfo : EIATTR_PARAM_CBANK
	.align		4
        /*00e8*/ 	.byte	0x04, 0x0a
        /*00ea*/ 	.short	(.L_1301 - .L_1300)
	.align		4
.L_1300:
        /*00ec*/ 	.word	index@(.nv.constant0._Z35group_norm_nhwc_fwd_one_pass_kernelI11Bf16IOBf16WLi64ELi20ELi640EEv26Group_norm_nhwc_fwd_params)
        /*00f0*/ 	.short	0x0380
        /*00f2*/ 	.short	0x00a0


	//----- nvinfo : EIATTR_SW_WAR
	.align		4
.L_1301:
        /*00f4*/ 	.byte	0x04, 0x36
        /*00f6*/ 	.short	(.L_1303 - .L_1302)
.L_1302:
        /*00f8*/ 	.word	0x00000008
.L_1303:


//--------------------- .nv.info._Z35group_norm_nhwc_fwd_one_pass_kernelI11Bf16IOBf16WLi128ELi20ELi640EEv26Group_norm_nhwc_fwd_params --------------------------
	.section	.nv.info._Z35group_norm_nhwc_fwd_one_pass_kernelI11Bf16IOBf16WLi128ELi20ELi640EEv26Group_norm_nhwc_fwd_params,"",@"SHT_CUDA_INFO"
	.sectionflags	@""
	.align	4


	//----- nvinfo : EIATTR_CUDA_API_VERSION
	.align		4
        /*0000*/ 	.byte	0x04, 0x37
        /*0002*/ 	.short	(.L_1305 - .L_1304)
.L_1304:
        /*0004*/ 	.word	0x00000082


	//----- nvinfo : EIATTR_KPARAM_INFO
	.align		4
.L_1305:
        /*0008*/ 	.byte	0x04, 0x17
        /*000a*/ 	.short	(.L_1307 - .L_1306)
.L_1306:
        /*000c*/ 	.word	0x00000000
        /*0010*/ 	.short	0x0000
        /*0012*/ 	.short	0x0000
        /*0014*/ 	.byte	0x00, 0xf0, 0x81, 0x02


	//----- nvinfo : EIATTR_SPARSE_MMA_MASK
	.align		4
.L_1307:
        /*0018*/ 	.byte	0x03, 0x50
        /*001a*/ 	.short	0x0000


	//----- nvinfo : EIATTR_MAXREG_COUNT
	.align		4
        /*001c*/ 	.byte	0x03, 0x1b
        /*001e*/ 	.short	0x0060


	//----- nvinfo : EIATTR_NUM_BARRIERS
	.align		4
        /*0020*/ 	.byte	0x02, 0x4c
        /*0022*/ 	.byte	0x01
	.zero		1


	//----- nvinfo : EIATTR_MERCURY_ISA_VERSION
	.align		4
        /*0024*/ 	.byte	0x03, 0x5f
        /*0026*/ 	.short	0x0101


	//----- nvinfo : EIATTR_INT_WARP_WIDE_INSTR_OFFSETS
	.align		4
        /*0028*/ 	.byte	0x04, 0x31
        /*002a*/ 	.short	(.L_1309 - .L_1308)


	//   ....[0]....
.L_1308:
        /*002c*/ 	.word	0x000010a0


	//   ....[1]....
        /*0030*/ 	.word	0x000010d0


	//   ....[2]....
        /*0034*/ 	.word	0x00001190


	//   ....[3]....
        /*0038*/ 	.word	0x00001200


	//   ....[4]....
        /*003c*/ 	.word	0x00001270


	//   ....[5]....
        /*0040*/ 	.word	0x00001350


	//   ....[6]....
        /*0044*/ 	.word	0x000013c0


	//   ....[7]....
        /*0048*/ 	.word	0x00001410


	//   ....[8]....
        /*004c*/ 	.word	0x00001730


	//   ....[9]....
        /*0050*/ 	.word	0x00001770


	//   ....[10]....
        /*0054*/ 	.word	0x000017a0


	//   ....[11]....
        /*0058*/ 	.word	0x000017c0


	//   ....[12]....
        /*005c*/ 	.word	0x00001a30


	//   ....[13]....
        /*0060*/ 	.word	0x00001a50


	//----- nvinfo : EIATTR_COOP_GROUP_MASK_REGIDS
	.align		4
.L_1309:
        /*0064*/ 	.byte	0x04, 0x29
        /*0066*/ 	.short	(.L_1311 - .L_1310)


	//   ....[0]....
.L_1310:
        /*0068*/ 	.word	0xffffffff


	//   ....[1]....
        /*006c*/ 	.word	0xffffffff


	//   ....[2]....
        /*0070*/ 	.word	0xffffffff


	//   ....[3]....
        /*0074*/ 	.word	0xffffffff


	//   ....[4]....
        /*0078*/ 	.word	0xffffffff


	//   ....[5]....
        /*007c*/ 	.word	0xffffffff


	//   ....[6]....
        /*0080*/ 	.word	0xffffffff


	//   ....[7]....
        /*0084*/ 	.word	0xffffffff


	//   ....[8]....
        /*0088*/ 	.word	0xffffffff


	//   ....[9]....
        /*008c*/ 	.word	0xffffffff


	//----- nvinfo : EIATTR_COOP_GROUP_INSTR_OFFSETS
	.align		4
.L_1311:
        /*0090*/ 	.byte	0x04, 0x28
        /*0092*/ 	.short	(.L_1313 - .L_1312)


	//   ....[0]....
.L_1312:
        /*0094*/ 	.word	0x00000770


	//   ....[1]....
        /*0098*/ 	.word	0x00000780


	//   ....[2]....
        /*009c*/ 	.word	0x000007b0


	//   ....[3]....
        /*00a0*/ 	.word	0x000007c0


	//   ....[4]....
        /*00a4*/ 	.word	0x00000800


	//   ....[5]....
        /*00a8*/ 	.word	0x00000810


	//   ....[6]....
        /*00ac*/ 	.word	0x00000850


	//   ....[7]....
        /*00b0*/ 	.word	0x00000860


	//   ....[8]....
        /*00b4*/ 	.word	0x000008c0


	//   ....[9]....
        /*00b8*/ 	.word	0x000008d0


	//----- nvinfo : EIATTR_VRC_CTA_INIT_COUNT
	.align		4
.L_1313:
        /*00bc*/ 	.byte	0x02, 0x4a
	.zero		1
	.zero		1


	//----- nvinfo : EIATTR_EXIT_INSTR_OFFSETS
	.align		4
        /*00c0*/ 	.byte	0x04, 0x1c
        /*00c2*/ 	.short	(.L_1315 - .L_1314)


	//   ....[0]....
.L_1314:
        /*00c4*/ 	.word	0x00000070


	//   ....[1]....
        /*00c8*/ 	.word	0x00002630


	//----- nvinfo : EIATTR_MAX_THREADS
	.align		4
.L_1315:
        /*00cc*/ 	.byte	0x04, 0x05
        /*00ce*/ 	.short	(.L_1317 - .L_1316)
.L_1316:
        /*00d0*/ 	.word	0x00000280
        /*00d4*/ 	.word	0x00000001
        /*00d8*/ 	.word	0x00000001


	//----- nvinfo : EIATTR_CRS_STACK_SIZE
	.align		4
.L_1317:
        /*00dc*/ 	.byte	0x04, 0x1e
        /*00de*/ 	.short	(.L_1319 - .L_1318)
.L_1318:
        /*00e0*/ 	.word	0x00000000


	//----- nvinfo : EIATTR_CBANK_PARAM_SIZE
	.align		4
.L_1319:
        /*00e4*/ 	.byte	0x03, 0x19
        /*00e6*/ 	.short	0x00a0


	//----- nvinfo : EIATTR_PARAM_CBANK
	.align		4
        /*00e8*/ 	.byte	0x04, 0x0a
        /*00ea*/ 	.short	(.L_1321 - .L_1320)
	.align		4
.L_1320:
        /*00ec*/ 	.word	index@(.nv.constant0._Z35group_norm_nhwc_fwd_one_pass_kernelI11Bf16IOBf16WLi128ELi20ELi640EEv26Group_norm_nhwc_fwd_params)
        /*00f0*/ 	.short	0x0380
        /*00f2*/ 	.short	0x00a0


	//----- nvinfo : EIATTR_SW_WAR
	.align		4
.L_1321:
        /*00f4*/ 	.byte	0x04, 0x36
        /*00f6*/ 	.short	(.L_1323 - .L_1322)
.L_1322:
        /*00f8*/ 	.word	0x00000008
.L_1323:


//--------------------- .nv.info._Z35group_norm_nhwc_fwd_one_pass_kernelI11Bf16IOBf16WLi256ELi20ELi640EEv26Group_norm_nhwc_fwd_params --------------------------
	.section	.nv.info._Z35group_norm_nhwc_fwd_one_pass_kernelI11Bf16IOBf16WLi256ELi20ELi640EEv26Group_norm_nhwc_fwd_params,"",@"SHT_CUDA_INFO"
	.sectionflags	@""
	.align	4


	//----- nvinfo : EIATTR_CUDA_API_VERSION
	.align		4
        /*0000*/ 	.byte	0x04, 0x37
        /*0002*/ 	.short	(.L_1325 - .L_1324)
.L_1324:
        /*0004*/ 	.word	0x00000082


	//----- nvinfo : EIATTR_KPARAM_INFO
	.align		4
.L_1325:
        /*0008*/ 	.byte	0x04, 0x17
        /*000a*/ 	.short	(.L_1327 - .L_1326)
.L_1326:
        /*000c*/ 	.word	0x00000000
        /*0010*/ 	.short	0x0000
        /*0012*/ 	.short	0x0000
        /*0014*/ 	.byte	0x00, 0xf0, 0x81, 0x02


	//----- nvinfo : EIATTR_SPARSE_MMA_MASK
	.align		4
.L_1327:
        /*0018*/ 	.byte	0x03, 0x50
        /*001a*/ 	.short	0x0000


	//----- nvinfo : EIATTR_MAXREG_COUNT
	.align		4
        /*001c*/ 	.byte	0x03, 0x1b
        /*001e*/ 	.short	0x0060


	//----- nvinfo : EIATTR_NUM_BARRIERS
	.align		4
        /*0020*/ 	.byte	0x02, 0x4c
        /*0022*/ 	.byte	0x01
	.zero		1


	//----- nvinfo : EIATTR_MERCURY_ISA_VERSION
	.align		4
        /*0024*/ 	.byte	0x03, 0x5f
        /*0026*/ 	.short	0x0101


	//----- nvinfo : EIATTR_INT_WARP_WIDE_INSTR_OFFSETS
	.align		4
        /*0028*/ 	.byte	0x04, 0x31
        /*002a*/ 	.short	(.L_1329 - .L_1328)


	//   ....[0]....
.L_1328:
        /*002c*/ 	.word	0x00001450


	//   ....[1]....
        /*0030*/ 	.word	0x00001470


	//   ....[2]....
        /*0034*/ 	.word	0x00001550


	//   ....[3]....
        /*0038*/ 	.word	0x00001570


	//   ....[4]....
        /*003c*/ 	.word	0x00001680


	//   ....[5]....
        /*0040*/ 	.word	0x000016e0


	//   ....[6]....
        /*0044*/ 	.word	0x000017d0


	//   ....[7]....
        /*0048*/ 	.word	0x000017f0


	//   ....[8]....
        /*004c*/ 	.word	0x00001a40


	//   ....[9]....
        /*0050*/ 	.word	0x00001b30


	//   ....[10]....
        /*0054*/ 	.word	0x00001b50


	//   ....[11]....
        /*0058*/ 	.word	0x00001b70


	//   ....[12]....
        /*005c*/ 	.word	0x00001d90


	//   ....[13]....
        /*0060*/ 	.word	0x00001db0


	//----- nvinfo : EIATTR_COOP_GROUP_MASK_REGIDS
	.align		4
.L_1329:
        /*0064*/ 	.byte	0x04, 0x29
        /*0066*/ 	.short	(.L_1331 - .L_1330)


	//   ....[0]....
.L_1330:
        /*0068*/ 	.word	0xffffffff


	//   ....[1]....
        /*006c*/ 	.word	0xffffffff


	//   ....[2]....
        /*0070*/ 	.word	0xffffffff


	//   ....[3]....
        /*0074*/ 	.word	0xffffffff


	//   ....[4]....
        /*0078*/ 	.word	0xffffffff


	//   ....[5]....
        /*007c*/ 	.word	0xffffffff


	//   ....[6]....
        /*0080*/ 	.word	0xffffffff


	//   ....[7]....
        /*0084*/ 	.word	0xffffffff


	//   ....[8]....
        /*0088*/ 	.word	0xffffffff


	//   ....[9]....
        /*008c*/ 	.word	0xffffffff


	//----- nvinfo : EIATTR_COOP_GROUP_INSTR_OFFSETS
	.align		4
.L_1331:
        /*0090*/ 	.byte	0x04, 0x28
        /*0092*/ 	.short	(.L_1333 - .L_1332)


	//   ....[0]....
.L_1332:
        /*0094*/ 	.word	0x00000b60


	//   ....[1]....
        /*0098*/ 	.word	0x00000b70


	//   ....[2]....
        /*009c*/ 	.word	0x00000ba0


	//   ....[3]....
        /*00a0*/ 	.word	0x00000bb0


	//   ....[4]....
        /*00a4*/ 	.word	0x00000bf0


	//   ....[5]....
        /*00a8*/ 	.word	0x00000c00


	//   ....[6]....
        /*00ac*/ 	.word	0x00000c40


	//   ....[7]....
        /*00b0*/ 	.word	0x00000c50


	//   ....[8]....
        /*00b4*/ 	.word	0x00000cb0


	//   ....[9]....
        /*00b8*/ 	.word	0x00000cc0


	//----- nvinfo : EIATTR_VRC_CTA_INIT_COUNT
	.align		4
.L_1333:
        /*00bc*/ 	.byte	0x02, 0x4a
	.zero		1
	.zero		1


	//----- nvinfo : EIATTR_EXIT_INSTR_OFFSETS
	.align		4
        /*00c0*/ 	.byte	0x04, 0x1c
        /*00c2*/ 	.short	(.L_1335 - .L_1334)


	//   ....[0]....
.L_1334:
        /*00c4*/ 	.word	0x00000070


	//   ....[1]....
        /*00c8*/ 	.word	0x000030a0


	//----- nvinfo : EIATTR_MAX_THREADS
	.align		4
.L_1335:
        /*00cc*/ 	.byte	0x04, 0x05
        /*00ce*/ 	.short	(.L_1337 - .L_1336)
.L_1336:
        /*00d0*/ 	.word	0x00000280
        /*00d4*/ 	.word	0x00000001
        /*00d8*/ 	.word	0x00000001


	//----- nvinfo : EIATTR_CRS_STACK_SIZE
	.align		4
.L_1337:
        /*00dc*/ 	.byte	0x04, 0x1e
        /*00de*/ 	.short	(.L_1339 - .L_1338)
.L_1338:
        /*00e0*/ 	.word	0x00000000


	//----- nvinfo : EIATTR_CBANK_PARAM_SIZE
	.align		4
.L_1339:
        /*00e4*/ 	.byte	0x03, 0x19
        /*00e6*/ 	.short	0x00a0


	//----- nvinfo : EIATTR_PARAM_CBANK
	.align		4
        /*00e8*/ 	.byte	0x04, 0x0a
        /*00ea*/ 	.short	(.L_1341 - .L_1340)
	.align		4
.L_1340:
        /*00ec*/ 	.word	index@(.nv.constant0._Z35group_norm_nhwc_fwd_one_pass_kernelI11Bf16IOBf16WLi256ELi20ELi640EEv26Group_norm_nhwc_fwd_params)
        /*00f0*/ 	.short	0x0380
        /*00f2*/ 	.short	0x00a0


	//----- nvinfo : EIATTR_SW_WAR
	.align		4
.L_1341:
        /*00f4*/ 	.byte	0x04, 0x36
        /*00f6*/ 	.short	(.L_1343 - .L_1342)
.L_1342:
        /*00f8*/ 	.word	0x00000008
.L_1343:


//--------------------- .nv.info._Z35group_norm_nhwc_fwd_one_pass_kernelI11Bf16IOBf16WLi512ELi20ELi640EEv26Group_norm_nhwc_fwd_params --------------------------
	.section	.nv.info._Z35group_norm_nhwc_fwd_one_pass_kernelI11Bf16IOBf16WLi512ELi20ELi640EEv26Group_norm_nhwc_fwd_params,"",@"SHT_CUDA_INFO"
	.sectionflags	@""
	.align	4


	//----- nvinfo : EIATTR_CUDA_API_VERSION
	.align		4
        /*0000*/ 	.byte	0x04, 0x37
        /*0002*/ 	.short	(.L_1345 - .L_1344)
.L_1344:
        /*0004*/ 	.word	0x00000082


	//----- nvinfo : EIATTR_KPARAM_INFO
	.align		4
.L_1345:
        /*0008*/ 	.byte	0x04, 0x17
        /*000a*/ 	.short	(.L_1347 - .L_1346)
.L_1346:
        /*000c*/ 	.word	0x00000000
        /*0010*/ 	.short	0x0000
        /*0012*/ 	.short	0x0000
        /*0014*/ 	.byte	0x00, 0xf0, 0x81, 0x02


	//----- nvinfo : EIATTR_SPARSE_MMA_MASK
	.align		4
.L_1347:
        /*0018*/ 	.byte	0x03, 0x50
        /*001a*/ 	.short	0x0000


	//----- nvinfo : EIATTR_MAXREG_COUNT
	.align		4
        /*001c*/ 	.byte	0x03, 0x1b
        /*001e*/ 	.short	0x0060


	//----- nvinfo : EIATTR_NUM_BARRIERS
	.align		4
        /*0020*/ 	.byte	0x02, 0x4c
        /*0022*/ 	.byte	0x01
	.zero		1


	//----- nvinfo : EIATTR_MERCURY_ISA_VERSION
	.align		4
        /*0024*/ 	.byte	0x03, 0x5f
        /*0026*/ 	.short	0x0101


	//----- nvinfo : EIATTR_INT_WARP_WIDE_INSTR_OFFSETS
	.align		4
        /*0028*/ 	.byte	0x04, 0x31
        /*002a*/ 	.short	(.L_1349 - .L_1348)


	//   ....[0]....
.L_1348:
        /*002c*/ 	.word	0x00001ac0


	//   ....[1]....
        /*0030*/ 	.word	0x00001b00


	//   ....[2]....
        /*0034*/ 	.word	0x00001b80


	//   ....[3]....
        /*0038*/ 	.word	0x00001b90


	//   ....[4]....
        /*003c*/ 	.word	0x00001d30


	//   ....[5]....
        /*0040*/ 	.word	0x00001d90


	//   ....[6]....
        /*0044*/ 	.word	0x00001db0


	//   ....[7]....
        /*0048*/ 	.word	0x00001de0


	//   ....[8]....
        /*004c*/ 	.word	0x00002100


	//   ....[9]....
        /*0050*/ 	.word	0x00002130


	//   ....[10]....
        /*0054*/ 	.word	0x00002150


	//   ....[11]....
        /*0058*/ 	.word	0x00002180


	//   ....[12]....
        /*005c*/ 	.word	0x000023d0


	//   ....[13]....
        /*0060*/ 	.word	0x000023f0


	//----- nvinfo : EIATTR_COOP_GROUP_MASK_REGIDS
	.align		4
.L_1349:
        /*0064*/ 	.byte	0x04, 0x29
        /*0066*/ 	.short	(.L_1351 - .L_1350)


	//   ....[0]....
.L_1350:
        /*0068*/ 	.word	0xffffffff


	//   ....[1]....
        /*006c*/ 	.word	0xffffffff


	//   ....[2]....
        /*0070*/ 	.word	0xffffffff


	//   ....[3]....
        /*0074*/ 	.word	0xffffffff


	//   ....[4]....
        /*0078*/ 	.word	0xffffffff


	//   ....[5]....
        /*007c*/ 	.word	0xffffffff


	//   ....[6]....
        /*0080*/ 	.word	0xffffffff


	//   ....[7]....
        /*0084*/ 	.word	0xffffffff


	//   ....[8]....
        /*0088*/ 	.word	0xffffffff


	//   ....[9]....
        /*008c*/ 	.word	0xffffffff


	//----- nvinfo : EIATTR_COOP_GROUP_INSTR_OFFSETS
	.align		4
.L_1351:
        /*0090*/ 	.byte	0x04, 0x28
        /*0092*/ 	.short	(.L_1353 - .L_1352)


	//   ....[0]....
.L_1352:
        /*0094*/ 	.word	0x00001110


	//   ....[1]....
        /*0098*/ 	.word	0x00001120


	//   ....[2]....
        /*009c*/ 	.word	0x00001150


	//   ....[3]....
        /*00a0*/ 	.word	0x00001160


	//   ....[4]....
        /*00a4*/ 	.word	0x000011a0


	//   ....[5]....
        /*00a8*/ 	.word	0x000011b0


	//   ....[6]....
        /*00ac*/ 	.word	0x000011f0


	//   ....[7]....
        /*00b0*/ 	.word	0x00001200


	//   ....[8]....
        /*00b4*/ 	.word	0x00001290


	//   ....[9]....
        /*00b8*/ 	.word	0x000012a0


	//----- nvinfo : EIATTR_VRC_CTA_INIT_COUNT
	.align		4
.L_1353:
        /*00bc*/ 	.byte	0x02, 0x4a
	.zero		1
	.zero		1


	//----- nvinfo : EIATTR_EXIT_INSTR_OFFSETS
	.align		4
        /*00c0*/ 	.byte	0x04, 0x1c
        /*00c2*/ 	.short	(.L_1355 - .L_1354)


	//   ....[0]....
.L_1354:
        /*00c4*/ 	.word	0x00000070


	//   ....[1]....
        /*00c8*/ 	.word	0x000045a0


	//----- nvinfo : EIATTR_MAX_THREADS
	.align		4
.L_1355:
        /*00cc*/ 	.byte	0x04, 0x05
        /*00ce*/ 	.short	(.L_1357 - .L_1356)
.L_1356:
        /*00d0*/ 	.word	0x00000280
        /*00d4*/ 	.word	0x00000001
        /*00d8*/ 	.word	0x00000001


	//----- nvinfo : EIATTR_CRS_STACK_SIZE
	.align		4
.L_1357:
        /*00dc*/ 	.byte	0x04, 0x1e
        /*00de*/ 	.short	(.L_1359 - .L_1358)
.L_1358:
        /*00e0*/ 	.word	0x00000000


	//----- nvinfo : EIATTR_CBANK_PARAM_SIZE
	.align		4
.L_1359:
        /*00e4*/ 	.byte	0x03, 0x19
        /*00e6*/ 	.short	0x00a0


	//----- nvinfo : EIATTR_PARAM_CBANK
	.align		4
        /*00e8*/ 	.byte	0x04, 0x0a
        /*00ea*/ 	.short	(.L_1361 - .L_1360)
	.align		4
.L_1360:
        /*00ec*/ 	.word	index@(.nv.constant0._Z35group_norm_nhwc_fwd_one_pass_kernelI11Bf16IOBf16WLi512ELi20ELi640EEv26Group_norm_nhwc_fwd_params)
        /*00f0*/ 	.short	0x0380
        /*00f2*/ 	.short	0x00a0


	//----- nvinfo : EIATTR_SW_WAR
	.align		4
.L_1361:
        /*00f4*/ 	.byte	0x04, 0x36
        /*00f6*/ 	.short	(.L_1363 - .L_1362)
.L_1362:
        /*00f8*/ 	.word	0x00000008
.L_1363:


//--------------------- .nv.info._Z35group_norm_nhwc_fwd_one_pass_kernelI11Bf16IOFp16WLi64ELi20ELi640EEv26Group_norm_nhwc_fwd_params --------------------------
	.section	.nv.info._Z35group_norm_nhwc_fwd_one_pass_kernelI11Bf16IOFp16WLi64ELi20ELi640EEv26Group_norm_nhwc_fwd_params,"",@"SHT_CUDA_INFO"
	.sectionflags	@""
	.align	4


	//----- nvinfo : EIATTR_CUDA_API_VERSION
	.align		4
        /*0000*/ 	.byte	0x04, 0x37
        /*0002*/ 	.short	(.L_1365 - .L_1364)
.L_1364:
        /*0004*/ 	.word	0x00000082


	//----- nvinfo : EIATTR_KPARAM_INFO
	.align		4
.L_1365:
        /*0008*/ 	.byte	0x04, 0x17
        /*000a*/ 	.short	(.L_1367 - .L_1366)
.L_1366:
        /*000c*/ 	.word	0x00000000
        /*0010*/ 	.short	0x0000
        /*0012*/ 	.short	0x0000
        /*0014*/ 	.byte	0x00, 0xf0, 0x81, 0x02


	//----- nvinfo : EIATTR_SPARSE_MMA_MASK
	.align		4
.L_1367:
        /*0018*/ 	.byte	0x03, 0x50
        /*001a*/ 	.short	0x0000


	//----- nvinfo : EIATTR_MAXREG_COUNT
	.align		4
        /*001c*/ 	.byte	0x03, 0x1b
        /*001e*/ 	.short	0x0060


	//----- nvinfo : EIATTR_NUM_BARRIERS
	.align		4
        /*0020*/ 	.byte	0x02, 0x4c
        /*0022*/ 	.byte	0x01
	.zero		1


	//----- nvinfo : EIATTR_MERCURY_ISA_VERSION
	.align		4
        /*0024*/ 	.byte	0x03, 0x5f
        /*0026*/ 	.short	0x0101


	//----- nvinfo : EIATTR_INT_WARP_WIDE_INSTR_OFFSETS
	.align		4
        /*0028*/ 	.byte	0x04, 0x31
        /*002a*/ 	.short	(.L_1369 - .L_1368)


	//   ....[0]....
.L_1368:
        /*002c*/ 	.word	0x00000f80


	//   ....[1]....
        /*0030*/ 	.word	0x00000fa0


	//   ....[2]....
        /*0034*/ 	.word	0x00000fd0


	//   ....[3]....
        /*0038*/ 	.word	0x000010f0


	//   ....[4]....
        /*003c*/ 	.word	0x00001100


	//   ....[5]....
        /*0040*/ 	.word	0x00001200


	//   ....[6]....
        /*0044*/ 	.word	0x00001230


	//   ....[7]....
        /*0048*/ 	.word	0x00001270


	//   ....[8]....
        /*004c*/ 	.word	0x00001610


	//   ....[9]....
        /*0050*/ 	.word	0x00001630


	//   ....[10]....
        /*0054*/ 	.word	0x00001650


	//   ....[11]....
        /*0058*/ 	.word	0x00001670


	//   ....[12]....
        /*005c*/ 	.word	0x000018e0


	//   ....[13]....
        /*0060*/ 	.word	0x000018f0


	//----- nvinfo : EIATTR_COOP_GROUP_MASK_REGIDS
	.align		4
.L_1369:
        /*0064*/ 	.byte	0x04, 0x29
        /*0066*/ 	.short	(.L_1371 - .L_1370)


	//   ....[0]....
.L_1370:
        /*0068*/ 	.word	0xffffffff


	//   ....[1]....
        /*006c*/ 	.word	0xffffffff


	//   ....[2]....
        /*0070*/ 	.word	0xffffffff


	//   ....[3]....
        /*0074*/ 	.word	0xffffffff


	//   ....[4]....
        /*0078*/ 	.word	0xffffffff


	//   ....[5]....
        /*007c*/ 	.word	0xffffffff


	//   ....[6]....
        /*0080*/ 	.word	0xffffffff


	//   ....[7]....
        /*0084*/ 	.word	0xffffffff


	//   ....[8]....
        /*0088*/ 	.word	0xffffffff


	//   ....[9]....
        /*008c*/ 	.word	0xffffffff


	//----- nvinfo : EIATTR_COOP_GROUP_INSTR_OFFSETS
	.align		4
.L_1371:
        /*0090*/ 	.byte	0x04, 0x28
        /*0092*/ 	.short	(.L_1373 - .L_1372)


	//   ....[0]....
.L_1372:
        /*0094*/ 	.word	0x00000620


	//   ....[1]....
        /*0098*/ 	.word	0x00000630


	//   ....[2]....
        /*009c*/ 	.word	0x00000660


	//   ....[3]....
        /*00a0*/ 	.word	0x00000680


	//   ....[4]....
        /*00a4*/ 	.word	0x000006b0


	//   ....[5]....
        /*00a8*/ 	.word	0x000006d0


	//   ....[6]....
        /*00ac*/ 	.word	0x00000700


	//   ....[7]....
        /*00b0*/ 	.word	0x00000720


	//   ....[8]....
        /*00b4*/ 	.word	0x00000770


	//   ....[9]....
        /*00b8*/ 	.word	0x00000780


	//----- nvinfo : EIATTR_VRC_CTA_INIT_COUNT
	.align		4
.L_1373:
        /*00bc*/ 	.byte	0x02, 0x4a
	.zero		1
	.zero		1


	//----- nvinfo : EIATTR_EXIT_INSTR_OFFSETS
	.align		4
        /*00c0*/ 	.byte	0x04, 0x1c
        /*00c2*/ 	.short	(.L_1375 - .L_1374)


	//   ....[0]....
.L_1374:
        /*00c4*/ 	.word	0x00000070


	//   ....[1]....
        /*00c8*/ 	.word	0x00001fd0


	//----- nvinfo : EIATTR_MAX_THREADS
	.align		4
.L_1375:
        /*00cc*/ 	.byte	0x04, 0x05
        /*00ce*/ 	.short	(.L_1377 - .L_1376)
.L_1376:
        /*00d0*/ 	.word	0x00000280
        /*00d4*/ 	.word	0x00000001
        /*00d8*/ 	.word	0x00000001


	//----- nvinfo : EIATTR_CRS_STACK_SIZE
	.align		4
.L_1377:
        /*00dc*/ 	.byte	0x04, 0x1e
        /*00de*/ 	.short	(.L_1379 - .L_1378)
.L_1378:
        /*00e0*/ 	.word	0x00000000


	//----- nvinfo : EIATTR_CBANK_PARAM_SIZE
	.align		4
.L_1379:
        /*00e4*/ 	.byte	0x03, 0x19
        /*00e6*/ 	.short	0x00a0


	//----- nvinfo : EIATTR_PARAM_CBANK
	.align		4
        /*00e8*/ 	.byte	0x04, 0x0a
        /*00ea*/ 	.short	(.L_1381 - .L_1380)
	.align		4
.L_1380:
        /*00ec*/ 	.word	index@(.nv.constant0._Z35group_norm_nhwc_fwd_one_pass_kernelI11Bf16IOFp16WLi64ELi20ELi640EEv26Group_norm_nhwc_fwd_params)
        /*00f0*/ 	.short	0x0380
        /*00f2*/ 	.short	0x00a0


	//----- nvinfo : EIATTR_SW_WAR
	.align		4
.L_1381:
        /*00f4*/ 	.byte	0x04, 0x36
        /*00f6*/ 	.short	(.L_1383 - .L_1382)
.L_1382:
        /*00f8*/ 	.word	0x00000008
.L_1383:


//--------------------- .nv.info._Z35group_norm_nhwc_fwd_one_pass_kernelI11Bf16IOFp16WLi128ELi20ELi640EEv26Group_norm_nhwc_fwd_params --------------------------
	.section	.nv.info._Z35group_norm_nhwc_fwd_one_pass_kernelI11Bf16IOFp16WLi128ELi20ELi640EEv26Group_norm_nhwc_fwd_params,"",@"SHT_CUDA_INFO"
	.sectionflags	@""
	.align	4


	//----- nvinfo : EIATTR_CUDA_API_VERSION
	.align		4
        /*0000*/ 	.byte	0x04, 0x37
        /*0002*/ 	.short	(.L_1385 - .L_1384)
.L_1384:
        /*0004*/ 	.word	0x00000082


	//----- nvinfo : EIATTR_KPARAM_INFO
	.align		4
.L_1385:
        /*0008*/ 	.byte	0x04, 0x17
        /*000a*/ 	.short	(.L_1387 - .L_1386)
.L_1386:
        /*000c*/ 	.word	0x00000000
        /*0010*/ 	.short	0x0000
        /*0012*/ 	.short	0x0000
        /*0014*/ 	.byte	0x00, 0xf0, 0x81, 0x02


	//----- nvinfo : EIATTR_SPARSE_MMA_MASK
	.align		4
.L_1387:
        /*0018*/ 	.byte	0x03, 0x50
        /*001a*/ 	.short	0x0000


	//----- nvinfo : EIATTR_MAXREG_COUNT
	.align		4
        /*001c*/ 	.byte	0x03, 0x1b
        /*001e*/ 	.short	0x0060


	//----- nvinfo : EIATTR_NUM_BARRIERS
	.align		4
        /*0020*/ 	.byte	0x02, 0x4c
        /*0022*/ 	.byte	0x01
	.zero		1


	//----- nvinfo : EIATTR_MERCURY_ISA_VERSION
	.align		4
        /*0024*/ 	.byte	0x03, 0x5f
        /*0026*/ 	.short	0x0101


	//----- nvinfo : EIATTR_INT_WARP_WIDE_INSTR_OFFSETS
	.align		4
        /*0028*/ 	.byte	0x04, 0x31
        /*002a*/ 	.short	(.L_1389 - .L_1388)


	//   ....[0]....
.L_1388:
        /*002c*/ 	.word	0x000010b0


	//   ....[1]....
        /*0030*/ 	.word	0x000010e0


	//   ....[2]....
        /*0034*/ 	.word	0x00001190


	//   ....[3]....
        /*0038*/ 	.word	0x00001200


	//   ....[4]....
        /*003c*/ 	.word	0x00001270


	//   ....[5]....
        /*0040*/ 	.word	0x00001350


	//   ....[6]....
        /*0044*/ 	.word	0x000013c0


	//   ....[7]....
        /*0048*/ 	.word	0x00001410


	//   ....[8]....
        /*004c*/ 	.word	0x00001730


	//   ....[9]....
        /*0050*/ 	.word	0x00001770


	//   ....[10]....
        /*0054*/ 	.word	0x000017a0


	//   ....[11]....
        /*0058*/ 	.word	0x000017c0


	//   ....[12]....
        /*005c*/ 	.word	0x00001a30


	//   ....[13]....
        /*0060*/ 	.word	0x00001a40


	//----- nvinfo : EIATTR_COOP_GROUP_MASK_REGIDS
	.align		4
.L_1389:
        /*0064*/ 	.byte	0x04, 0x29
        /*0066*/ 	.short	(.L_1391 - .L_1390)


	//   ....[0]....
.L_1390:
        /*0068*/ 	.word	0xffffffff


	//   ....[1]....
        /*006c*/ 	.word	0xffffffff


	//   ....[2]....
        /*0070*/ 	.word	0xffffffff


	//   ....[3]....
        /*0074*/ 	.word	0xffffffff


	//   ....[4]....
        /*0078*/ 	.word	0xffffffff


	//   ....[5]....
        /*007c*/ 	.word	0xffffffff


	//   ....[6]....
        /*0080*/ 	.word	0xffffffff


	//   ....[7]....
        /*0084*/ 	.word	0xffffffff


	//   ....[8]....
        /*0088*/ 	.word	0xffffffff


	//   ....[9]....
        /*008c*/ 	.word	0xffffffff


	//----- nvinfo : EIATTR_COOP_GROUP_INSTR_OFFSETS
	.align		4
.L_1391:
        /*0090*/ 	.byte	0x04, 0x28
        /*0092*/ 	.short	(.L_1393 - .L_1392)


	//   ....[0]....
.L_1392:
        /*0094*/ 	.word	0x00000770


	//   ....[1]....
        /*0098*/ 	.word	0x00000780


	//   ....[2]....
        /*009c*/ 	.word	0x000007b0


	//   ....[3]....
        /*00a0*/ 	.word	0x000007c0


	//   ....[4]....
        /*00a4*/ 	.word	0x00000800


	//   ....[5]....
        /*00a8*/ 	.word	0x00000810


	//   ....[6]....
        /*00ac*/ 	.word	0x00000850


	//   ....[7]....
        /*00b0*/ 	.word	0x00000860


	//   ....[8]....
        /*00b4*/ 	.word	0x000008c0


	//   ....[9]....
        /*00b8*/ 	.word	0x000008d0


	//----- nvinfo : EIATTR_VRC_CTA_INIT_COUNT
	.align		4
.L_1393:
        /*00bc*/ 	.byte	0x02, 0x4a
	.zero		1
	.zero		1


	//----- nvinfo : EIATTR_EXIT_INSTR_OFFSETS
	.align		4
        /*00c0*/ 	.byte	0x04, 0x1c
        /*00c2*/ 	.short	(.L_1395 - .L_1394)


	//   ....[0]....
.L_1394:
        /*00c4*/ 	.word	0x00000070


	//   ....[1]....
        /*00c8*/ 	.word	0x00002630


	//----- nvinfo : EIATTR_MAX_THREADS
	.align		4
.L_1395:
        /*00cc*/ 	.byte	0x04, 0x05
        /*00ce*/ 	.short	(.L_1397 - .L_1396)
.L_1396:
        /*00d0*/ 	.word	0x00000280
        /*00d4*/ 	.word	0x00000001
        /*00d8*/ 	.word	0x00000001


	//----- nvinfo : EIATTR_CRS_STACK_SIZE
	.align		4
.L_1397:
        /*00dc*/ 	.byte	0x04, 0x1e
        /*00de*/ 	.short	(.L_1399 - .L_1398)
.L_1398:
        /*00e0*/ 	.word	0x00000000


	//----- nvinfo : EIATTR_CBANK_PARAM_SIZE
	.align		4
.L_1399:
        /*00e4*/ 	.byte	0x03, 0x19
        /*00e6*/ 	.short	0x00a0


	//----- nvinfo : EIATTR_PARAM_CBANK
	.align		4
        /*00e8*/ 	.byte	0x04, 0x0a
        /*00ea*/ 	.short	(.L_1401 - .L_1400)
	.align		4
.L_1400:
        /*00ec*/ 	.word	index@(.nv.constant0._Z35group_norm_nhwc_fwd_one_pass_kernelI11Bf16IOFp16WLi128ELi20ELi640EEv26Group_norm_nhwc_fwd_params)
        /*00f0*/ 	.short	0x0380
        /*00f2*/ 	.short	0x00a0


	//----- nvinfo : EIATTR_SW_WAR
	.align		4
.L_1401:
        /*00f4*/ 	.byte	0x04, 0x36
        /*00f6*/ 	.short	(.L_1403 - .L_1402)
.L_1402:
        /*00f8*/ 	.word	0x00000008
.L_1403:


//--------------------- .nv.info._Z35group_norm_nhwc_fwd_one_pass_kernelI11Bf16IOFp16WLi256ELi20ELi640EEv26Group_norm_nhwc_fwd_params --------------------------
	.section	.nv.info._Z35group_norm_nhwc_fwd_one_pass_kernelI11Bf16IOFp16WLi256ELi20ELi640EEv26Group_norm_nhwc_fwd_params,"",@"SHT_CUDA_INFO"
	.sectionflags	@""
	.align	4


	//----- nvinfo : EIATTR_CUDA_API_VERSION
	.align		4
        /*0000*/ 	.byte	0x04, 0x37
        /*0002*/ 	.short	(.L_1405 - .L_1404)
.L_1404:
        /*0004*/ 	.word	0x00000082


	//----- nvinfo : EIATTR_KPARAM_INFO
	.align		4
.L_1405:
        /*0008*/ 	.byte	0x04, 0x17
        /*000a*/ 	.short	(.L_1407 - .L_1406)
.L_1406:
        /*000c*/ 	.word	0x00000000
        /*0010*/ 	.short	0x0000
        /*0012*/ 	.short	0x0000
        /*0014*/ 	.byte	0x00, 0xf0, 0x81, 0x02


	//----- nvinfo : EIATTR_SPARSE_MMA_MASK
	.align		4
.L_1407:
        /*0018*/ 	.byte	0x03, 0x50
        /*001a*/ 	.short	0x0000


	//----- nvinfo : EIATTR_MAXREG_COUNT
	.align		4
        /*001c*/ 	.byte	0x03, 0x1b
        /*001e*/ 	.short	0x0060


	//----- nvinfo : EIATTR_NUM_BARRIERS
	.align		4
        /*0020*/ 	.byte	0x02, 0x4c
        /*0022*/ 	.byte	0x01
	.zero		1


	//----- nvinfo : EIATTR_MERCURY_ISA_VERSION
	.align		4
        /*0024*/ 	.byte	0x03, 0x5f
        /*0026*/ 	.short	0x0101


	//----- nvinfo : EIATTR_INT_WARP_WIDE_INSTR_OFFSETS
	.align		4
        /*0028*/ 	.byte	0x04, 0x31
        /*002a*/ 	.short	(.L_1409 - .L_1408)


	//   ....[0]....
.L_1408:
        /*002c*/ 	.word	0x00001450


	//   ....[1]....
        /*0030*/ 	.word	0x00001470


	//   ....[2]....
        /*0034*/ 	.word	0x00001550


	//   ....[3]....
        /*0038*/ 	.word	0x00001570


	//   ....[4]....
        /*003c*/ 	.word	0x00001680


	//   ....[5]....
        /*0040*/ 	.word	0x000016e0


	//   ....[6]....
        /*0044*/ 	.word	0x000017d0


	//   ....[7]....
        /*0048*/ 	.word	0x000017f0


	//   ....[8]....
        /*004c*/ 	.word	0x00001a40


	//   ....[9]....
        /*0050*/ 	.word	0x00001b30


	//   ....[10]....
        /*0054*/ 	.word	0x00001b50


	//   ....[11]....
        /*0058*/ 	.word	0x00001b70


	//   ....[12]....
        /*005c*/ 	.word	0x00001d90


	//   ....[13]....
        /*0060*/ 	.word	0x00001db0


	//----- nvinfo : EIATTR_COOP_GROUP_MASK_REGIDS
	.align		4
.L_1409:
        /*0064*/ 	.byte	0x04, 0x29
        /*0066*/ 	.short	(.L_1411 - .L_1410)


	//   ....[0]....
.L_1410:
        /*0068*/ 	.word	0xffffffff


	//   ....[1]....
        /*006c*/ 	.word	0xffffffff


	//   ....[2]....
        /*0070*/ 	.word	0xffffffff


	//   ....[3]....
        /*0074*/ 	.word	0xffffffff


	//   ....[4]....
        /*0078*/ 	.word	0xffffffff


	//   ....[5]....
        /*007c*/ 	.word	0xffffffff


	//   ....[6]....
        /*0080*/ 	.word	0xffffffff


	//   ....[7]....
        /*0084*/ 	.word	0xffffffff


	//   ....[8]....
        /*0088*/ 	.word	0xffffffff


	//   ....[9]....
        /*008c*/ 	.word	0xffffffff


	//----- nvinfo : EIATTR_COOP_GROUP_INSTR_OFFSETS
	.align		4
.L_1411:
        /*0090*/ 	.byte	0x04, 0x28
        /*0092*/ 	.short	(.L_1413 - .L_1412)


	//   ....[0]....
.L_1412:
        /*0094*/ 	.word	0x00000b60


	//   ....[1]....
        /*0098*/ 	.word	0x00000b70


	//   ....[2]....
        /*009c*/ 	.word	0x00000ba0


	//   ....[3]....
        /*00a0*/ 	.word	0x00000bb0


	//   ....[4]....
        /*00a4*/ 	.word	0x00000bf0


	//   ....[5]....
        /*00a8*/ 	.word	0x00000c00


	//   ....[6]....
        /*00ac*/ 	.word	0x00000c40


	//   ....[7]....
        /*00b0*/ 	.word	0x00000c50


	//   ....[8]....
        /*00b4*/ 	.word	0x00000cb0


	//   ....[9]....
        /*00b8*/ 	.word	0x00000cc0


	//----- nvinfo : EIATTR_VRC_CTA_INIT_COUNT
	.align		4
.L_1413:
        /*00bc*/ 	.byte	0x02, 0x4a
	.zero		1
	.zero		1


	//----- nvinfo : EIATTR_EXIT_INSTR_OFFSETS
	.align		4
        /*00c0*/ 	.byte	0x04, 0x1c
        /*00c2*/ 	.short	(.L_1415 - .L_1414)


	//   ....[0]....
.L_1414:
        /*00c4*/ 	.word	0x00000070


	//   ....[1]....
        /*00c8*/ 	.word	0x000030a0


	//----- nvinfo : EIATTR_MAX_THREADS
	.align		4
.L_1415:
        /*00cc*/ 	.byte	0x04, 0x05
        /*00ce*/ 	.short	(.L_1417 - .L_1416)
.L_1416:
        /*00d0*/ 	.word	0x00000280
        /*00d4*/ 	.word	0x00000001
        /*00d8*/ 	.word	0x00000001


	//----- nvinfo : EIATTR_CRS_STACK_SIZE
	.align		4
.L_1417:
        /*00dc*/ 	.byte	0x04, 0x1e
        /*00de*/ 	.short	(.L_1419 - .L_1418)
.L_1418:
        /*00e0*/ 	.word	0x00000000


	//----- nvinfo : EIATTR_CBANK_PARAM_SIZE
	.align		4
.L_1419:
        /*00e4*/ 	.byte	0x03, 0x19
        /*00e6*/ 	.short	0x00a0


	//----- nvinfo : EIATTR_PARAM_CBANK
	.align		4
        /*00e8*/ 	.byte	0x04, 0x0a
        /*00ea*/ 	.short	(.L_1421 - .L_1420)
	.align		4
.L_1420:
        /*00ec*/ 	.word	index@(.nv.constant0._Z35group_norm_nhwc_fwd_one_pass_kernelI11Bf16IOFp16WLi256ELi20ELi640EEv26Group_norm_nhwc_fwd_params)
        /*00f0*/ 	.short	0x0380
        /*00f2*/ 	.short	0x00a0


	//----- nvinfo : EIATTR_SW_WAR
	.align		4
.L_1421:
        /*00f4*/ 	.byte	0x04, 0x36
        /*00f6*/ 	.short	(.L_1423 - .L_1422)
.L_1422:
        /*00f8*/ 	.word	0x00000008
.L_1423:


//--------------------- .nv.info._Z35group_norm_nhwc_fwd_one_pass_kernelI11Bf16IOFp16WLi512ELi20ELi640EEv26Group_norm_nhwc_fwd_params --------------------------
	.section	.nv.info._Z35group_norm_nhwc_fwd_one_pass_kernelI11Bf16IOFp16WLi512ELi20ELi640EEv26Group_norm_nhwc_fwd_params,"",@"SHT_CUDA_INFO"
	.sectionflags	@""
	.align	4


	//----- nvinfo : EIATTR_CUDA_API_VERSION
	.align		4
        /*0000*/ 	.byte	0x04, 0x37
        /*0002*/ 	.short	(.L_1425 - .L_1424)
.L_1424:
        /*0004*/ 	.word	0x00000082


	//----- nvinfo : EIATTR_KPARAM_INFO
	.align		4
.L_1425:
        /*0008*/ 	.byte	0x04, 0x17
        /*000a*/ 	.short	(.L_1427 - .L_1426)
.L_1426:
        /*000c*/ 	.word	0x00000000
        /*0010*/ 	.short	0x0000
        /*0012*/ 	.short	0x0000
        /*0014*/ 	.byte	0x00, 0xf0, 0x81, 0x02


	//----- nvinfo : EIATTR_SPARSE_MMA_MASK
	.align		4
.L_1427:
        /*0018*/ 	.byte	0x03, 0x50
        /*001a*/ 	.short	0x0000


	//----- nvinfo : EIATTR_MAXREG_COUNT
	.align		4
        /*001c*/ 	.byte	0x03, 0x1b
        /*001e*/ 	.short	0x0060


	//----- nvinfo : EIATTR_NUM_BARRIERS
	.align		4
        /*0020*/ 	.byte	0x02, 0x4c
        /*0022*/ 	.byte	0x01
	.zero		1


	//----- nvinfo : EIATTR_MERCURY_ISA_VERSION
	.align		4
        /*0024*/ 	.byte	0x03, 0x5f
        /*0026*/ 	.short	0x0101


	//----- nvinfo : EIATTR_INT_WARP_WIDE_INSTR_OFFSETS
	.align		4
        /*0028*/ 	.byte	0x04, 0x31
        /*002a*/ 	.short	(.L_1429 - .L_1428)


	//   ....[0]....
.L_1428:
        /*002c*/ 	.word	0x00001ac0


	//   ....[1]....
        /*0030*/ 	.word	0x00001b00


	//   ....[2]....
        /*0034*/ 	.word	0x00001b80


	//   ....[3]....
        /*0038*/ 	.word	0x00001b90


	//   ....[4]....
        /*003c*/ 	.word	0x00001d40


	//   ....[5]....
        /*0040*/ 	.word	0x00001d90


	//   ....[6]....
        /*0044*/ 	.word	0x00001db0


	//   ....[7]....
        /*0048*/ 	.word	0x00001de0


	//   ....[8]....
        /*004c*/ 	.word	0x00002100


	//   ....[9]....
        /*0050*/ 	.word	0x00002130


	//   ....[10]....
        /*0054*/ 	.word	0x00002150


	//   ....[11]....
        /*0058*/ 	.word	0x00002180


	//   ....[12]....
        /*005c*/ 	.word	0x000023d0


	//   ....[13]....
        /*0060*/ 	.word	0x000023f0


	//----- nvinfo : EIATTR_COOP_GROUP_MASK_REGIDS
	.align		4
.L_1429:
        /*0064*/ 	.byte	0x04, 0x29
        /*0066*/ 	.short	(.L_1431 - .L_1430)


	//   ....[0]....
.L_1430:
        /*0068*/ 	.word	0xffffffff


	//   ....[1]....
        /*006c*/ 	.word	0xffffffff


	//   ....[2]....
        /*0070*/ 	.word	0xffffffff


	//   ....[3]....
        /*0074*/ 	.word	0xffffffff


	//   ....[4]....
        /*0078*/ 	.word	0xffffffff


	//   ....[5]....
        /*007c*/ 	.word	0xffffffff


	//   ....[6]....
        /*0080*/ 	.word	0xffffffff


	//   ....[7]....
        /*0084*/ 	.word	0xffffffff


	//   ....[8]....
        /*0088*/ 	.word	0xffffffff


	//   ....[9]....
        /*008c*/ 	.word	0xffffffff


	//----- nvinfo : EIATTR_COOP_GROUP_INSTR_OFFSETS
	.align		4
.L_1431:
        /*0090*/ 	.byte	0x04, 0x28
        /*0092*/ 	.short	(.L_1433 - .L_1432)


	//   ....[0]....
.L_1432:
        /*0094*/ 	.word	0x00001110


	//   ....[1]....
        /*0098*/ 	.word	0x00001120


	//   ....[2]....
        /*009c*/ 	.word	0x00001150


	//   ....[3]....
        /*00a0*/ 	.word	0x00001160


	//   ....[4]....
        /*00a4*/ 	.word	0x000011a0


	//   ....[5]....
        /*00a8*/ 	.word	0x000011b0


	//   ....[6]....
        /*00ac*/ 	.word	0x000011f0


	//   ....[7]....
        /*00b0*/ 	.word	0x00001200


	//   ....[8]....
        /*00b4*/ 	.word	0x00001290


	//   ....[9]....
        /*00b8*/ 	.word	0x000012a0


	//----- nvinfo : EIATTR_VRC_CTA_INIT_COUNT
	.align		4
.L_1433:
        /*00bc*/ 	.byte	0x02, 0x4a
	.zero		1
	.zero		1


	//----- nvinfo : EIATTR_EXIT_INSTR_OFFSETS
	.align		4
        /*00c0*/ 	.byte	0x04, 0x1c
        /*00c2*/ 	.short	(.L_1435 - .L_1434)


	//   ....[0]....
.L_1434:
        /*00c4*/ 	.word	0x00000070


	//   ....[1]....
        /*00c8*/ 	.word	0x000045a0


	//----- nvinfo : EIATTR_MAX_THREADS
	.align		4
.L_1435:
        /*00cc*/ 	.byte	0x04, 0x05
        /*00ce*/ 	.short	(.L_1437 - .L_1436)
.L_1436:
        /*00d0*/ 	.word	0x00000280
        /*00d4*/ 	.word	0x00000001
        /*00d8*/ 	.word	0x00000001


	//----- nvinfo : EIATTR_CRS_STACK_SIZE
	.align		4
.L_1437:
        /*00dc*/ 	.byte	0x04, 0x1e
        /*00de*/ 	.short	(.L_1439 - .L_1438)
.L_1438:
        /*00e0*/ 	.word	0x00000000


	//----- nvinfo : EIATTR_CBANK_PARAM_SIZE
	.align		4
.L_1439:
        /*00e4*/ 	.byte	0x03, 0x19
        /*00e6*/ 	.short	0x00a0


	//----- nvinfo : EIATTR_PARAM_CBANK
	.align		4
        /*00e8*/ 	.byte	0x04, 0x0a
        /*00ea*/ 	.short	(.L_1441 - .L_1440)
	.align		4
.L_1440:
        /*00ec*/ 	.word	index@(.nv.constant0._Z35group_norm_nhwc_fwd_one_pass_kernelI11Bf16IOFp16WLi512ELi20ELi640EEv26Group_norm_nhwc_fwd_params)
        /*00f0*/ 	.short	0x0380
        /*00f2*/ 	.short	0x00a0


	//----- nvinfo : EIATTR_SW_WAR
	.align		4
.L_1441:
        /*00f4*/ 	.byte	0x04, 0x36
        /*00f6*/ 	.short	(.L_1443 - .L_1442)
.L_1442:
        /*00f8*/ 	.word	0x00000008
.L_1443:


//--------------------- .nv.info._Z35group_norm_nhwc_fwd_one_pass_kernelI11Fp16IOFp32WLi64ELi20ELi640EEv26Group_norm_nhwc_fwd_params --------------------------
	.section	.nv.info._Z35group_norm_nhwc_fwd_one_pass_kernelI11Fp16IOFp32WLi64ELi20ELi640EEv26Group_norm_nhwc_fwd_params,"",@"SHT_CUDA_INFO"
	.sectionflags	@""
	.align	4


	//----- nvinfo : EIATTR_CUDA_API_VERSION
	.align		4
        /*0000*/ 	.byte	0x04, 0x37
        /*0002*/ 	.short	(.L_1445 - .L_1444)
.L_1444:
        /*0004*/ 	.word	0x00000082


	//----- nvinfo : EIATTR_KPARAM_INFO
	.align		4
.L_1445:
        /*0008*/ 	.byte	0x04, 0x17
        /*000a*/ 	.short	(.L_1447 - .L_1446)
.L_1446:
        /*000c*/ 	.word	0x00000000
        /*0010*/ 	.short	0x0000
        /*0012*/ 	.short	0x0000
        /*0014*/ 	.byte	0x00, 0xf0, 0x81, 0x02


	//----- nvinfo : EIATTR_SPARSE_MMA_MASK
	.align		4
.L_1447:
        /*0018*/ 	.byte	0x03, 0x50
        /*001a*/ 	.short	0x0000


	//----- nvinfo : EIATTR_MAXREG_COUNT
	.align		4
        /*001c*/ 	.byte	0x03, 0x1b
        /*001e*/ 	.short	0x0060


	//----- nvinfo : EIATTR_NUM_BARRIERS
	.align		4
        /*0020*/ 	.byte	0x02, 0x4c
        /*0022*/ 	.byte	0x01
	.zero		1


	//----- nvinfo : EIATTR_MERCURY_ISA_VERSION
	.align		4
        /*0024*/ 	.byte	0x03, 0x5f
        /*0026*/ 	.short	0x0101


	//----- nvinfo : EIATTR_INT_WARP_WIDE_INSTR_OFFSETS
	.align		4
        /*0028*/ 	.byte	0x04, 0x31
        /*002a*/ 	.short	(.L_1449 - .L_1448)


	//   ....[0]....
.L_1448:
        /*002c*/ 	.word	0x00000f80


	//   ....[1]....
        /*0030*/ 	.word	0x00000fa0


	//   ....[2]....
        /*0034*/ 	.word	0x00000fd0


	//   ....[3]....
        /*0038*/ 	.word	0x000010f0


	//   ....[4]....
        /*003c*/ 	.word	0x00001100


	//   ....[5]....
        /*0040*/ 	.word	0x00001200


	//   ....[6]....
        /*0044*/ 	.word	0x00001230


	//   ....[7]....
        /*0048*/ 	.word	0x00001270


	//   ....[8]....
        /*004c*/ 	.word	0x00001610


	//   ....[9]....
        /*0050*/ 	.word	0x00001630


	//   ....[10]....
        /*0054*/ 	.word	0x00001650


	//   ....[11]....
        /*0058*/ 	.word	0x00001670


	//   ....[12]....
        /*005c*/ 	.word	0x000018e0


	//   ....[13]....
        /*0060*/ 	.word	0x000018f0


	//----- nvinfo : EIATTR_COOP_GROUP_MASK_REGIDS
	.align		4
.L_1449:
        /*0064*/ 	.byte	0x04, 0x29
        /*0066*/ 	.short	(.L_1451 - .L_1450)


	//   ....[0]....
.L_1450:
        /*0068*/ 	.word	0xffffffff


	//   ....[1]....
        /*006c*/ 	.word	0xffffffff


	//   ....[2]....
        /*0070*/ 	.word	0xffffffff


	//   ....[3]....
        /*0074*/ 	.word	0xffffffff


	//   ....[4]....
        /*0078*/ 	.word	0xffffffff


	//   ....[5]....
        /*007c*/ 	.word	0xffffffff


	//   ....[6]....
        /*0080*/ 	.word	0xffffffff


	//   ....[7]....
        /*0084*/ 	.word	0xffffffff


	//   ....[8]....
        /*0088*/ 	.word	0xffffffff


	//   ....[9]....
        /*008c*/ 	.word	0xffffffff


	//----- nvinfo : EIATTR_COOP_GROUP_INSTR_OFFSETS
	.align		4
.L_1451:
        /*0090*/ 	.byte	0x04, 0x28
        /*0092*/ 	.short	(.L_1453 - .L_1452)


	//   ....[0]....
.L_1452:
        /*0094*/ 	.word	0x00000620


	//   ....[1]....
        /*0098*/ 	.word	0x00000630


	//   ....[2]....
        /*009c*/ 	.word	0x00000660


	//   ....[3]....
        /*00a0*/ 	.word	0x00000680


	//   ....[4]....
        /*00a4*/ 	.word	0x000006b0


	//   ....[5]....
        /*00a8*/ 	.word	0x000006d0


	//   ....[6]....
        /*00ac*/ 	.word	0x00000700


	//   ....[7]....
        /*00b0*/ 	.word	0x00000720


	//   ....[8]....
        /*00b4*/ 	.word	0x00000770


	//   ....[9]....
        /*00b8*/ 	.word	0x00000780


	//----- nvinfo : EIATTR_VRC_CTA_INIT_COUNT
	.align		4
.L_1453:
        /*00bc*/ 	.byte	0x02, 0x4a
	.zero		1
	.zero		1


	//----- nvinfo : EIATTR_EXIT_INSTR_OFFSETS
	.align		4
        /*00c0*/ 	.byte	0x04, 0x1c
        /*00c2*/ 	.short	(.L_1455 - .L_1454)


	//   ....[0]....
.L_1454:
        /*00c4*/ 	.word	0x00000070


	//   ....[1]....
        /*00c8*/ 	.word	0x00001f70


	//----- nvinfo : EIATTR_MAX_THREADS
	.align		4
.L_1455:
        /*00cc*/ 	.byte	0x04, 0x05
        /*00ce*/ 	.short	(.L_1457 - .L_1456)
.L_1456:
        /*00d0*/ 	.word	0x00000280
        /*00d4*/ 	.word	0x00000001
        /*00d8*/ 	.word	0x00000001


	//----- nvinfo : EIATTR_CRS_STACK_SIZE
	.align		4
.L_1457:
        /*00dc*/ 	.byte	0x04, 0x1e
        /*00de*/ 	.short	(.L_1459 - .L_1458)
.L_1458:
        /*00e0*/ 	.word	0x00000000


	//----- nvinfo : EIATTR_CBANK_PARAM_SIZE
	.align		4
.L_1459:
        /*00e4*/ 	.byte	0x03, 0x19
        /*00e6*/ 	.short	0x00a0


	//----- nvinfo : EIATTR_PARAM_CBANK
	.align		4
        /*00e8*/ 	.byte	0x04, 0x0a
        /*00ea*/ 	.short	(.L_1461 - .L_1460)
	.align		4
.L_1460:
        /*00ec*/ 	.word	index@(.nv.constant0._Z35group_norm_nhwc_fwd_one_pass_kernelI11Fp16IOFp32WLi64ELi20ELi640EEv26Group_norm_nhwc_fwd_params)
        /*00f0*/ 	.short	0x0380
        /*00f2*/ 	.short	0x00a0


	//----- nvinfo : EIATTR_SW_WAR
	.align		4
.L_1461:
        /*00f4*/ 	.byte	0x04, 0x36
        /*00f6*/ 	.short	(.L_1463 - .L_1462)
.L_1462:
        /*00f8*/ 	.word	0x00000008
.L_1463:


//--------------------- .nv.info._Z35group_norm_nhwc_fwd_one_pass_kernelI11Fp16IOFp32WLi128ELi20ELi640EEv26Group_norm_nhwc_fwd_params --------------------------
	.section	.nv.info._Z35group_norm_nhwc_fwd_one_pass_kernelI11Fp16IOFp32WLi128ELi20ELi640EEv26Group_norm_nhwc_fwd_params,"",@"SHT_CUDA_INFO"
	.sectionflags	@""
	.align	4


	//----- nvinfo : EIATTR_CUDA_API_VERSION
	.align		4
        /*0000*/ 	.byte	0x04, 0x37
        /*0002*/ 	.short	(.L_1465 - .L_1464)
.L_1464:
        /*0004*/ 	.word	0x00000082


	//----- nvinfo : EIATTR_KPARAM_INFO
	.align		4
.L_1465:
        /*0008*/ 	.byte	0x04, 0x17
        /*000a*/ 	.short	(.L_1467 - .L_1466)
.L_1466:
        /*000c*/ 	.word	0x00000000
        /*0010*/ 	.short	0x0000
        /*0012*/ 	.short	0x0000
        /*0014*/ 	.byte	0x00, 0xf0, 0x81, 0x02


	//----- nvinfo : EIATTR_SPARSE_MMA_MASK
	.align		4
.L_1467:
        /*0018*/ 	.byte	0x03, 0x50
        /*001a*/ 	.short	0x0000


	//----- nvinfo : EIATTR_MAXREG_COUNT
	.align		4
        /*001c*/ 	.byte	0x03, 0x1b
        /*001e*/ 	.short	0x0060


	//----- nvinfo : EIATTR_NUM_BARRIERS
	.align		4
        /*0020*/ 	.byte	0x02, 0x4c
        /*0022*/ 	.byte	0x01
	.zero		1


	//----- nvinfo : EIATTR_MERCURY_ISA_VERSION
	.align		4
        /*0024*/ 	.byte	0x03, 0x5f
        /*0026*/ 	.short	0x0101


	//----- nvinfo : EIATTR_INT_WARP_WIDE_INSTR_OFFSETS
	.align		4
        /*0028*/ 	.byte	0x04, 0x31
        /*002a*/ 	.short	(.L_1469 - .L_1468)


	//   ....[0]....
.L_1468:
        /*002c*/ 	.word	0x00001090


	//   ....[1]....
        /*0030*/ 	.word	0x000010c0


	//   ....[2]....
        /*0034*/ 	.word	0x00001180


	//   ....[3]....
        /*0038*/ 	.word	0x000011f0


	//   ....[4]....
        /*003c*/ 	.word	0x00001260


	//   ....[5]....
        /*0040*/ 	.word	0x00001340


	//   ....[6]....
        /*0044*/ 	.word	0x000013b0


	//   ....[7]....
        /*0048*/ 	.word	0x00001400


	//   ....[8]....
        /*004c*/ 	.word	0x00001720


	//   ....[9]....
        /*0050*/ 	.word	0x00001760


	//   ....[10]....
        /*0054*/ 	.word	0x00001790


	//   ....[11]....
        /*0058*/ 	.word	0x000017b0


	//   ....[12]....
        /*005c*/ 	.word	0x00001a20


	//   ....[13]....
        /*0060*/ 	.word	0x00001a40


	//----- nvinfo : EIATTR_COOP_GROUP_MASK_REGIDS
	.align		4
.L_1469:
        /*0064*/ 	.byte	0x04, 0x29
        /*0066*/ 	.short	(.L_1471 - .L_1470)


	//   ....[0]....
.L_1470:
        /*0068*/ 	.word	0xffffffff


	//   ....[1]....
        /*006c*/ 	.word	0xffffffff


	//   ....[2]....
        /*0070*/ 	.word	0xffffffff


	//   ....[3]....
        /*0074*/ 	.word	0xffffffff


	//   ....[4]....
        /*0078*/ 	.word	0xffffffff


	//   ....[5]....
        /*007c*/ 	.word	0xffffffff


	//   ....[6]....
        /*0080*/ 	.word	0xffffffff


	//   ....[7]....
        /*0084*/ 	.word	0xffffffff


	//   ....[8]....
        /*0088*/ 	.word	0xffffffff


	//   ....[9]....
        /*008c*/ 	.word	0xffffffff


	//----- nvinfo : EIATTR_COOP_GROUP_INSTR_OFFSETS
	.align		4
.L_1471:
        /*0090*/ 	.byte	0x04, 0x28
        /*0092*/ 	.short	(.L_1473 - .L_1472)


	//   ....[0]....
.L_1472:
        /*0094*/ 	.word	0x00000760


	//   ....[1]....
        /*0098*/ 	.word	0x00000770


	//   ....[2]....
        /*009c*/ 	.word	0x000007a0


	//   ....[3]....
        /*00a0*/ 	.word	0x000007c0


	//   ....[4]....
        /*00a4*/ 	.word	0x000007f0


	//   ....[5]....
        /*00a8*/ 	.word	0x00000810


	//   ....[6]....
        /*00ac*/ 	.word	0x00000840


	//   ....[7]....
        /*00b0*/ 	.word	0x00000860


	//   ....[8]....
        /*00b4*/ 	.word	0x000008b0


	//   ....[9]....
        /*00b8*/ 	.word	0x000008c0


	//----- nvinfo : EIATTR_VRC_CTA_INIT_COUNT
	.align		4
.L_1473:
        /*00bc*/ 	.byte	0x02, 0x4a
	.zero		1
	.zero		1


	//----- nvinfo : EIATTR_EXIT_INSTR_OFFSETS
	.align		4
        /*00c0*/ 	.byte	0x04, 0x1c
        /*00c2*/ 	.short	(.L_1475 - .L_1474)


	//   ....[0]....
.L_1474:
        /*00c4*/ 	.word	0x00000070


	//   ....[1]....
        /*00c8*/ 	.word	0x000025c0


	//----- nvinfo : EIATTR_MAX_THREADS
	.align		4
.L_1475:
        /*00cc*/ 	.byte	0x04, 0x05
        /*00ce*/ 	.short	(.L_1477 - .L_1476)
.L_1476:
        /*00d0*/ 	.word	0x00000280
        /*00d4*/ 	.word	0x00000001
        /*00d8*/ 	.word	0x00000001


	//----- nvinfo : EIATTR_CRS_STACK_SIZE
	.align		4
.L_1477:
        /*00dc*/ 	.byte	0x04, 0x1e
        /*00de*/ 	.short	(.L_1479 - .L_1478)
.L_1478:
        /*00e0*/ 	.word	0x00000000


	//----- nvinfo : EIATTR_CBANK_PARAM_SIZE
	.align		4
.L_1479:
        /*00e4*/ 	.byte	0x03, 0x19
        /*00e6*/ 	.short	0x00a0


	//----- nvinfo : EIATTR_PARAM_CBANK
	.align		4
        /*00e8*/ 	.byte	0x04, 0x0a
        /*00ea*/ 	.short	(.L_1481 - .L_1480)
	.align		4
.L_1480:
        /*00ec*/ 	.word	index@(.nv.constant0._Z35group_norm_nhwc_fwd_one_pass_kernelI11Fp16IOFp32WLi128ELi20ELi640EEv26Group_norm_nhwc_fwd_params)
        /*00f0*/ 	.short	0x0380
        /*00f2*/ 	.short	0x00a0


	//----- nvinfo : EIATTR_SW_WAR
	.align		4
.L_1481:
        /*00f4*/ 	.byte	0x04, 0x36
        /*00f6*/ 	.short	(.L_1483 - .L_1482)
.L_1482:
        /*00f8*/ 	.word	0x00000008
.L_1483:


//--------------------- .nv.info._Z35group_norm_nhwc_fwd_one_pass_kernelI11Fp16IOFp32WLi256ELi20ELi640EEv26Group_norm_nhwc_fwd_params --------------------------
	.section	.nv.info._Z35group_norm_nhwc_fwd_one_pass_kernelI11Fp16IOFp32WLi256ELi20ELi640EEv26Group_norm_nhwc_fwd_params,"",@"SHT_CUDA_INFO"
	.sectionflags	@""
	.align	4


	//----- nvinfo : EIATTR_CUDA_API_VERSION
	.align		4
        /*0000*/ 	.byte	0x04, 0x37
        /*0002*/ 	.short	(.L_1485 - .L_1484)
.L_1484:
        /*0004*/ 	.word	0x00000082


	//----- nvinfo : EIATTR_KPARAM_INFO
	.align		4
.L_1485:
        /*0008*/ 	.byte	0x04, 0x17
        /*000a*/ 	.short	(.L_1487 - .L_1486)
.L_1486:
        /*000c*/ 	.word	0x00000000
        /*0010*/ 	.short	0x0000
        /*0012*/ 	.short	0x0000
        /*0014*/ 	.byte	0x00, 0xf0, 0x81, 0x02


	//----- nvinfo : EIATTR_SPARSE_MMA_MASK
	.align		4
.L_1487:
        /*0018*/ 	.byte	0x03, 0x50
        /*001a*/ 	.short	0x0000


	//----- nvinfo : EIATTR_MAXREG_COUNT
	.align		4
        /*001c*/ 	.byte	0x03, 0x1b
        /*001e*/ 	.short	0x0060


	//----- nvinfo : EIATTR_NUM_BARRIERS
	.align		4
        /*0020*/ 	.byte	0x02, 0x4c
        /*0022*/ 	.byte	0x01
	.zero		1


	//----- nvinfo : EIATTR_MERCURY_ISA_VERSION
	.align		4
        /*0024*/ 	.byte	0x03, 0x5f
        /*0026*/ 	.short	0x0101


	//----- nvinfo : EIATTR_INT_WARP_WIDE_INSTR_OFFSETS
	.align		4
        /*0028*/ 	.byte	0x04, 0x31
        /*002a*/ 	.short	(.L_1489 - .L_1488)


	//   ....[0]....
.L_1488:
        /*002c*/ 	.word	0x00001430


	//   ....[1]....
        /*0030*/ 	.word	0x00001450


	//   ....[2]....
        /*0034*/ 	.word	0x00001530


	//   ....[3]....
        /*0038*/ 	.word	0x00001580


	//   ....[4]....
        /*003c*/ 	.word	0x00001660


	//   ....[5]....
        /*0040*/ 	.word	0x000016e0


	//   ....[6]....
        /*0044*/ 	.word	0x000017b0


	//   ....[7]....
        /*0048*/ 	.word	0x000017d0


	//   ....[8]....
        /*004c*/ 	.word	0x00001a20


	//   ....[9]....
        /*0050*/ 	.word	0x00001b10


	//   ....[10]....
        /*0054*/ 	.word	0x00001b30


	//   ....[11]....
        /*0058*/ 	.word	0x00001b60


	//   ....[12]....
        /*005c*/ 	.word	0x00001d70


	//   ....[13]....
        /*0060*/ 	.word	0x00001d90


	//----- nvinfo : EIATTR_COOP_GROUP_MASK_REGIDS
	.align		4
.L_1489:
        /*0064*/ 	.byte	0x04, 0x29
        /*0066*/ 	.short	(.L_1491 - .L_1490)


	//   ....[0]....
.L_1490:
        /*0068*/ 	.word	0xffffffff


	//   ....[1]....
        /*006c*/ 	.word	0xffffffff


	//   ....[2]....
        /*0070*/ 	.word	0xffffffff


	//   ....[3]....
        /*0074*/ 	.word	0xffffffff


	//   ....[4]....
        /*0078*/ 	.word	0xffffffff


	//   ....[5]....
        /*007c*/ 	.word	0xffffffff


	//   ....[6]....
        /*0080*/ 	.word	0xffffffff


	//   ....[7]....
        /*0084*/ 	.word	0xffffffff


	//   ....[8]....
        /*0088*/ 	.word	0xffffffff


	//   ....[9]....
        /*008c*/ 	.word	0xffffffff


	//----- nvinfo : EIATTR_COOP_GROUP_INSTR_OFFSETS
	.align		4
.L_1491:
        /*0090*/ 	.byte	0x04, 0x28
        /*0092*/ 	.short	(.L_1493 - .L_1492)


	//   ....[0]....
.L_1492:
        /*0094*/ 	.word	0x00000b40


	//   ....[1]....
        /*0098*/ 	.word	0x00000b50


	//   ....[2]....
        /*009c*/ 	.word	0x00000b80


	//   ....[3]....
        /*00a0*/ 	.word	0x00000ba0


	//   ....[4]....
        /*00a4*/ 	.word	0x00000bd0


	//   ....[5]....
        /*00a8*/ 	.word	0x00000bf0


	//   ....[6]....
        /*00ac*/ 	.word	0x00000c20


	//   ....[7]....
        /*00b0*/ 	.word	0x00000c40


	//   ....[8]....
        /*00b4*/ 	.word	0x00000c90


	//   ....[9]....
        /*00b8*/ 	.word	0x00000ca0


	//----- nvinfo : EIATTR_VRC_CTA_INIT_COUNT
	.align		4
.L_1493:
        /*00bc*/ 	.byte	0x02, 0x4a
	.zero		1
	.zero		1


	//----- nvinfo : EIATTR_EXIT_INSTR_OFFSETS
	.align		4
        /*00c0*/ 	.byte	0x04, 0x1c
        /*00c2*/ 	.short	(.L_1495 - .L_1494)


	//   ....[0]....
.L_1494:
        /*00c4*/ 	.word	0x00000070


	//   ....[1]....
        /*00c8*/ 	.word	0x00003070


	//----- nvinfo : EIATTR_MAX_THREADS
	.align		4
.L_1495:
        /*00cc*/ 	.byte	0x04, 0x05
        /*00ce*/ 	.short	(.L_1497 - .L_1496)
.L_1496:
        /*00d0*/ 	.word	0x00000280
        /*00d4*/ 	.word	0x00000001
        /*00d8*/ 	.word	0x00000001


	//----- nvinfo : EIATTR_CRS_STACK_SIZE
	.align		4
.L_1497:
        /*00dc*/ 	.byte	0x04, 0x1e
        /*00de*/ 	.short	(.L_1499 - .L_1498)
.L_1498:
        /*00e0*/ 	.word	0x00000000


	//----- nvinfo : EIATTR_CBANK_PARAM_SIZE
	.align		4
.L_1499:
        /*00e4*/ 	.byte	0x03, 0x19
        /*00e6*/ 	.short	0x00a0


	//----- nvinfo : EIATTR_PARAM_CBANK
	.align		4
        /*00e8*/ 	.byte	0x04, 0x0a
        /*00ea*/ 	.short	(.L_1501 - .L_1500)
	.align		4
.L_1500:
        /*00ec*/ 	.word	index@(.nv.constant0._Z35group_norm_nhwc_fwd_one_pass_kernelI11Fp16IOFp32WLi256ELi20ELi640EEv26Group_norm_nhwc_fwd_params)
        /*00f0*/ 	.short	0x0380
        /*00f2*/ 	.short	0x00a0


	//----- nvinfo : EIATTR_SW_WAR
	.align		4
.L_1501:
        /*00f4*/ 	.byte	0x04, 0x36
        /*00f6*/ 	.short	(.L_1503 - .L_1502)
.L_1502:
        /*00f8*/ 	.word	0x00000008
.L_1503:


//--------------------- .nv.info._Z35group_norm_nhwc_fwd_one_pass_kernelI11Fp16IOFp32WLi512ELi20ELi640EEv26Group_norm_nhwc_fwd_params --------------------------
	.section	.nv.info._Z35group_norm_nhwc_fwd_one_pass_kernelI11Fp16IOFp32WLi512ELi20ELi640EEv26Group_norm_nhwc_fwd_params,"",@"SHT_CUDA_INFO"
	.sectionflags	@""
	.align	4


	//----- nvinfo : EIATTR_CUDA_API_VERSION
	.align		4
        /*0000*/ 	.byte	0x04, 0x37
        /*0002*/ 	.short	(.L_1505 - .L_1504)
.L_1504:
        /*0004*/ 	.word	0x00000082


	//----- nvinfo : EIATTR_KPARAM_INFO
	.align		4
.L_1505:
        /*0008*/ 	.byte	0x04, 0x17
        /*000a*/ 	.short	(.L_1507 - .L_1506)
.L_1506:
        /*000c*/ 	.word	0x00000000
        /*0010*/ 	.short	0x0000
        /*0012*/ 	.short	0x0000
        /*0014*/ 	.byte	0x00, 0xf0, 0x81, 0x02


	//----- nvinfo : EIATTR_SPARSE_MMA_MASK
	.align		4
.L_1507:
        /*0018*/ 	.byte	0x03, 0x50
        /*001a*/ 	.short	0x0000


	//----- nvinfo : EIATTR_MAXREG_COUNT
	.align		4
        /*001c*/ 	.byte	0x03, 0x1b
        /*001e*/ 	.short	0x0060


	//----- nvinfo : EIATTR_NUM_BARRIERS
	.align		4
        /*0020*/ 	.byte	0x02, 0x4c
        /*0022*/ 	.byte	0x01
	.zero		1


	//----- nvinfo : EIATTR_MERCURY_ISA_VERSION
	.align		4
        /*0024*/ 	.byte	0x03, 0x5f
        /*0026*/ 	.short	0x0101


	//----- nvinfo : EIATTR_INT_WARP_WIDE_INSTR_OFFSETS
	.align		4
        /*0028*/ 	.byte	0x04, 0x31
        /*002a*/ 	.short	(.L_1509 - .L_1508)


	//   ....[0]....
.L_1508:
        /*002c*/ 	.word	0x00001a40


	//   ....[1]....
        /*0030*/ 	.word	0x00001a80


	//   ....[2]....
        /*0034*/ 	.word	0x00001b00


	//   ....[3]....
        /*0038*/ 	.word	0x00001b10


	//   ....[4]....
        /*003c*/ 	.word	0x00001cb0


	//   ....[5]....
        /*0040*/ 	.word	0x00001d10


	//   ....[6]....
        /*0044*/ 	.word	0x00001d30


	//   ....[7]....
        /*0048*/ 	.word	0x00001d60


	//   ....[8]....
        /*004c*/ 	.word	0x00002080


	//   ....[9]....
        /*0050*/ 	.word	0x000020b0


	//   ....[10]....
        /*0054*/ 	.word	0x000020d0


	//   ....[11]....
        /*0058*/ 	.word	0x00002100


	//   ....[12]....
        /*005c*/ 	.word	0x00002350


	//   ....[13]....
        /*0060*/ 	.word	0x00002370


	//----- nvinfo : EIATTR_COOP_GROUP_MASK_REGIDS
	.align		4
.L_1509:
        /*0064*/ 	.byte	0x04, 0x29
        /*0066*/ 	.short	(.L_1511 - .L_1510)


	//   ....[0]....
.L_1510:
        /*0068*/ 	.word	0xffffffff


	//   ....[1]....
        /*006c*/ 	.word	0xffffffff


	//   ....[2]....
        /*0070*/ 	.word	0xffffffff


	//   ....[3]....
        /*0074*/ 	.word	0xffffffff


	//   ....[4]....
        /*0078*/ 	.word	0xffffffff


	//   ....[5]....
        /*007c*/ 	.word	0xffffffff


	//   ....[6]....
        /*0080*/ 	.word	0xffffffff


	//   ....[7]....
        /*0084*/ 	.word	0xffffffff


	//   ....[8]....
        /*0088*/ 	.word	0xffffffff


	//   ....[9]....
        /*008c*/ 	.word	0xffffffff


	//----- nvinfo : EIATTR_COOP_GROUP_INSTR_OFFSETS
	.align		4
.L_1511:
        /*0090*/ 	.byte	0x04, 0x28
        /*0092*/ 	.short	(.L_1513 - .L_1512)


	//   ....[0]....
.L_1512:
        /*0094*/ 	.word	0x00001090


	//   ....[1]....
        /*0098*/ 	.word	0x000010a0


	//   ....[2]....
        /*009c*/ 	.word	0x000010d0


	//   ....[3]....
        /*00a0*/ 	.word	0x000010e0


	//   ....[4]....
        /*00a4*/ 	.word	0x00001120


	//   ....[5]....
        /*00a8*/ 	.word	0x00001130


	//   ....[6]....
        /*00ac*/ 	.word	0x00001170


	//   ....[7]....
        /*00b0*/ 	.word	0x00001180


	//   ....[8]....
        /*00b4*/ 	.word	0x00001210


	//   ....[9]....
        /*00b8*/ 	.word	0x00001220


	//----- nvinfo : EIATTR_VRC_CTA_INIT_COUNT
	.align		4
.L_1513:
        /*00bc*/ 	.byte	0x02, 0x4a
	.zero		1
	.zero		1


	//----- nvinfo : EIATTR_EXIT_INSTR_OFFSETS
	.align		4
        /*00c0*/ 	.byte	0x04, 0x1c
        /*00c2*/ 	.short	(.L_1515 - .L_1514)


	//   ....[0]....
.L_1514:
        /*00c4*/ 	.word	0x00000070


	//   ....[1]....
        /*00c8*/ 	.word	0x000044c0


	//----- nvinfo : EIATTR_MAX_THREADS
	.align		4
.L_1515:
        /*00cc*/ 	.byte	0x04, 0x05
        /*00ce*/ 	.short	(.L_1517 - .L_1516)
.L_1516:
        /*00d0*/ 	.word	0x00000280
        /*00d4*/ 	.word	0x00000001
        /*00d8*/ 	.word	0x00000001


	//----- nvinfo : EIATTR_CRS_STACK_SIZE
	.align		4
.L_1517:
        /*00dc*/ 	.byte	0x04, 0x1e
        /*00de*/ 	.short	(.L_1519 - .L_1518)
.L_1518:
        /*00e0*/ 	.word	0x00000000


	//----- nvinfo : EIATTR_CBANK_PARAM_SIZE
	.align		4
.L_1519:
        /*00e4*/ 	.byte	0x03, 0x19
        /*00e6*/ 	.short	0x00a0


	//----- nvinfo : EIATTR_PARAM_CBANK
	.align		4
        /*00e8*/ 	.byte	0x04, 0x0a
        /*00ea*/ 	.short	(.L_1521 - .L_1520)
	.align		4
.L_1520:
        /*00ec*/ 	.word	index@(.nv.constant0._Z35group_norm_nhwc_fwd_one_pass_kernelI11Fp16IOFp32WLi512ELi20ELi640EEv26Group_norm_nhwc_fwd_params)
        /*00f0*/ 	.short	0x0380
        /*00f2*/ 	.short	0x00a0


	//----- nvinfo : EIATTR_SW_WAR
	.align		4
.L_1521:
        /*00f4*/ 	.byte	0x04, 0x36
        /*00f6*/ 	.short	(.L_1523 - .L_1522)
.L_1522:
        /*00f8*/ 	.word	0x00000008
.L_1523:


//--------------------- .nv.info._Z35group_norm_nhwc_fwd_one_pass_kernelI11Fp16IOBf16WLi64ELi20ELi640EEv26Group_norm_nhwc_fwd_params --------------------------
	.section	.nv.info._Z35group_norm_nhwc_fwd_one_pass_kernelI11Fp16IOBf16WLi64ELi20ELi640EEv26Group_norm_nhwc_fwd_params,"",@"SHT_CUDA_INFO"
	.sectionflags	@""
	.align	4


	//----- nvinfo : EIATTR_CUDA_API_VERSION
	.align		4
        /*0000*/ 	.byte	0x04, 0x37
        /*0002*/ 	.short	(.L_1525 - .L_1524)
.L_1524:
        /*0004*/ 	.word	0x00000082


	//----- nvinfo : EIATTR_KPARAM_INFO
	.align		4
.L_1525:
        /*0008*/ 	.byte	0x04, 0x17
        /*000a*/ 	.short	(.L_1527 - .L_1526)
.L_1526:
        /*000c*/ 	.word	0x00000000
        /*0010*/ 	.short	0x0000
        /*0012*/ 	.short	0x0000
        /*0014*/ 	.byte	0x00, 0xf0, 0x81, 0x02


	//----- nvinfo : EIATTR_SPARSE_MMA_MASK
	.align		4
.L_1527:
        /*0018*/ 	.byte	0x03, 0x50
        /*001a*/ 	.short	0x0000


	//----- nvinfo : EIATTR_MAXREG_COUNT
	.align		4
        /*001c*/ 	.byte	0x03, 0x1b
        /*001e*/ 	.short	0x0060


	//----- nvinfo : EIATTR_NUM_BARRIERS
	.align		4
        /*0020*/ 	.byte	0x02, 0x4c
        /*0022*/ 	.byte	0x01
	.zero		1


	//----- nvinfo : EIATTR_MERCURY_ISA_VERSION
	.align		4
        /*0024*/ 	.byte	0x03, 0x5f
        /*0026*/ 	.short	0x0101


	//----- nvinfo : EIATTR_INT_WARP_WIDE_INSTR_OFFSETS
	.align		4
        /*0028*/ 	.byte	0x04, 0x31
        /*002a*/ 	.short	(.L_1529 - .L_1528)


	//   ....[0]....
.L_1528:
        /*002c*/ 	.word	0x00000f80


	//   ....[1]....
        /*0030*/ 	.word	0x00000fa0


	//   ....[2]....
        /*0034*/ 	.word	0x00000fd0


	//   ....[3]....
        /*0038*/ 	.word	0x000010f0


	//   ....[4]....
        /*003c*/ 	.word	0x00001100


	//   ....[5]....
        /*0040*/ 	.word	0x00001200


	//   ....[6]....
        /*0044*/ 	.word	0x00001240


	//   ....[7]....
        /*0048*/ 	.word	0x00001280


	//   ....[8]....
        /*004c*/ 	.word	0x00001610


	//   ....[9]....
        /*0050*/ 	.word	0x00001630


	//   ....[10]....
        /*0054*/ 	.word	0x00001650


	//   ....[11]....
        /*0058*/ 	.word	0x00001670


	//   ....[12]....
        /*005c*/ 	.word	0x000018e0


	//   ....[13]....
        /*0060*/ 	.word	0x000018f0


	//----- nvinfo : EIATTR_COOP_GROUP_MASK_REGIDS
	.align		4
.L_1529:
        /*0064*/ 	.byte	0x04, 0x29
        /*0066*/ 	.short	(.L_1531 - .L_1530)


	//   ....[0]....
.L_1530:
        /*0068*/ 	.word	0xffffffff


	//   ....[1]....
        /*006c*/ 	.word	0xffffffff


	//   ....[2]....
        /*0070*/ 	.word	0xffffffff


	//   ....[3]....
        /*0074*/ 	.word	0xffffffff


	//   ....[4]....
        /*0078*/ 	.word	0xffffffff


	//   ....[5]....
        /*007c*/ 	.word	0xffffffff


	//   ....[6]....
        /*0080*/ 	.word	0xffffffff


	//   ....[7]....
        /*0084*/ 	.word	0xffffffff


	//   ....[8]....
        /*0088*/ 	.word	0xffffffff


	//   ....[9]....
        /*008c*/ 	.word	0xffffffff


	//----- nvinfo : EIATTR_COOP_GROUP_INSTR_OFFSETS
	.align		4
.L_1531:
        /*0090*/ 	.byte	0x04, 0x28
        /*0092*/ 	.short	(.L_1533 - .L_1532)


	//   ....[0]....
.L_1532:
        /*0094*/ 	.word	0x00000620


	//   ....[1]....
        /*0098*/ 	.word	0x00000630


	//   ....[2]....
        /*009c*/ 	.word	0x00000660


	//   ....[3]....
        /*00a0*/ 	.word	0x00000680


	//   ....[4]....
        /*00a4*/ 	.word	0x000006b0


	//   ....[5]....
        /*00a8*/ 	.word	0x000006d0


	//   ....[6]....
        /*00ac*/ 	.word	0x00000700


	//   ....[7]....
        /*00b0*/ 	.word	0x00000720


	//   ....[8]....
        /*00b4*/ 	.word	0x00000770


	//   ....[9]....
        /*00b8*/ 	.word	0x00000780


	//----- nvinfo : EIATTR_VRC_CTA_INIT_COUNT
	.align		4
.L_1533:
        /*00bc*/ 	.byte	0x02, 0x4a
	.zero		1
	.zero		1


	//----- nvinfo : EIATTR_EXIT_INSTR_OFFSETS
	.align		4
        /*00c0*/ 	.byte	0x04, 0x1c
        /*00c2*/ 	.short	(.L_1535 - .L_1534)


	//   ....[0]....
.L_1534:
        /*00c4*/ 	.word	0x00000070


	//   ....[1]....
        /*00c8*/ 	.word	0x00001fd0


	//----- nvinfo : EIATTR_MAX_THREADS
	.align		4
.L_1535:
        /*00cc*/ 	.byte	0x04, 0x05
        /*00ce*/ 	.short	(.L_1537 - .L_1536)
.L_1536:
        /*00d0*/ 	.word	0x00000280
        /*00d4*/ 	.word	0x00000001
        /*00d8*/ 	.word	0x00000001


	//----- nvinfo : EIATTR_CRS_STACK_SIZE
	.align		4
.L_1537:
        /*00dc*/ 	.byte	0x04, 0x1e
        /*00de*/ 	.short	(.L_1539 - .L_1538)
.L_1538:
        /*00e0*/ 	.word	0x00000000


	//----- nvinfo : EIATTR_CBANK_PARAM_SIZE
	.align		4
.L_1539:
        /*00e4*/ 	.byte	0x03, 0x19
        /*00e6*/ 	.short	0x00a0


	//----- nvinfo : EIATTR_PARAM_CBANK
	.align		4
        /*00e8*/ 	.byte	0x04, 0x0a
        /*00ea*/ 	.short	(.L_1541 - .L_1540)
	.align		4
.L_1540:
        /*00ec*/ 	.word	index@(.nv.constant0._Z35group_norm_nhwc_fwd_one_pass_kernelI11Fp16IOBf16WLi64ELi20ELi640EEv26Group_norm_nhwc_fwd_params)
        /*00f0*/ 	.short	0x0380
        /*00f2*/ 	.short	0x00a0


	//----- nvinfo : EIATTR_SW_WAR
	.align		4
.L_1541:
        /*00f4*/ 	.byte	0x04, 0x36
        /*00f6*/ 	.short	(.L_1543 - .L_1542)
.L_1542:
        /*00f8*/ 	.word	0x00000008
.L_1543:


//--------------------- .nv.info._Z35group_norm_nhwc_fwd_one_pass_kernelI11Fp16IOBf16WLi128ELi20ELi640EEv26Group_norm_nhwc_fwd_params --------------------------
	.section	.nv.info._Z35group_norm_nhwc_fwd_one_pass_kernelI11Fp16IOBf16WLi128ELi20ELi640EEv26Group_norm_nhwc_fwd_params,"",@"SHT_CUDA_INFO"
	.sectionflags	@""
	.align	4


	//----- nvinfo : EIATTR_CUDA_API_VERSION
	.align		4
        /*0000*/ 	.byte	0x04, 0x37
        /*0002*/ 	.short	(.L_1545 - .L_1544)
.L_1544:
        /*0004*/ 	.word	0x00000082


	//----- nvinfo : EIATTR_KPARAM_INFO
	.align		4
.L_1545:
        /*0008*/ 	.byte	0x04, 0x17
        /*000a*/ 	.short	(.L_1547 - .L_1546)
.L_1546:
        /*000c*/ 	.word	0x00000000
        /*0010*/ 	.short	0x0000
        /*0012*/ 	.short	0x0000
        /*0014*/ 	.byte	0x00, 0xf0, 0x81, 0x02


	//----- nvinfo : EIATTR_SPARSE_MMA_MASK
	.align		4
.L_1547:
        /*0018*/ 	.byte	0x03, 0x50
        /*001a*/ 	.short	0x0000


	//----- nvinfo : EIATTR_MAXREG_COUNT
	.align		4
        /*001c*/ 	.byte	0x03, 0x1b
        /*001e*/ 	.short	0x0060


	//----- nvinfo : EIATTR_NUM_BARRIERS
	.align		4
        /*0020*/ 	.byte	0x02, 0x4c
        /*0022*/ 	.byte	0x01
	.zero		1


	//----- nvinfo : EIATTR_MERCURY_ISA_VERSION
	.align		4
        /*0024*/ 	.byte	0x03, 0x5f
        /*0026*/ 	.short	0x0101


	//----- nvinfo : EIATTR_INT_WARP_WIDE_INSTR_OFFSETS
	.align		4
        /*0028*/ 	.byte	0x04, 0x31
        /*002a*/ 	.short	(.L_1549 - .L_1548)


	//   ....[0]....
.L_1548:
        /*002c*/ 	.word	0x00001080


	//   ....[1]....
        /*0030*/ 	.word	0x000010c0


	//   ....[2]....
        /*0034*/ 	.word	0x00001170


	//   ....[3]....
        /*0038*/ 	.word	0x000011e0


	//   ....[4]....
        /*003c*/ 	.word	0x00001250


	//   ....[5]....
        /*0040*/ 	.word	0x00001330


	//   ....[6]....
        /*0044*/ 	.word	0x000013a0


	//   ....[7]....
        /*0048*/ 	.word	0x000013f0


	//   ....[8]....
        /*004c*/ 	.word	0x00001710


	//   ....[9]....
        /*0050*/ 	.word	0x00001750


	//   ....[10]....
        /*0054*/ 	.word	0x00001780


	//   ....[11]....
        /*0058*/ 	.word	0x000017a0


	//   ....[12]....
        /*005c*/ 	.word	0x00001a10


	//   ....[13]....
        /*0060*/ 	.word	0x00001a30


	//----- nvinfo : EIATTR_COOP_GROUP_MASK_REGIDS
	.align		4
.L_1549:
        /*0064*/ 	.byte	0x04, 0x29
        /*0066*/ 	.short	(.L_1551 - .L_1550)


	//   ....[0]....
.L_1550:
        /*0068*/ 	.word	0xffffffff


	//   ....[1]....
        /*006c*/ 	.word	0xffffffff


	//   ....[2]....
        /*0070*/ 	.word	0xffffffff


	//   ....[3]....
        /*0074*/ 	.word	0xffffffff


	//   ....[4]....
        /*0078*/ 	.word	0xffffffff


	//   ....[5]....
        /*007c*/ 	.word	0xffffffff


	//   ....[6]....
        /*0080*/ 	.word	0xffffffff


	//   ....[7]....
        /*0084*/ 	.word	0xffffffff


	//   ....[8]....
        /*0088*/ 	.word	0xffffffff


	//   ....[9]....
        /*008c*/ 	.word	0xffffffff


	//----- nvinfo : EIATTR_COOP_GROUP_INSTR_OFFSETS
	.align		4
.L_1551:
        /*0090*/ 	.byte	0x04, 0x28
        /*0092*/ 	.short	(.L_1553 - .L_1552)


	//   ....[0]....
.L_1552:
        /*0094*/ 	.word	0x00000750


	//   ....[1]....
        /*0098*/ 	.word	0x00000760


	//   ....[2]....
        /*009c*/ 	.word	0x00000790


	//   ....[3]....
        /*00a0*/ 	.word	0x000007a0


	//   ....[4]....
        /*00a4*/ 	.word	0x000007e0


	//   ....[5]....
        /*00a8*/ 	.word	0x000007f0


	//   ....[6]....
        /*00ac*/ 	.word	0x00000830


	//   ....[7]....
        /*00b0*/ 	.word	0x00000840


	//   ....[8]....
        /*00b4*/ 	.word	0x000008a0


	//   ....[9]....
        /*00b8*/ 	.word	0x000008b0


	//----- nvinfo : EIATTR_VRC_CTA_INIT_COUNT
	.align		4
.L_1553:
        /*00bc*/ 	.byte	0x02, 0x4a
	.zero		1
	.zero		1


	//----- nvinfo : EIATTR_EXIT_INSTR_OFFSETS
	.align		4
        /*00c0*/ 	.byte	0x04, 0x1c
        /*00c2*/ 	.short	(.L_1555 - .L_1554)


	//   ....[0]....
.L_1554:
        /*00c4*/ 	.word	0x00000070


	//   ....[1]....
        /*00c8*/ 	.word	0x00002610


	//----- nvinfo : EIATTR_MAX_THREADS
	.align		4
.L_1555:
        /*00cc*/ 	.byte	0x04, 0x05
        /*00ce*/ 	.short	(.L_1557 - .L_1556)
.L_1556:
        /*00d0*/ 	.word	0x00000280
        /*00d4*/ 	.word	0x00000001
        /*00d8*/ 	.word	0x00000001


	//----- nvinfo : EIATTR_CRS_STACK_SIZE
	.align		4
.L_1557:
        /*00dc*/ 	.byte	0x04, 0x1e
        /*00de*/ 	.short	(.L_1559 - .L_1558)
.L_1558:
        /*00e0*/ 	.word	0x00000000


	//----- nvinfo : EIATTR_CBANK_PARAM_SIZE
	.align		4
.L_1559:
        /*00e4*/ 	.byte	0x03, 0x19
        /*00e6*/ 	.short	0x00a0


	//----- nvinfo : EIATTR_PARAM_CBANK
	.align		4
        /*00e8*/ 	.byte	0x04, 0x0a
        /*00ea*/ 	.short	(.L_1561 - .L_1560)
	.align		4
.L_1560:
        /*00ec*/ 	.word	index@(.nv.constant0._Z35group_norm_nhwc_fwd_one_pass_kernelI11Fp16IOBf16WLi128ELi20ELi640EEv26Group_norm_nhwc_fwd_params)
        /*00f0*/ 	.short	0x0380
        /*00f2*/ 	.short	0x00a0


	//----- nvinfo : EIATTR_SW_WAR
	.align		4
.L_1561:
        /*00f4*/ 	.byte	0x04, 0x36
        /*00f6*/ 	.short	(.L_1563 - .L_1562)
.L_1562:
        /*00f8*/ 	.word	0x00000008
.L_1563:


//--------------------- .nv.info._Z35group_norm_nhwc_fwd_one_pass_kernelI11Fp16IOBf16WLi256ELi20ELi640EEv26Group_norm_nhwc_fwd_params --------------------------
	.section	.nv.info._Z35group_norm_nhwc_fwd_one_pass_kernelI11Fp16IOBf16WLi256ELi20ELi640EEv26Group_norm_nhwc_fwd_params,"",@"SHT_CUDA_INFO"
	.sectionflags	@""
	.align	4


	//----- nvinfo : EIATTR_CUDA_API_VERSION
	.align		4
        /*0000*/ 	.byte	0x04, 0x37
        /*0002*/ 	.short	(.L_1565 - .L_1564)
.L_1564:
        /*0004*/ 	.word	0x00000082


	//----- nvinfo : EIATTR_KPARAM_INFO
	.align		4
.L_1565:
        /*0008*/ 	.byte	0x04, 0x17
        /*000a*/ 	.short	(.L_1567 - .L_1566)
.L_1566:
        /*000c*/ 	.word	0x00000000
        /*0010*/ 	.short	0x0000
        /*0012*/ 	.short	0x0000
        /*0014*/ 	.byte	0x00, 0xf0, 0x81, 0x02


	//----- nvinfo : EIATTR_SPARSE_MMA_MASK
	.align		4
.L_1567:
        /*0018*/ 	.byte	0x03, 0x50
        /*001a*/ 	.short	0x0000


	//----- nvinfo : EIATTR_MAXREG_COUNT
	.align		4
        /*001c*/ 	.byte	0x03, 0x1b
        /*001e*/ 	.short	0x0060


	//----- nvinfo : EIATTR_NUM_BARRIERS
	.align		4
        /*0020*/ 	.byte	0x02, 0x4c
        /*0022*/ 	.byte	0x01
	.zero		1


	//----- nvinfo : EIATTR_MERCURY_ISA_VERSION
	.align		4
        /*0024*/ 	.byte	0x03, 0x5f
        /*0026*/ 	.short	0x0101


	//----- nvinfo : EIATTR_INT_WARP_WIDE_INSTR_OFFSETS
	.align		4
        /*0028*/ 	.byte	0x04, 0x31
        /*002a*/ 	.short	(.L_1569 - .L_1568)


	//   ....[0]....
.L_1568:
        /*002c*/ 	.word	0x00001410


	//   ....[1]....
        /*0030*/ 	.word	0x00001430


	//   ....[2]....
        /*0034*/ 	.word	0x00001510


	//   ....[3]....
        /*0038*/ 	.word	0x00001530


	//   ....[4]....
        /*003c*/ 	.word	0x00001640


	//   ....[5]....
        /*0040*/ 	.word	0x000016a0


	//   ....[6]....
        /*0044*/ 	.word	0x00001790


	//   ....[7]....
        /*0048*/ 	.word	0x000017b0


	//   ....[8]....
        /*004c*/ 	.word	0x00001a00


	//   ....[9]....
        /*0050*/ 	.word	0x00001af0


	//   ....[10]....
        /*0054*/ 	.word	0x00001b10


	//   ....[11]....
        /*0058*/ 	.word	0x00001b30


	//   ....[12]....
        /*005c*/ 	.word	0x00001d50


	//   ....[13]....
        /*0060*/ 	.word	0x00001d70


	//----- nvinfo : EIATTR_COOP_GROUP_MASK_REGIDS
	.align		4
.L_1569:
        /*0064*/ 	.byte	0x04, 0x29
        /*0066*/ 	.short	(.L_1571 - .L_1570)


	//   ....[0]....
.L_1570:
        /*0068*/ 	.word	0xffffffff


	//   ....[1]....
        /*006c*/ 	.word	0xffffffff


	//   ....[2]....
        /*0070*/ 	.word	0xffffffff


	//   ....[3]....
        /*0074*/ 	.word	0xffffffff


	//   ....[4]....
        /*0078*/ 	.word	0xffffffff


	//   ....[5]....
        /*007c*/ 	.word	0xffffffff


	//   ....[6]....
        /*0080*/ 	.word	0xffffffff


	//   ....[7]....
        /*0084*/ 	.word	0xffffffff


	//   ....[8]....
        /*0088*/ 	.word	0xffffffff


	//   ....[9]....
        /*008c*/ 	.word	0xffffffff


	//----- nvinfo : EIATTR_COOP_GROUP_INSTR_OFFSETS
	.align		4
.L_1571:
        /*0090*/ 	.byte	0x04, 0x28
        /*0092*/ 	.short	(.L_1573 - .L_1572)


	//   ....[0]....
.L_1572:
        /*0094*/ 	.word	0x00000b20


	//   ....[1]....
        /*0098*/ 	.word	0x00000b30


	//   ....[2]....
        /*009c*/ 	.word	0x00000b60


	//   ....[3]....
        /*00a0*/ 	.word	0x00000b70


	//   ....[4]....
        /*00a4*/ 	.word	0x00000bb0


	//   ....[5]....
        /*00a8*/ 	.word	0x00000bc0


	//   ....[6]....
        /*00ac*/ 	.word	0x00000c00


	//   ....[7]....
        /*00b0*/ 	.word	0x00000c10


	//   ....[8]....
        /*00b4*/ 	.word	0x00000c70


	//   ....[9]....
        /*00b8*/ 	.word	0x00000c80


	//----- nvinfo : EIATTR_VRC_CTA_INIT_COUNT
	.align		4
.L_1573:
        /*00bc*/ 	.byte	0x02, 0x4a
	.zero		1
	.zero		1


	//----- nvinfo : EIATTR_EXIT_INSTR_OFFSETS
	.align		4
        /*00c0*/ 	.byte	0x04, 0x1c
        /*00c2*/ 	.short	(.L_1575 - .L_1574)


	//   ....[0]....
.L_1574:
        /*00c4*/ 	.word	0x00000070


	//   ....[1]....
        /*00c8*/ 	.word	0x00003060


	//----- nvinfo : EIATTR_MAX_THREADS
	.align		4
.L_1575:
        /*00cc*/ 	.byte	0x04, 0x05
        /*00ce*/ 	.short	(.L_1577 - .L_1576)
.L_1576:
        /*00d0*/ 	.word	0x00000280
        /*00d4*/ 	.word	0x00000001
        /*00d8*/ 	.word	0x00000001


	//----- nvinfo : EIATTR_CRS_STACK_SIZE
	.align		4
.L_1577:
        /*00dc*/ 	.byte	0x04, 0x1e
        /*00de*/ 	.short	(.L_1579 - .L_1578)
.L_1578:
        /*00e0*/ 	.word	0x00000000


	//----- nvinfo : EIATTR_CBANK_PARAM_SIZE
	.align		4
.L_1579:
        /*00e4*/ 	.byte	0x03, 0x19
        /*00e6*/ 	.short	0x00a0


	//----- nvinfo : EIATTR_PARAM_CBANK
	.align		4
        /*00e8*/ 	.byte	0x04, 0x0a
        /*00ea*/ 	.short	(.L_1581 - .L_1580)
	.align		4
.L_1580:
        /*00ec*/ 	.word	index@(.nv.constant0._Z35group_norm_nhwc_fwd_one_pass_kernelI11Fp16IOBf16WLi256ELi20ELi640EEv26Group_norm_nhwc_fwd_params)
        /*00f0*/ 	.short	0x0380
        /*00f2*/ 	.short	0x00a0


	//----- nvinfo : EIATTR_SW_WAR
	.align		4
.L_1581:
        /*00f4*/ 	.byte	0x04, 0x36
        /*00f6*/ 	.short	(.L_1583 - .L_1582)
.L_1582:
        /*00f8*/ 	.word	0x00000008
.L_1583:


//--------------------- .nv.info._Z35group_norm_nhwc_fwd_one_pass_kernelI11Fp16IOBf16WLi512ELi20ELi640EEv26Group_norm_nhwc_fwd_params --------------------------
	.section	.nv.info._Z35group_norm_nhwc_fwd_one_pass_kernelI11Fp16IOBf16WLi512ELi20ELi640EEv26Group_norm_nhwc_fwd_params,"",@"SHT_CUDA_INFO"
	.sectionflags	@""
	.align	4


	//----- nvinfo : EIATTR_CUDA_API_VERSION
	.align		4
        /*0000*/ 	.byte	0x04, 0x37
        /*0002*/ 	.short	(.L_1585 - .L_1584)
.L_1584:
        /*0004*/ 	.word	0x00000082


	//----- nvinfo : EIATTR_KPARAM_INFO
	.align		4
.L_1585:
        /*0008*/ 	.byte	0x04, 0x17
        /*000a*/ 	.short	(.L_1587 - .L_1586)
.L_1586:
        /*000c*/ 	.word	0x00000000
        /*0010*/ 	.short	0x0000
        /*0012*/ 	.short	0x0000
        /*0014*/ 	.byte	0x00, 0xf0, 0x81, 0x02


	//----- nvinfo : EIATTR_SPARSE_MMA_MASK
	.align		4
.L_1587:
        /*0018*/ 	.byte	0x03, 0x50
        /*001a*/ 	.short	0x0000


	//----- nvinfo : EIATTR_MAXREG_COUNT
	.align		4
        /*001c*/ 	.byte	0x03, 0x1b
        /*001e*/ 	.short	0x0060


	//----- nvinfo : EIATTR_NUM_BARRIERS
	.align		4
        /*0020*/ 	.byte	0x02, 0x4c
        /*0022*/ 	.byte	0x01
	.zero		1


	//----- nvinfo : EIATTR_MERCURY_ISA_VERSION
	.align		4
        /*0024*/ 	.byte	0x03, 0x5f
        /*0026*/ 	.short	0x0101


	//----- nvinfo : EIATTR_INT_WARP_WIDE_INSTR_OFFSETS
	.align		4
        /*0028*/ 	.byte	0x04, 0x31
        /*002a*/ 	.short	(.L_1589 - .L_1588)


	//   ....[0]....
.L_1588:
        /*002c*/ 	.word	0x00001a40


	//   ....[1]....
        /*0030*/ 	.word	0x00001a80


	//   ....[2]....
        /*0034*/ 	.word	0x00001b00


	//   ....[3]....
        /*0038*/ 	.word	0x00001b10


	//   ....[4]....
        /*003c*/ 	.word	0x00001cb0


	//   ....[5]....
        /*0040*/ 	.word	0x00001d10


	//   ....[6]....
        /*0044*/ 	.word	0x00001d30


	//   ....[7]....
        /*0048*/ 	.word	0x00001d60


	//   ....[8]....
        /*004c*/ 	.word	0x00002080


	//   ....[9]....
        /*0050*/ 	.word	0x000020b0


	//   ....[10]....
        /*0054*/ 	.word	0x000020d0


	//   ....[11]....
        /*0058*/ 	.word	0x00002100


	//   ....[12]....
        /*005c*/ 	.word	0x00002350


	//   ....[13]....
        /*0060*/ 	.word	0x00002370


	//----- nvinfo : EIATTR_COOP_GROUP_MASK_REGIDS
	.align		4
.L_1589:
        /*0064*/ 	.byte	0x04, 0x29
        /*0066*/ 	.short	(.L_1591 - .L_1590)


	//   ....[0]....
.L_1590:
        /*0068*/ 	.word	0xffffffff


	//   ....[1]....
        /*006c*/ 	.word	0xffffffff


	//   ....[2]....
        /*0070*/ 	.word	0xffffffff


	//   ....[3]....
        /*0074*/ 	.word	0xffffffff


	//   ....[4]....
        /*0078*/ 	.word	0xffffffff


	//   ....[5]....
        /*007c*/ 	.word	0xffffffff


	//   ....[6]....
        /*0080*/ 	.word	0xffffffff


	//   ....[7]....
        /*0084*/ 	.word	0xffffffff


	//   ....[8]....
        /*0088*/ 	.word	0xffffffff


	//   ....[9]....
        /*008c*/ 	.word	0xffffffff


	//----- nvinfo : EIATTR_COOP_GROUP_INSTR_OFFSETS
	.align		4
.L_1591:
        /*0090*/ 	.byte	0x04, 0x28
        /*0092*/ 	.short	(.L_1593 - .L_1592)


	//   ....[0]....
.L_1592:
        /*0094*/ 	.word	0x00001090


	//   ....[1]....
        /*0098*/ 	.word	0x000010a0


	//   ....[2]....
        /*009c*/ 	.word	0x000010d0


	//   ....[3]....
        /*00a0*/ 	.word	0x000010e0


	//   ....[4]....
        /*00a4*/ 	.word	0x00001120


	//   ....[5]....
        /*00a8*/ 	.word	0x00001130


	//   ....[6]....
        /*00ac*/ 	.word	0x00001170


	//   ....[7]....
        /*00b0*/ 	.word	0x00001180


	//   ....[8]....
        /*00b4*/ 	.word	0x00001210


	//   ....[9]....
        /*00b8*/ 	.word	0x00001220


	//----- nvinfo : EIATTR_VRC_CTA_INIT_COUNT
	.align		4
.L_1593:
        /*00bc*/ 	.byte	0x02, 0x4a
	.zero		1
	.zero		1


	//----- nvinfo : EIATTR_EXIT_INSTR_OFFSETS
	.align		4
        /*00c0*/ 	.byte	0x04, 0x1c
        /*00c2*/ 	.short	(.L_1595 - .L_1594)


	//   ....[0]....
.L_1594:
        /*00c4*/ 	.word	0x00000070


	//   ....[1]....
        /*00c8*/ 	.word	0x00004520


	//----- nvinfo : EIATTR_MAX_THREADS
	.align		4
.L_1595:
        /*00cc*/ 	.byte	0x04, 0x05
        /*00ce*/ 	.short	(.L_1597 - .L_1596)
.L_1596:
        /*00d0*/ 	.word	0x00000280
        /*00d4*/ 	.word	0x00000001
        /*00d8*/ 	.word	0x00000001


	//----- nvinfo : EIATTR_CRS_STACK_SIZE
	.align		4
.L_1597:
        /*00dc*/ 	.byte	0x04, 0x1e
        /*00de*/ 	.short	(.L_1599 - .L_1598)
.L_1598:
        /*00e0*/ 	.word	0x00000000


	//----- nvinfo : EIATTR_CBANK_PARAM_SIZE
	.align		4
.L_1599:
        /*00e4*/ 	.byte	0x03, 0x19
        /*00e6*/ 	.short	0x00a0


	//----- nvinfo : EIATTR_PARAM_CBANK
	.align		4
        /*00e8*/ 	.byte	0x04, 0x0a
        /*00ea*/ 	.short	(.L_1601 - .L_1600)
	.align		4
.L_1600:
        /*00ec*/ 	.word	index@(.nv.constant0._Z35group_norm_nhwc_fwd_one_pass_kernelI11Fp16IOBf16WLi512ELi20ELi640EEv26Group_norm_nhwc_fwd_params)
        /*00f0*/ 	.short	0x0380
        /*00f2*/ 	.short	0x00a0


	//----- nvinfo : EIATTR_SW_WAR
	.align		4
.L_1601:
        /*00f4*/ 	.byte	0x04, 0x36
        /*00f6*/ 	.short	(.L_1603 - .L_1602)
.L_1602:
        /*00f8*/ 	.word	0x00000008
.L_1603:


//--------------------- .nv.info._Z35group_norm_nhwc_fwd_one_pass_kernelI11Fp16IOFp16WLi64ELi20ELi640EEv26Group_norm_nhwc_fwd_params --------------------------
	.section	.nv.info._Z35group_norm_nhwc_fwd_one_pass_kernelI11Fp16IOFp16WLi64ELi20ELi640EEv26Group_norm_nhwc_fwd_params,"",@"SHT_CUDA_INFO"
	.sectionflags	@""
	.align	4


	//----- nvinfo : EIATTR_CUDA_API_VERSION
	.align		4
        /*0000*/ 	.byte	0x04, 0x37
        /*0002*/ 	.short	(.L_1605 - .L_1604)
.L_1604:
        /*0004*/ 	.word	0x00000082


	//----- nvinfo : EIATTR_KPARAM_INFO
	.align		4
.L_1605:
        /*0008*/ 	.byte	0x04, 0x17
        /*000a*/ 	.short	(.L_1607 - .L_1606)
.L_1606:
        /*000c*/ 	.word	0x00000000
        /*0010*/ 	.short	0x0000
        /*0012*/ 	.short	0x0000
        /*0014*/ 	.byte	0x00, 0xf0, 0x81, 0x02


	//----- nvinfo : EIATTR_SPARSE_MMA_MASK
	.align		4
.L_1607:
        /*0018*/ 	.byte	0x03, 0x50
        /*001a*/ 	.short	0x0000


	//----- nvinfo : EIATTR_MAXREG_COUNT
	.align		4
        /*001c*/ 	.byte	0x03, 0x1b
        /*001e*/ 	.short	0x0060


	//----- nvinfo : EIATTR_NUM_BARRIERS
	.align		4
        /*0020*/ 	.byte	0x02, 0x4c
        /*0022*/ 	.byte	0x01
	.zero		1


	//----- nvinfo : EIATTR_MERCURY_ISA_VERSION
	.align		4
        /*0024*/ 	.byte	0x03, 0x5f
        /*0026*/ 	.short	0x0101


	//----- nvinfo : EIATTR_INT_WARP_WIDE_INSTR_OFFSETS
	.align		4
        /*0028*/ 	.byte	0x04, 0x31
        /*002a*/ 	.short	(.L_1609 - .L_1608)


	//   ....[0]....
.L_1608:
        /*002c*/ 	.word	0x00000f80


	//   ....[1]....
        /*0030*/ 	.word	0x00000fa0


	//   ....[2]....
        /*0034*/ 	.word	0x00000fc0


	//   ....[3]....
        /*0038*/ 	.word	0x000010f0


	//   ....[4]....
        /*003c*/ 	.word	0x00001100


	//   ....[5]....
        /*0040*/ 	.word	0x00001210


	//   ....[6]....
        /*0044*/ 	.word	0x00001240


	//   ....[7]....
        /*0048*/ 	.word	0x00001280


	//   ....[8]....
        /*004c*/ 	.word	0x00001610


	//   ....[9]....
        /*0050*/ 	.word	0x00001630


	//   ....[10]....
        /*0054*/ 	.word	0x00001650


	//   ....[11]....
        /*0058*/ 	.word	0x00001670


	//   ....[12]....
        /*005c*/ 	.word	0x000018e0


	//   ....[13]....
        /*0060*/ 	.word	0x00001900


	//----- nvinfo : EIATTR_COOP_GROUP_MASK_REGIDS
	.align		4
.L_1609:
        /*0064*/ 	.byte	0x04, 0x29
        /*0066*/ 	.short	(.L_1611 - .L_1610)


	//   ....[0]....
.L_1610:
        /*0068*/ 	.word	0xffffffff


	//   ....[1]....
        /*006c*/ 	.word	0xffffffff


	//   ....[2]....
        /*0070*/ 	.word	0xffffffff


	//   ....[3]....
        /*0074*/ 	.word	0xffffffff


	//   ....[4]....
        /*0078*/ 	.word	0xffffffff


	//   ....[5]....
        /*007c*/ 	.word	0xffffffff


	//   ....[6]....
        /*0080*/ 	.word	0xffffffff


	//   ....[7]....
        /*0084*/ 	.word	0xffffffff


	//   ....[8]....
        /*0088*/ 	.word	0xffffffff


	//   ....[9]....
        /*008c*/ 	.word	0xffffffff


	//----- nvinfo : EIATTR_COOP_GROUP_INSTR_OFFSETS
	.align		4
.L_1611:
        /*0090*/ 	.byte	0x04, 0x28
        /*0092*/ 	.short	(.L_1613 - .L_1612)


	//   ....[0]....
.L_1612:
        /*0094*/ 	.word	0x00000620


	//   ....[1]....
        /*0098*/ 	.word	0x00000630


	//   ....[2]....
        /*009c*/ 	.word	0x00000660


	//   ....[3]....
        /*00a0*/ 	.word	0x00000680


	//   ....[4]....
        /*00a4*/ 	.word	0x000006b0


	//   ....[5]....
        /*00a8*/ 	.word	0x000006d0


	//   ....[6]....
        /*00ac*/ 	.word	0x00000700


	//   ....[7]....
        /*00b0*/ 	.word	0x00000720


	//   ....[8]....
        /*00b4*/ 	.word	0x00000770


	//   ....[9]....
        /*00b8*/ 	.word	0x00000780


	//----- nvinfo : EIATTR_VRC_CTA_INIT_COUNT
	.align		4
.L_1613:
        /*00bc*/ 	.byte	0x02, 0x4a
	.zero		1
	.zero		1


	//----- nvinfo : EIATTR_EXIT_INSTR_OFFSETS
	.align		4
        /*00c0*/ 	.byte	0x04, 0x1c
        /*00c2*/ 	.short	(.L_1615 - .L_1614)


	//   ....[0]....
.L_1614:
        /*00c4*/ 	.word	0x00000070


	//   ....[1]....
        /*00c8*/ 	.word	0x00001fd0


	//----- nvinfo : EIATTR_MAX_THREADS
	.align		4
.L_1615:
        /*00cc*/ 	.byte	0x04, 0x05
        /*00ce*/ 	.short	(.L_1617 - .L_1616)
.L_1616:
        /*00d0*/ 	.word	0x00000280
        /*00d4*/ 	.word	0x00000001
        /*00d8*/ 	.word	0x00000001


	//----- nvinfo : EIATTR_CRS_STACK_SIZE
	.align		4
.L_1617:
        /*00dc*/ 	.byte	0x04, 0x1e
        /*00de*/ 	.short	(.L_1619 - .L_1618)
.L_1618:
        /*00e0*/ 	.word	0x00000000


	//----- nvinfo : EIATTR_CBANK_PARAM_SIZE
	.align		4
.L_1619:
        /*00e4*/ 	.byte	0x03, 0x19
        /*00e6*/ 	.short	0x00a0


	//----- nvinfo : EIATTR_PARAM_CBANK
	.align		4
        /*00e8*/ 	.byte	0x04, 0x0a
        /*00ea*/ 	.short	(.L_1621 - .L_1620)
	.align		4
.L_1620:
        /*00ec*/ 	.word	index@(.nv.constant0._Z35group_norm_nhwc_fwd_one_pass_kernelI11Fp16IOFp16WLi64ELi20ELi640EEv26Group_norm_nhwc_fwd_params)
        /*00f0*/ 	.short	0x0380
        /*00f2*/ 	.short	0x00a0


	//----- nvinfo : EIATTR_SW_WAR
	.align		4
.L_1621:
        /*00f4*/ 	.byte	0x04, 0x36
        /*00f6*/ 	.short	(.L_1623 - .L_1622)
.L_1622:
        /*00f8*/ 	.word	0x00000008
.L_1623:


//--------------------- .nv.info._Z35group_norm_nhwc_fwd_one_pass_kernelI11Fp16IOFp16WLi128ELi20ELi640EEv26Group_norm_nhwc_fwd_params --------------------------
	.section	.nv.info._Z35group_norm_nhwc_fwd_one_pass_kernelI11Fp16IOFp16WLi128ELi20ELi640EEv26Group_norm_nhwc_fwd_params,"",@"SHT_CUDA_INFO"
	.sectionflags	@""
	.align	4


	//----- nvinfo : EIATTR_CUDA_API_VERSION
	.align		4
        /*0000*/ 	.byte	0x04, 0x37
        /*0002*/ 	.short	(.L_1625 - .L_1624)
.L_1624:
        /*0004*/ 	.word	0x00000082


	//----- nvinfo : EIATTR_KPARAM_INFO
	.align		4
.L_1625:
        /*0008*/ 	.byte	0x04, 0x17
        /*000a*/ 	.short	(.L_1627 - .L_1626)
.L_1626:
        /*000c*/ 	.word	0x00000000
        /*0010*/ 	.short	0x0000
        /*0012*/ 	.short	0x0000
        /*0014*/ 	.byte	0x00, 0xf0, 0x81, 0x02


	//----- nvinfo : EIATTR_SPARSE_MMA_MASK
	.align		4
.L_1627:
        /*0018*/ 	.byte	0x03, 0x50
        /*001a*/ 	.short	0x0000


	//----- nvinfo : EIATTR_MAXREG_COUNT
	.align		4
        /*001c*/ 	.byte	0x03, 0x1b
        /*001e*/ 	.short	0x0060


	//----- nvinfo : EIATTR_NUM_BARRIERS
	.align		4
        /*0020*/ 	.byte	0x02, 0x4c
        /*0022*/ 	.byte	0x01
	.zero		1


	//----- nvinfo : EIATTR_MERCURY_ISA_VERSION
	.align		4
        /*0024*/ 	.byte	0x03, 0x5f
        /*0026*/ 	.short	0x0101


	//----- nvinfo : EIATTR_INT_WARP_WIDE_INSTR_OFFSETS
	.align		4
        /*0028*/ 	.byte	0x04, 0x31
        /*002a*/ 	.short	(.L_1629 - .L_1628)


	//   ....[0]....
.L_1628:
        /*002c*/ 	.word	0x00001080


	//   ....[1]....
        /*0030*/ 	.word	0x000010b0


	//   ....[2]....
        /*0034*/ 	.word	0x00001170


	//   ....[3]....
        /*0038*/ 	.word	0x000011e0


	//   ....[4]....
        /*003c*/ 	.word	0x00001250


	//   ....[5]....
        /*0040*/ 	.word	0x00001330


	//   ....[6]....
        /*0044*/ 	.word	0x000013a0


	//   ....[7]....
        /*0048*/ 	.word	0x000013f0


	//   ....[8]....
        /*004c*/ 	.word	0x00001710


	//   ....[9]....
        /*0050*/ 	.word	0x00001750


	//   ....[10]....
        /*0054*/ 	.word	0x00001780


	//   ....[11]....
        /*0058*/ 	.word	0x000017b0


	//   ....[12]....
        /*005c*/ 	.word	0x00001a10


	//   ....[13]....
        /*0060*/ 	.word	0x00001a30


	//----- nvinfo : EIATTR_COOP_GROUP_MASK_REGIDS
	.align		4
.L_1629:
        /*0064*/ 	.byte	0x04, 0x29
        /*0066*/ 	.short	(.L_1631 - .L_1630)


	//   ....[0]....
.L_1630:
        /*0068*/ 	.word	0xffffffff


	//   ....[1]....
        /*006c*/ 	.word	0xffffffff


	//   ....[2]....
        /*0070*/ 	.word	0xffffffff


	//   ....[3]....
        /*0074*/ 	.word	0xffffffff


	//   ....[4]....
        /*0078*/ 	.word	0xffffffff


	//   ....[5]....
        /*007c*/ 	.word	0xffffffff


	//   ....[6]....
        /*0080*/ 	.word	0xffffffff


	//   ....[7]....
        /*0084*/ 	.word	0xffffffff


	//   ....[8]....
        /*0088*/ 	.word	0xffffffff


	//   ....[9]....
        /*008c*/ 	.word	0xffffffff


	//----- nvinfo : EIATTR_COOP_GROUP_INSTR_OFFSETS
	.align		4
.L_1631:
        /*0090*/ 	.byte	0x04, 0x28
        /*0092*/ 	.short	(.L_1633 - .L_1632)


	//   ....[0]....
.L_1632:
        /*0094*/ 	.word	0x00000750


	//   ....[1]....
        /*0098*/ 	.word	0x00000760


	//   ....[2]....
        /*009c*/ 	.word	0x00000790


	//   ....[3]....
        /*00a0*/ 	.word	0x000007a0


	//   ....[4]....
        /*00a4*/ 	.word	0x000007e0


	//   ....[5]....
        /*00a8*/ 	.word	0x000007f0


	//   ....[6]....
        /*00ac*/ 	.word	0x00000830


	//   ....[7]....
        /*00b0*/ 	.word	0x00000840


	//   ....[8]....
        /*00b4*/ 	.word	0x000008a0


	//   ....[9]....
        /*00b8*/ 	.word	0x000008b0


	//----- nvinfo : EIATTR_VRC_CTA_INIT_COUNT
	.align		4
.L_1633:
        /*00bc*/ 	.byte	0x02, 0x4a
	.zero		1
	.zero		1


	//----- nvinfo : EIATTR_EXIT_INSTR_OFFSETS
	.align		4
        /*00c0*/ 	.byte	0x04, 0x1c
        /*00c2*/ 	.short	(.L_1635 - .L_1634)


	//   ....[0]....
.L_1634:
        /*00c4*/ 	.word	0x00000070


	//   ....[1]....
        /*00c8*/ 	.word	0x00002610


	//----- nvinfo : EIATTR_MAX_THREADS
	.align		4
.L_1635:
        /*00cc*/ 	.byte	0x04, 0x05
        /*00ce*/ 	.short	(.L_1637 - .L_1636)
.L_1636:
        /*00d0*/ 	.word	0x00000280
        /*00d4*/ 	.word	0x00000001
        /*00d8*/ 	.word	0x00000001


	//----- nvinfo : EIATTR_CRS_STACK_SIZE
	.align		4
.L_1637:
        /*00dc*/ 	.byte	0x04, 0x1e
        /*00de*/ 	.short	(.L_1639 - .L_1638)
.L_1638:
        /*00e0*/ 	.word	0x00000000


	//----- nvinfo : EIATTR_CBANK_PARAM_SIZE
	.align		4
.L_1639:
        /*00e4*/ 	.byte	0x03, 0x19
        /*00e6*/ 	.short	0x00a0


	//----- nvinfo : EIATTR_PARAM_CBANK
	.align		4
        /*00e8*/ 	.byte	0x04, 0x0a
        /*00ea*/ 	.short	(.L_1641 - .L_1640)
	.align		4
.L_1640:
        /*00ec*/ 	.word	index@(.nv.constant0._Z35group_norm_nhwc_fwd_one_pass_kernelI11Fp16IOFp16WLi128ELi20ELi640EEv26Group_norm_nhwc_fwd_params)
        /*00f0*/ 	.short	0x0380
        /*00f2*/ 	.short	0x00a0


	//----- nvinfo : EIATTR_SW_WAR
	.align		4
.L_1641:
        /*00f4*/ 	.byte	0x04, 0x36
        /*00f6*/ 	.short	(.L_1643 - .L_1642)
.L_1642:
        /*00f8*/ 	.word	0x00000008
.L_1643:


//--------------------- .nv.info._Z35group_norm_nhwc_fwd_one_pass_kernelI11Fp16IOFp16WLi256ELi20ELi640EEv26Group_norm_nhwc_fwd_params --------------------------
	.section	.nv.info._Z35group_norm_nhwc_fwd_one_pass_kernelI11Fp16IOFp16WLi256ELi20ELi640EEv26Group_norm_nhwc_fwd_params,"",@"SHT_CUDA_INFO"
	.sectionflags	@""
	.align	4


	//----- nvinfo : EIATTR_CUDA_API_VERSION
	.align		4
        /*0000*/ 	.byte	0x04, 0x37
        /*0002*/ 	.short	(.L_1645 - .L_1644)
.L_1644:
        /*0004*/ 	.word	0x00000082


	//----- nvinfo : EIATTR_KPARAM_INFO
	.align		4
.L_1645:
        /*0008*/ 	.byte	0x04, 0x17
        /*000a*/ 	.short	(.L_1647 - .L_1646)
.L_1646:
        /*000c*/ 	.word	0x00000000
        /*0010*/ 	.short	0x0000
        /*0012*/ 	.short	0x0000
        /*0014*/ 	.byte	0x00, 0xf0, 0x81, 0x02


	//----- nvinfo : EIATTR_SPARSE_MMA_MASK
	.align		4
.L_1647:
        /*0018*/ 	.byte	0x03, 0x50
        /*001a*/ 	.short	0x0000


	//----- nvinfo : EIATTR_MAXREG_COUNT
	.align		4
        /*001c*/ 	.byte	0x03, 0x1b
        /*001e*/ 	.short	0x0060


	//----- nvinfo : EIATTR_NUM_BARRIERS
	.align		4
        /*0020*/ 	.byte	0x02, 0x4c
        /*0022*/ 	.byte	0x01
	.zero		1


	//----- nvinfo : EIATTR_MERCURY_ISA_VERSION
	.align		4
        /*0024*/ 	.byte	0x03, 0x5f
        /*0026*/ 	.short	0x0101


	//----- nvinfo : EIATTR_INT_WARP_WIDE_INSTR_OFFSETS
	.align		4
        /*0028*/ 	.byte	0x04, 0x31
        /*002a*/ 	.short	(.L_1649 - .L_1648)


	//   ....[0]....
.L_1648:
        /*002c*/ 	.word	0x00001410


	//   ....[1]....
        /*0030*/ 	.word	0x00001430


	//   ....[2]....
        /*0034*/ 	.word	0x00001510


	//   ....[3]....
        /*0038*/ 	.word	0x00001530


	//   ....[4]....
        /*003c*/ 	.word	0x00001640


	//   ....[5]....
        /*0040*/ 	.word	0x000016a0


	//   ....[6]....
        /*0044*/ 	.word	0x00001790


	//   ....[7]....
        /*0048*/ 	.word	0x000017b0


	//   ....[8]....
        /*004c*/ 	.word	0x00001a00


	//   ....[9]....
        /*0050*/ 	.word	0x00001af0


	//   ....[10]....
        /*0054*/ 	.word	0x00001b10


	//   ....[11]....
        /*0058*/ 	.word	0x00001b30


	//   ....[12]....
        /*005c*/ 	.word	0x00001d50


	//   ....[13]....
        /*0060*/ 	.word	0x00001d70


	//----- nvinfo : EIATTR_COOP_GROUP_MASK_REGIDS
	.align		4
.L_1649:
        /*0064*/ 	.byte	0x04, 0x29
        /*0066*/ 	.short	(.L_1651 - .L_1650)


	//   ....[0]....
.L_1650:
        /*0068*/ 	.word	0xffffffff


	//   ....[1]....
        /*006c*/ 	.word	0xffffffff


	//   ....[2]....
        /*0070*/ 	.word	0xffffffff


	//   ....[3]....
        /*0074*/ 	.word	0xffffffff


	//   ....[4]....
        /*0078*/ 	.word	0xffffffff


	//   ....[5]....
        /*007c*/ 	.word	0xffffffff


	//   ....[6]....
        /*0080*/ 	.word	0xffffffff


	//   ....[7]....
        /*0084*/ 	.word	0xffffffff


	//   ....[8]....
        /*0088*/ 	.word	0xffffffff


	//   ....[9]....
        /*008c*/ 	.word	0xffffffff


	//----- nvinfo : EIATTR_COOP_GROUP_INSTR_OFFSETS
	.align		4
.L_1651:
        /*0090*/ 	.byte	0x04, 0x28
        /*0092*/ 	.short	(.L_1653 - .L_1652)


	//   ....[0]....
.L_1652:
        /*0094*/ 	.word	0x00000b20


	//   ....[1]....
        /*0098*/ 	.word	0x00000b30


	//   ....[2]....
        /*009c*/ 	.word	0x00000b60


	//   ....[3]....
        /*00a0*/ 	.word	0x00000b70


	//   ....[4]....
        /*00a4*/ 	.word	0x00000bb0


	//   ....[5]....
        /*00a8*/ 	.word	0x00000bc0


	//   ....[6]....
        /*00ac*/ 	.word	0x00000c00


	//   ....[7]....
        /*00b0*/ 	.word	0x00000c10


	//   ....[8]....
        /*00b4*/ 	.word	0x00000c70


	//   ....[9]....
        /*00b8*/ 	.word	0x00000c80


	//----- nvinfo : EIATTR_VRC_CTA_INIT_COUNT
	.align		4
.L_1653:
        /*00bc*/ 	.byte	0x02, 0x4a
	.zero		1
	.zero		1


	//----- nvinfo : EIATTR_EXIT_INSTR_OFFSETS
	.align		4
        /*00c0*/ 	.byte	0x04, 0x1c
        /*00c2*/ 	.short	(.L_1655 - .L_1654)


	//   ....[0]....
.L_1654:
        /*00c4*/ 	.word	0x00000070


	//   ....[1]....
        /*00c8*/ 	.word	0x00003060


	//----- nvinfo : EIATTR_MAX_THREADS
	.align		4
.L_1655:
        /*00cc*/ 	.byte	0x04, 0x05
        /*00ce*/ 	.short	(.L_1657 - .L_1656)
.L_1656:
        /*00d0*/ 	.word	0x00000280
        /*00d4*/ 	.word	0x00000001
        /*00d8*/ 	.word	0x00000001


	//----- nvinfo : EIATTR_CRS_STACK_SIZE
	.align		4
.L_1657:
        /*00dc*/ 	.byte	0x04, 0x1e
        /*00de*/ 	.short	(.L_1659 - .L_1658)
.L_1658:
        /*00e0*/ 	.word	0x00000000


	//----- nvinfo : EIATTR_CBANK_PARAM_SIZE
	.align		4
.L_1659:
        /*00e4*/ 	.byte	0x03, 0x19
        /*00e6*/ 	.short	0x00a0


	//----- nvinfo : EIATTR_PARAM_CBANK
	.align		4
        /*00e8*/ 	.byte	0x04, 0x0a
        /*00ea*/ 	.short	(.L_1661 - .L_1660)
	.align		4
.L_1660:
        /*00ec*/ 	.word	index@(.nv.constant0._Z35group_norm_nhwc_fwd_one_pass_kernelI11Fp16IOFp16WLi256ELi20ELi640EEv26Group_norm_nhwc_fwd_params)
        /*00f0*/ 	.short	0x0380
        /*00f2*/ 	.short	0x00a0


	//----- nvinfo : EIATTR_SW_WAR
	.align		4
.L_1661:
        /*00f4*/ 	.byte	0x04, 0x36
        /*00f6*/ 	.short	(.L_1663 - .L_1662)
.L_1662:
        /*00f8*/ 	.word	0x00000008
.L_1663:


//--------------------- .nv.info._Z35group_norm_nhwc_fwd_one_pass_kernelI11Fp16IOFp16WLi512ELi20ELi640EEv26Group_norm_nhwc_fwd_params --------------------------
	.section	.nv.info._Z35group_norm_nhwc_fwd_one_pass_kernelI11Fp16IOFp16WLi512ELi20ELi640EEv26Group_norm_nhwc_fwd_params,"",@"SHT_CUDA_INFO"
	.sectionflags	@""
	.align	4


	//----- nvinfo : EIATTR_CUDA_API_VERSION
	.align		4
        /*0000*/ 	.byte	0x04, 0x37
        /*0002*/ 	.short	(.L_1665 - .L_1664)
.L_1664:
        /*0004*/ 	.word	0x00000082


	//----- nvinfo : EIATTR_KPARAM_INFO
	.align		4
.L_1665:
        /*0008*/ 	.byte	0x04, 0x17
        /*000a*/ 	.short	(.L_1667 - .L_1666)
.L_1666:
        /*000c*/ 	.word	0x00000000
        /*0010*/ 	.short	0x0000
        /*0012*/ 	.short	0x0000
        /*0014*/ 	.byte	0x00, 0xf0, 0x81, 0x02


	//----- nvinfo : EIATTR_SPARSE_MMA_MASK
	.align		4
.L_1667:
        /*0018*/ 	.byte	0x03, 0x50
        /*001a*/ 	.short	0x0000


	//----- nvinfo : EIATTR_MAXREG_COUNT
	.align		4
        /*001c*/ 	.byte	0x03, 0x1b
        /*001e*/ 	.short	0x0060


	//----- nvinfo : EIATTR_NUM_BARRIERS
	.align		4
        /*0020*/ 	.byte	0x02, 0x4c
        /*0022*/ 	.byte	0x01
	.zero		1


	//----- nvinfo : EIATTR_MERCURY_ISA_VERSION
	.align		4
        /*0024*/ 	.byte	0x03, 0x5f
        /*0026*/ 	.short	0x0101


	//----- nvinfo : EIATTR_INT_WARP_WIDE_INSTR_OFFSETS
	.align		4
        /*0028*/ 	.byte	0x04, 0x31
        /*002a*/ 	.short	(.L_1669 - .L_1668)


	//   ....[0]....
.L_1668:
        /*002c*/ 	.word	0x00001a40


	//   ....[1]....
        /*0030*/ 	.word	0x00001a80


	//   ....[2]....
        /*0034*/ 	.word	0x00001b00


	//   ....[3]....
        /*0038*/ 	.word	0x00001b10


	//   ....[4]....
        /*003c*/ 	.word	0x00001cb0


	//   ....[5]....
        /*0040*/ 	.word	0x00001d10


	//   ....[6]....
        /*0044*/ 	.word	0x00001d30


	//   ....[7]....
        /*0048*/ 	.word	0x00001d60


	//   ....[8]....
        /*004c*/ 	.word	0x00002080


	//   ....[9]....
        /*0050*/ 	.word	0x000020b0


	//   ....[10]....
        /*0054*/ 	.word	0x000020d0


	//   ....[11]....
        /*0058*/ 	.word	0x00002100


	//   ....[12]....
        /*005c*/ 	.word	0x00002350


	//   ....[13]....
        /*0060*/ 	.word	0x00002370


	//----- nvinfo : EIATTR_COOP_GROUP_MASK_REGIDS
	.align		4
.L_1669:
        /*0064*/ 	.byte	0x04, 0x29
        /*0066*/ 	.short	(.L_1671 - .L_1670)


	//   ....[0]....
.L_1670:
        /*0068*/ 	.word	0xffffffff


	//   ....[1]....
        /*006c*/ 	.word	0xffffffff


	//   ....[2]....
        /*0070*/ 	.word	0xffffffff


	//   ....[3]....
        /*0074*/ 	.word	0xffffffff


	//   ....[4]....
        /*0078*/ 	.word	0xffffffff


	//   ....[5]....
        /*007c*/ 	.word	0xffffffff


	//   ....[6]....
        /*0080*/ 	.word	0xffffffff


	//   ....[7]....
        /*0084*/ 	.word	0xffffffff


	//   ....[8]....
        /*0088*/ 	.word	0xffffffff


	//   ....[9]....
        /*008c*/ 	.word	0xffffffff


	//----- nvinfo : EIATTR_COOP_GROUP_INSTR_OFFSETS
	.align		4
.L_1671:
        /*0090*/ 	.byte	0x04, 0x28
        /*0092*/ 	.short	(.L_1673 - .L_1672)


	//   ....[0]....
.L_1672:
        /*0094*/ 	.word	0x00001090


	//   ....[1]....
        /*0098*/ 	.word	0x000010a0


	//   ....[2]....
        /*009c*/ 	.word	0x000010d0


	//   ....[3]....
        /*00a0*/ 	.word	0x000010e0


	//   ....[4]....
        /*00a4*/ 	.word	0x00001120


	//   ....[5]....
        /*00a8*/ 	.word	0x00001130


	//   ....[6]....
        /*00ac*/ 	.word	0x00001170


	//   ....[7]....
        /*00b0*/ 	.word	0x00001180


	//   ....[8]....
        /*00b4*/ 	.word	0x00001210


	//   ....[9]....
        /*00b8*/ 	.word	0x00001220


	//----- nvinfo : EIATTR_VRC_CTA_INIT_COUNT
	.align		4
.L_1673:
        /*00bc*/ 	.byte	0x02, 0x4a
	.zero		1
	.zero		1


	//----- nvinfo : EIATTR_EXIT_INSTR_OFFSETS
	.align		4
        /*00c0*/ 	.byte	0x04, 0x1c
        /*00c2*/ 	.short	(.L_1675 - .L_1674)


	//   ....[0]....
.L_1674:
        /*00c4*/ 	.word	0x00000070


	//   ....[1]....
        /*00c8*/ 	.word	0x00004520


	//----- nvinfo : EIATTR_MAX_THREADS
	.align		4
.L_1675:
        /*00cc*/ 	.byte	0x04, 0x05
        /*00ce*/ 	.short	(.L_1677 - .L_1676)
.L_1676:
        /*00d0*/ 	.word	0x00000280
        /*00d4*/ 	.word	0x00000001
        /*00d8*/ 	.word	0x00000001


	//----- nvinfo : EIATTR_CRS_STACK_SIZE
	.align		4
.L_1677:
        /*00dc*/ 	.byte	0x04, 0x1e
        /*00de*/ 	.short	(.L_1679 - .L_1678)
.L_1678:
        /*00e0*/ 	.word	0x00000000


	//----- nvinfo : EIATTR_CBANK_PARAM_SIZE
	.align		4
.L_1679:
        /*00e4*/ 	.byte	0x03, 0x19
        /*00e6*/ 	.short	0x00a0


	//----- nvinfo : EIATTR_PARAM_CBANK
	.align		4
        /*00e8*/ 	.byte	0x04, 0x0a
        /*00ea*/ 	.short	(.L_1681 - .L_1680)
	.align		4
.L_1680:
        /*00ec*/ 	.word	index@(.nv.constant0._Z35group_norm_nhwc_fwd_one_pass_kernelI11Fp16IOFp16WLi512ELi20ELi640EEv26Group_norm_nhwc_fwd_params)
        /*00f0*/ 	.short	0x0380
        /*00f2*/ 	.short	0x00a0


	//----- nvinfo : EIATTR_SW_WAR
	.align		4
.L_1681:
        /*00f4*/ 	.byte	0x04, 0x36
        /*00f6*/ 	.short	(.L_1683 - .L_1682)
.L_1682:
        /*00f8*/ 	.word	0x00000008
.L_1683:


//--------------------- .nv.info._Z35group_norm_nhwc_fwd_one_pass_kernelI11Fp32IOFp32WLi64ELi20ELi640EEv26Group_norm_nhwc_fwd_params --------------------------
	.section	.nv.info._Z35group_norm_nhwc_fwd_one_pass_kernelI11Fp32IOFp32WLi64ELi20ELi640EEv26Group_norm_nhwc_fwd_params,"",@"SHT_CUDA_INFO"
	.sectionflags	@""
	.align	4


	//----- nvinfo : EIATTR_CUDA_API_VERSION
	.align		4
        /*0000*/ 	.byte	0x04, 0x37
        /*0002*/ 	.short	(.L_1685 - .L_1684)
.L_1684:
        /*0004*/ 	.word	0x00000082


	//----- nvinfo : EIATTR_KPARAM_INFO
	.align		4
.L_1685:
        /*0008*/ 	.byte	0x04, 0x17
        /*000a*/ 	.short	(.L_1687 - .L_1686)
.L_1686:
        /*000c*/ 	.word	0x00000000
        /*0010*/ 	.short	0x0000
        /*0012*/ 	.short	0x0000
        /*0014*/ 	.byte	0x00, 0xf0, 0x81, 0x02


	//----- nvinfo : EIATTR_SPARSE_MMA_MASK
	.align		4
.L_1687:
        /*0018*/ 	.byte	0x03, 0x50
        /*001a*/ 	.short	0x0000


	//----- nvinfo : EIATTR_MAXREG_COUNT
	.align		4
        /*001c*/ 	.byte	0x03, 0x1b
        /*001e*/ 	.short	0x0060


	//----- nvinfo : EIATTR_NUM_BARRIERS
	.align		4
        /*0020*/ 	.byte	0x02, 0x4c
        /*0022*/ 	.byte	0x01
	.zero		1


	//----- nvinfo : EIATTR_MERCURY_ISA_VERSION
	.align		4
        /*0024*/ 	.byte	0x03, 0x5f
        /*0026*/ 	.short	0x0101


	//----- nvinfo : EIATTR_INT_WARP_WIDE_INSTR_OFFSETS
	.align		4
        /*0028*/ 	.byte	0x04, 0x31
        /*002a*/ 	.short	(.L_1689 - .L_1688)


	//   ....[0]....
.L_1688:
        /*002c*/ 	.word	0x00000f40


	//   ....[1]....
        /*0030*/ 	.word	0x00000f60


	//   ....[2]....
        /*0034*/ 	.word	0x00000f90


	//   ....[3]....
        /*0038*/ 	.word	0x000010b0


	//   ....[4]....
        /*003c*/ 	.word	0x000010c0


	//   ....[5]....
        /*0040*/ 	.word	0x000011c0


	//   ....[6]....
        /*0044*/ 	.word	0x000011f0


	//   ....[7]....
        /*0048*/ 	.word	0x00001230


	//   ....[8]....
        /*004c*/ 	.word	0x000015d0


	//   ....[9]....
        /*0050*/ 	.word	0x000015f0


	//   ....[10]....
        /*0054*/ 	.word	0x00001610


	//   ....[11]....
        /*0058*/ 	.word	0x00001630


	//   ....[12]....
        /*005c*/ 	.word	0x000018a0


	//   ....[13]....
        /*0060*/ 	.word	0x000018c0


	//----- nvinfo : EIATTR_COOP_GROUP_MASK_REGIDS
	.align		4
.L_1689:
        /*0064*/ 	.byte	0x04, 0x29
        /*0066*/ 	.short	(.L_1691 - .L_1690)


	//   ....[0]....
.L_1690:
        /*0068*/ 	.word	0xffffffff


	//   ....[1]....
        /*006c*/ 	.word	0xffffffff


	//   ....[2]....
        /*0070*/ 	.word	0xffffffff


	//   ....[3]....
        /*0074*/ 	.word	0xffffffff


	//   ....[4]....
        /*0078*/ 	.word	0xffffffff


	//   ....[5]....
        /*007c*/ 	.word	0xffffffff


	//   ....[6]....
        /*0080*/ 	.word	0xffffffff


	//   ....[7]....
        /*0084*/ 	.word	0xffffffff


	//   ....[8]....
        /*0088*/ 	.word	0xffffffff


	//   ....[9]....
        /*008c*/ 	.word	0xffffffff


	//----- nvinfo : EIATTR_COOP_GROUP_INSTR_OFFSETS
	.align		4
.L_1691:
        /*0090*/ 	.byte	0x04, 0x28
        /*0092*/ 	.short	(.L_1693 - .L_1692)


	//   ....[0]....
.L_1692:
        /*0094*/ 	.word	0x000005e0


	//   ....[1]....
        /*0098*/ 	.word	0x000005f0


	//   ....[2]....
        /*009c*/ 	.word	0x00000620


	//   ....[3]....
        /*00a0*/ 	.word	0x00000640


	//   ....[4]....
        /*00a4*/ 	.word	0x00000670


	//   ....[5]....
        /*00a8*/ 	.word	0x00000690


	//   ....[6]....
        /*00ac*/ 	.word	0x000006c0


	//   ....[7]....
        /*00b0*/ 	.word	0x000006e0


	//   ....[8]....
        /*00b4*/ 	.word	0x00000730


	//   ....[9]....
        /*00b8*/ 	.word	0x00000740


	//----- nvinfo : EIATTR_VRC_CTA_INIT_COUNT
	.align		4
.L_1693:
        /*00bc*/ 	.byte	0x02, 0x4a
	.zero		1
	.zero		1


	//----- nvinfo : EIATTR_EXIT_INSTR_OFFSETS
	.align		4
        /*00c0*/ 	.byte	0x04, 0x1c
        /*00c2*/ 	.short	(.L_1695 - .L_1694)


	//   ....[0]....
.L_1694:
        /*00c4*/ 	.word	0x00000070


	//   ....[1]....
        /*00c8*/ 	.word	0x00001f10


	//----- nvinfo : EIATTR_MAX_THREADS
	.align		4
.L_1695:
        /*00cc*/ 	.byte	0x04, 0x05
        /*00ce*/ 	.short	(.L_1697 - .L_1696)
.L_1696:
        /*00d0*/ 	.word	0x00000280
        /*00d4*/ 	.word	0x00000001
        /*00d8*/ 	.word	0x00000001


	//----- nvinfo : EIATTR_CRS_STACK_SIZE
	.align		4
.L_1697:
        /*00dc*/ 	.byte	0x04, 0x1e
        /*00de*/ 	.short	(.L_1699 - .L_1698)
.L_1698:
        /*00e0*/ 	.word	0x00000000


	//----- nvinfo : EIATTR_CBANK_PARAM_SIZE
	.align		4
.L_1699:
        /*00e4*/ 	.byte	0x03, 0x19
        /*00e6*/ 	.short	0x00a0


	//----- nvinfo : EIATTR_PARAM_CBANK
	.align		4
        /*00e8*/ 	.byte	0x04, 0x0a
        /*00ea*/ 	.short	(.L_1701 - .L_1700)
	.align		4
.L_1700:
        /*00ec*/ 	.word	index@(.nv.constant0._Z35group_norm_nhwc_fwd_one_pass_kernelI11Fp32IOFp32WLi64ELi20ELi640EEv26Group_norm_nhwc_fwd_params)
        /*00f0*/ 	.short	0x0380
        /*00f2*/ 	.short	0x00a0


	//----- nvinfo : EIATTR_SW_WAR
	.align		4
.L_1701:
        /*00f4*/ 	.byte	0x04, 0x36
        /*00f6*/ 	.short	(.L_1703 - .L_1702)
.L_1702:
        /*00f8*/ 	.word	0x00000008
.L_1703:


//--------------------- .nv.info._Z35group_norm_nhwc_fwd_one_pass_kernelI11Fp32IOFp32WLi128ELi20ELi640EEv26Group_norm_nhwc_fwd_params --------------------------
	.section	.nv.info._Z35group_norm_nhwc_fwd_one_pass_kernelI11Fp32IOFp32WLi128ELi20ELi640EEv26Group_norm_nhwc_fwd_params,"",@"SHT_CUDA_INFO"
	.sectionflags	@""
	.align	4


	//----- nvinfo : EIATTR_CUDA_API_VERSION
	.align		4
        /*0000*/ 	.byte	0x04, 0x37
        /*0002*/ 	.short	(.L_1705 - .L_1704)
.L_1704:
        /*0004*/ 	.word	0x00000082


	//----- nvinfo : EIATTR_KPARAM_INFO
	.align		4
.L_1705:
        /*0008*/ 	.byte	0x04, 0x17
        /*000a*/ 	.short	(.L_1707 - .L_1706)
.L_1706:
        /*000c*/ 	.word	0x00000000
        /*0010*/ 	.short	0x0000
        /*0012*/ 	.short	0x0000
        /*0014*/ 	.byte	0x00, 0xf0, 0x81, 0x02


	//----- nvinfo : EIATTR_SPARSE_MMA_MASK
	.align		4
.L_1707:
        /*0018*/ 	.byte	0x03, 0x50
        /*001a*/ 	.short	0x0000


	//----- nvinfo : EIATTR_MAXREG_COUNT
	.align		4
        /*001c*/ 	.byte	0x03, 0x1b
        /*001e*/ 	.short	0x0060


	//----- nvinfo : EIATTR_NUM_BARRIERS
	.align		4
        /*0020*/ 	.byte	0x02, 0x4c
        /*0022*/ 	.byte	0x01
	.zero		1


	//----- nvinfo : EIATTR_MERCURY_ISA_VERSION
	.align		4
        /*0024*/ 	.byte	0x03, 0x5f
        /*0026*/ 	.short	0x0101


	//----- nvinfo : EIATTR_INT_WARP_WIDE_INSTR_OFFSETS
	.align		4
        /*0028*/ 	.byte	0x04, 0x31
        /*002a*/ 	.short	(.L_1709 - .L_1708)


	//   ....[0]....
.L_1708:
        /*002c*/ 	.word	0x00001050


	//   ....[1]....
        /*0030*/ 	.word	0x00001090


	//   ....[2]....
        /*0034*/ 	.word	0x00001140


	//   ....[3]....
        /*0038*/ 	.word	0x000011b0


	//   ....[4]....
        /*003c*/ 	.word	0x00001220


	//   ....[5]....
        /*0040*/ 	.word	0x00001300


	//   ....[6]....
        /*0044*/ 	.word	0x00001370


	//   ....[7]....
        /*0048*/ 	.word	0x000013c0


	//   ....[8]....
        /*004c*/ 	.word	0x000016e0


	//   ....[9]....
        /*0050*/ 	.word	0x00001720


	//   ....[10]....
        /*0054*/ 	.word	0x00001750


	//   ....[11]....
        /*0058*/ 	.word	0x00001780


	//   ....[12]....
        /*005c*/ 	.word	0x000019e0


	//   ....[13]....
        /*0060*/ 	.word	0x00001a00


	//----- nvinfo : EIATTR_COOP_GROUP_MASK_REGIDS
	.align		4
.L_1709:
        /*0064*/ 	.byte	0x04, 0x29
        /*0066*/ 	.short	(.L_1711 - .L_1710)


	//   ....[0]....
.L_1710:
        /*0068*/ 	.word	0xffffffff


	//   ....[1]....
        /*006c*/ 	.word	0xffffffff


	//   ....[2]....
        /*0070*/ 	.word	0xffffffff


	//   ....[3]....
        /*0074*/ 	.word	0xffffffff


	//   ....[4]....
        /*0078*/ 	.word	0xffffffff


	//   ....[5]....
        /*007c*/ 	.word	0xffffffff


	//   ....[6]....
        /*0080*/ 	.word	0xffffffff


	//   ....[7]....
        /*0084*/ 	.word	0xffffffff


	//   ....[8]....
        /*0088*/ 	.word	0xffffffff


	//   ....[9]....
        /*008c*/ 	.word	0xffffffff


	//----- nvinfo : EIATTR_COOP_GROUP_INSTR_OFFSETS
	.align		4
.L_1711:
        /*0090*/ 	.byte	0x04, 0x28
        /*0092*/ 	.short	(.L_1713 - .L_1712)


	//   ....[0]....
.L_1712:
        /*0094*/ 	.word	0x00000720


	//   ....[1]....
        /*0098*/ 	.word	0x00000730


	//   ....[2]....
        /*009c*/ 	.word	0x00000760


	//   ....[3]....
        /*00a0*/ 	.word	0x00000780


	//   ....[4]....
        /*00a4*/ 	.word	0x000007b0


	//   ....[5]....
        /*00a8*/ 	.word	0x000007d0


	//   ....[6]....
        /*00ac*/ 	.word	0x00000800


	//   ....[7]....
        /*00b0*/ 	.word	0x00000820


	//   ....[8]....
        /*00b4*/ 	.word	0x00000870


	//   ....[9]....
        /*00b8*/ 	.word	0x00000880


	//----- nvinfo : EIATTR_VRC_CTA_INIT_COUNT
	.align		4
.L_1713:
        /*00bc*/ 	.byte	0x02, 0x4a
	.zero		1
	.zero		1


	//----- nvinfo : EIATTR_EXIT_INSTR_OFFSETS
	.align		4
        /*00c0*/ 	.byte	0x04, 0x1c
        /*00c2*/ 	.short	(.L_1715 - .L_1714)


	//   ....[0]....
.L_1714:
        /*00c4*/ 	.word	0x00000070


	//   ....[1]....
        /*00c8*/ 	.word	0x00002550


	//----- nvinfo : EIATTR_MAX_THREADS
	.align		4
.L_1715:
        /*00cc*/ 	.byte	0x04, 0x05
        /*00ce*/ 	.short	(.L_1717 - .L_1716)
.L_1716:
        /*00d0*/ 	.word	0x00000280
        /*00d4*/ 	.word	0x00000001
        /*00d8*/ 	.word	0x00000001


	//----- nvinfo : EIATTR_CRS_STACK_SIZE
	.align		4
.L_1717:
        /*00dc*/ 	.byte	0x04, 0x1e
        /*00de*/ 	.short	(.L_1719 - .L_1718)
.L_1718:
        /*00e0*/ 	.word	0x00000000


	//----- nvinfo : EIATTR_CBANK_PARAM_SIZE
	.align		4
.L_1719:
        /*00e4*/ 	.byte	0x03, 0x19
        /*00e6*/ 	.short	0x00a0


	//----- nvinfo : EIATTR_PARAM_CBANK
	.align		4
        /*00e8*/ 	.byte	0x04, 0x0a
        /*00ea*/ 	.short	(.L_1721 - .L_1720)
	.align		4
.L_1720:
        /*00ec*/ 	.word	index@(.nv.constant0._Z35group_norm_nhwc_fwd_one_pass_kernelI11Fp32IOFp32WLi128ELi20ELi640EEv26Group_norm_nhwc_fwd_params)
        /*00f0*/ 	.short	0x0380
        /*00f2*/ 	.short	0x00a0


	//----- nvinfo : EIATTR_SW_WAR
	.align		4
.L_1721:
        /*00f4*/ 	.byte	0x04, 0x36
        /*00f6*/ 	.short	(.L_1723 - .L_1722)
.L_1722:
        /*00f8*/ 	.word	0x00000008
.L_1723:


//--------------------- .nv.info._Z35group_norm_nhwc_fwd_one_pass_kernelI11Fp32IOFp32WLi256ELi20ELi640EEv26Group_norm_nhwc_fwd_params --------------------------
	.section	.nv.info._Z35group_norm_nhwc_fwd_one_pass_kernelI11Fp32IOFp32WLi256ELi20ELi640EEv26Group_norm_nhwc_fwd_params,"",@"SHT_CUDA_INFO"
	.sectionflags	@""
	.align	4


	//----- nvinfo : EIATTR_CUDA_API_VERSION
	.align		4
        /*0000*/ 	.byte	0x04, 0x37
        /*0002*/ 	.short	(.L_1725 - .L_1724)
.L_1724:
        /*0004*/ 	.word	0x00000082


	//----- nvinfo : EIATTR_KPARAM_INFO
	.align		4
.L_1725:
        /*0008*/ 	.byte	0x04, 0x17
        /*000a*/ 	.short	(.L_1727 - .L_1726)
.L_1726:
        /*000c*/ 	.word	0x00000000
        /*0010*/ 	.short	0x0000
        /*0012*/ 	.short	0x0000
        /*0014*/ 	.byte	0x00, 0xf0, 0x81, 0x02


	//----- nvinfo : EIATTR_SPARSE_MMA_MASK
	.align		4
.L_1727:
        /*0018*/ 	.byte	0x03, 0x50
        /*001a*/ 	.short	0x0000


	//----- nvinfo : EIATTR_MAXREG_COUNT
	.align		4
        /*001c*/ 	.byte	0x03, 0x1b
        /*001e*/ 	.short	0x0060


	//----- nvinfo : EIATTR_NUM_BARRIERS
	.align		4
        /*0020*/ 	.byte	0x02, 0x4c
        /*0022*/ 	.byte	0x01
	.zero		1


	//----- nvinfo : EIATTR_MERCURY_ISA_VERSION
	.align		4
        /*0024*/ 	.byte	0x03, 0x5f
        /*0026*/ 	.short	0x0101


	//----- nvinfo : EIATTR_INT_WARP_WIDE_INSTR_OFFSETS
	.align		4
        /*0028*/ 	.byte	0x04, 0x31
        /*002a*/ 	.short	(.L_1729 - .L_1728)


	//   ....[0]....
.L_1728:
        /*002c*/ 	.word	0x000013c0


	//   ....[1]....
        /*0030*/ 	.word	0x000013e0


	//   ....[2]....
        /*0034*/ 	.word	0x000014c0


	//   ....[3]....
        /*0038*/ 	.word	0x000014e0


	//   ....[4]....
        /*003c*/ 	.word	0x000015f0


	//   ....[5]....
        /*0040*/ 	.word	0x00001650


	//   ....[6]....
        /*0044*/ 	.word	0x00001740


	//   ....[7]....
        /*0048*/ 	.word	0x00001760


	//   ....[8]....
        /*004c*/ 	.word	0x000019e0


	//   ....[9]....
        /*0050*/ 	.word	0x00001a00


	//   ....[10]....
        /*0054*/ 	.word	0x00001b00


	//   ....[11]....
        /*0058*/ 	.word	0x00001b20


	//   ....[12]....
        /*005c*/ 	.word	0x00001d00


	//   ....[13]....
        /*0060*/ 	.word	0x00001d20


	//----- nvinfo : EIATTR_COOP_GROUP_MASK_REGIDS
	.align		4
.L_1729:
        /*0064*/ 	.byte	0x04, 0x29
        /*0066*/ 	.short	(.L_1731 - .L_1730)


	//   ....[0]....
.L_1730:
        /*0068*/ 	.word	0xffffffff


	//   ....[1]....
        /*006c*/ 	.word	0xffffffff


	//   ....[2]....
        /*0070*/ 	.word	0xffffffff


	//   ....[3]....
        /*0074*/ 	.word	0xffffffff


	//   ....[4]....
        /*0078*/ 	.word	0xffffffff


	//   ....[5]....
        /*007c*/ 	.word	0xffffffff


	//   ....[6]....
        /*0080*/ 	.word	0xffffffff


	//   ....[7]....
        /*0084*/ 	.word	0xffffffff


	//   ....[8]....
        /*0088*/ 	.word	0xffffffff


	//   ....[9]....
        /*008c*/ 	.word	0xffffffff


	//----- nvinfo : EIATTR_COOP_GROUP_INSTR_OFFSETS
	.align		4
.L_1731:
        /*0090*/ 	.byte	0x04, 0x28
        /*0092*/ 	.short	(.L_1733 - .L_1732)


	//   ....[0]....
.L_1732:
        /*0094*/ 	.word	0x00000ad0


	//   ....[1]....
        /*0098*/ 	.word	0x00000ae0


	//   ....[2]....
        /*009c*/ 	.word	0x00000b10


	//   ....[3]....
        /*00a0*/ 	.word	0x00000b20


	//   ....[4]....
        /*00a4*/ 	.word	0x00000b60


	//   ....[5]....
        /*00a8*/ 	.word	0x00000b70


	//   ....[6]....
        /*00ac*/ 	.word	0x00000bb0


	//   ....[7]....
        /*00b0*/ 	.word	0x00000bc0


	//   ....[8]....
        /*00b4*/ 	.word	0x00000c20


	//   ....[9]....
        /*00b8*/ 	.word	0x00000c30


	//----- nvinfo : EIATTR_VRC_CTA_INIT_COUNT
	.align		4
.L_1733:
        /*00bc*/ 	.byte	0x02, 0x4a
	.zero		1
	.zero		1


	//----- nvinfo : EIATTR_EXIT_INSTR_OFFSETS
	.align		4
        /*00c0*/ 	.byte	0x04, 0x1c
        /*00c2*/ 	.short	(.L_1735 - .L_1734)


	//   ....[0]....
.L_1734:
        /*00c4*/ 	.word	0x00000070


	//   ....[1]....
        /*00c8*/ 	.word	0x00002f30


	//----- nvinfo : EIATTR_MAX_THREADS
	.align		4
.L_1735:
        /*00cc*/ 	.byte	0x04, 0x05
        /*00ce*/ 	.short	(.L_1737 - .L_1736)
.L_1736:
        /*00d0*/ 	.word	0x00000280
        /*00d4*/ 	.word	0x00000001
        /*00d8*/ 	.word	0x00000001


	//----- nvinfo : EIATTR_CRS_STACK_SIZE
	.align		4
.L_1737:
        /*00dc*/ 	.byte	0x04, 0x1e
        /*00de*/ 	.short	(.L_1739 - .L_1738)
.L_1738:
        /*00e0*/ 	.word	0x00000000


	//----- nvinfo : EIATTR_CBANK_PARAM_SIZE
	.align		4
.L_1739:
        /*00e4*/ 	.byte	0x03, 0x19
        /*00e6*/ 	.short	0x00a0


	//----- nvinfo : EIATTR_PARAM_CBANK
	.align		4
        /*00e8*/ 	.byte	0x04, 0x0a
        /*00ea*/ 	.short	(.L_1741 - .L_1740)
	.align		4
.L_1740:
        /*00ec*/ 	.word	index@(.nv.constant0._Z35group_norm_nhwc_fwd_one_pass_kernelI11Fp32IOFp32WLi256ELi20ELi640EEv26Group_norm_nhwc_fwd_params)
        /*00f0*/ 	.short	0x0380
        /*00f2*/ 	.short	0x00a0


	//----- nvinfo : EIATTR_SW_WAR
	.align		4
.L_1741:
        /*00f4*/ 	.byte	0x04, 0x36
        /*00f6*/ 	.short	(.L_1743 - .L_1742)
.L_1742:
        /*00f8*/ 	.word	0x00000008
.L_1743:


//--------------------- .nv.info._Z35group_norm_nhwc_fwd_one_pass_kernelI11Fp32IOFp32WLi512ELi20ELi640EEv26Group_norm_nhwc_fwd_params --------------------------
	.section	.nv.info._Z35group_norm_nhwc_fwd_one_pass_kernelI11Fp32IOFp32WLi512ELi20ELi640EEv26Group_norm_nhwc_fwd_params,"",@"SHT_CUDA_INFO"
	.sectionflags	@""
	.align	4


	//----- nvinfo : EIATTR_CUDA_API_VERSION
	.align		4
        /*0000*/ 	.byte	0x04, 0x37
        /*0002*/ 	.short	(.L_1745 - .L_1744)
.L_1744:
        /*0004*/ 	.word	0x00000082


	//----- nvinfo : EIATTR_KPARAM_INFO
	.align		4
.L_1745:
        /*0008*/ 	.byte	0x04, 0x17
        /*000a*/ 	.short	(.L_1747 - .L_1746)
.L_1746:
        /*000c*/ 	.word	0x00000000
        /*0010*/ 	.short	0x0000
        /*0012*/ 	.short	0x0000
        /*0014*/ 	.byte	0x00, 0xf0, 0x81, 0x02


	//----- nvinfo : EIATTR_SPARSE_MMA_MASK
	.align		4
.L_1747:
        /*0018*/ 	.byte	0x03, 0x50
        /*001a*/ 	.short	0x0000


	//----- nvinfo : EIATTR_MAXREG_COUNT
	.align		4
        /*001c*/ 	.byte	0x03, 0x1b
        /*001e*/ 	.short	0x0060


	//----- nvinfo : EIATTR_NUM_BARRIERS
	.align		4
        /*0020*/ 	.byte	0x02, 0x4c
        /*0022*/ 	.byte	0x01
	.zero		1


	//----- nvinfo : EIATTR_MERCURY_ISA_VERSION
	.align		4
        /*0024*/ 	.byte	0x03, 0x5f
        /*0026*/ 	.short	0x0101


	//----- nvinfo : EIATTR_INT_WARP_WIDE_INSTR_OFFSETS
	.align		4
        /*0028*/ 	.byte	0x04, 0x31
        /*002a*/ 	.short	(.L_1749 - .L_1748)


	//   ....[0]....
.L_1748:
        /*002c*/ 	.word	0x00001970


	//   ....[1]....
        /*0030*/ 	.word	0x000019b0


	//   ....[2]....
        /*0034*/ 	.word	0x00001a30


	//   ....[3]....
        /*0038*/ 	.word	0x00001a40


	//   ....[4]....
        /*003c*/ 	.word	0x00001be0


	//   ....[5]....
        /*0040*/ 	.word	0x00001c40


	//   ....[6]....
        /*0044*/ 	.word	0x00001c60


	//   ....[7]....
        /*0048*/ 	.word	0x00001c90


	//   ....[8]....
        /*004c*/ 	.word	0x00001fb0


	//   ....[9]....
        /*0050*/ 	.word	0x00001fe0


	//   ....[10]....
        /*0054*/ 	.word	0x00002000


	//   ....[11]....
        /*0058*/ 	.word	0x00002030


	//   ....[12]....
        /*005c*/ 	.word	0x00002280


	//   ....[13]....
        /*0060*/ 	.word	0x000022a0


	//----- nvinfo : EIATTR_COOP_GROUP_MASK_REGIDS
	.align		4
.L_1749:
        /*0064*/ 	.byte	0x04, 0x29
        /*0066*/ 	.short	(.L_1751 - .L_1750)


	//   ....[0]....
.L_1750:
        /*0068*/ 	.word	0xffffffff


	//   ....[1]....
        /*006c*/ 	.word	0xffffffff


	//   ....[2]....
        /*0070*/ 	.word	0xffffffff


	//   ....[3]....
        /*0074*/ 	.word	0xffffffff


	//   ....[4]....
        /*0078*/ 	.word	0xffffffff


	//   ....[5]....
        /*007c*/ 	.word	0xffffffff


	//   ....[6]....
        /*0080*/ 	.word	0xffffffff


	//   ....[7]....
        /*0084*/ 	.word	0xffffffff


	//   ....[8]....
        /*0088*/ 	.word	0xffffffff


	//   ....[9]....
        /*008c*/ 	.word	0xffffffff


	//----- nvinfo : EIATTR_COOP_GROUP_INSTR_OFFSETS
	.align		4
.L_1751:
        /*0090*/ 	.byte	0x04, 0x28
        /*0092*/ 	.short	(.L_1753 - .L_1752)


	//   ....[0]....
.L_1752:
        /*0094*/ 	.word	0x00000fc0


	//   ....[1]....
        /*0098*/ 	.word	0x00000fd0


	//   ....[2]....
        /*009c*/ 	.word	0x00001000


	//   ....[3]....
        /*00a0*/ 	.word	0x00001010


	//   ....[4]....
        /*00a4*/ 	.word	0x00001050


	//   ....[5]....
        /*00a8*/ 	.word	0x00001060


	//   ....[6]....
        /*00ac*/ 	.word	0x000010a0


	//   ....[7]....
        /*00b0*/ 	.word	0x000010b0


	//   ....[8]....
        /*00b4*/ 	.word	0x00001140


	//   ....[9]....
        /*00b8*/ 	.word	0x00001150


	//----- nvinfo : EIATTR_VRC_CTA_INIT_COUNT
	.align		4
.L_1753:
        /*00bc*/ 	.byte	0x02, 0x4a
	.zero		1
	.zero		1


	//----- nvinfo : EIATTR_EXIT_INSTR_OFFSETS
	.align		4
        /*00c0*/ 	.byte	0x04, 0x1c
        /*00c2*/ 	.short	(.L_1755 - .L_1754)


	//   ....[0]....
.L_1754:
        /*00c4*/ 	.word	0x00000070


	//   ....[1]....
        /*00c8*/ 	.word	0x000042d0


	//----- nvinfo : EIATTR_MAX_THREADS
	.align		4
.L_1755:
        /*00cc*/ 	.byte	0x04, 0x05
        /*00ce*/ 	.short	(.L_1757 - .L_1756)
.L_1756:
        /*00d0*/ 	.word	0x00000280
        /*00d4*/ 	.word	0x00000001
        /*00d8*/ 	.word	0x00000001


	//----- nvinfo : EIATTR_CRS_STACK_SIZE
	.align		4
.L_1757:
        /*00dc*/ 	.byte	0x04, 0x1e
        /*00de*/ 	.short	(.L_1759 - .L_1758)
.L_1758:
        /*00e0*/ 	.word	0x00000000


	//----- nvinfo : EIATTR_CBANK_PARAM_SIZE
	.align		4
.L_1759:
        /*00e4*/ 	.byte	0x03, 0x19
        /*00e6*/ 	.short	0x00a0


	//----- nvinfo : EIATTR_PARAM_CBANK
	.align		4
        /*00e8*/ 	.byte	0x04, 0x0a
        /*00ea*/ 	.short	(.L_1761 - .L_1760)
	.align		4
.L_1760:
        /*00ec*/ 	.word	index@(.nv.constant0._Z35group_norm_nhwc_fwd_one_pass_kernelI11Fp32IOFp32WLi512ELi20ELi640EEv26Group_norm_nhwc_fwd_params)
        /*00f0*/ 	.short	0x0380
        /*00f2*/ 	.short	0x00a0


	//----- nvinfo : EIATTR_SW_WAR
	.align		4
.L_1761:
        /*00f4*/ 	.byte	0x04, 0x36
        /*00f6*/ 	.short	(.L_1763 - .L_1762)
.L_1762:
        /*00f8*/ 	.word	0x00000008
.L_1763:


//--------------------- .nv.info._Z35group_norm_nhwc_fwd_one_pass_kernelI11Fp32IOBf16WLi64ELi20ELi640EEv26Group_norm_nhwc_fwd_params --------------------------
	.section	.nv.info._Z35group_norm_nhwc_fwd_one_pass_kernelI11Fp32IOBf16WLi64ELi20ELi640EEv26Group_norm_nhwc_fwd_params,"",@"SHT_CUDA_INFO"
	.sectionflags	@""
	.align	4


	//----- nvinfo : EIATTR_CUDA_API_VERSION
	.align		4
        /*0000*/ 	.byte	0x04, 0x37
        /*0002*/ 	.short	(.L_1765 - .L_1764)
.L_1764:
        /*0004*/ 	.word	0x00000082


	//----- nvinfo : EIATTR_KPARAM_INFO
	.align		4
.L_1765:
        /*0008*/ 	.byte	0x04, 0x17
        /*000a*/ 	.short	(.L_1767 - .L_1766)
.L_1766:
        /*000c*/ 	.word	0x00000000
        /*0010*/ 	.short	0x0000
        /*0012*/ 	.short	0x0000
        /*0014*/ 	.byte	0x00, 0xf0, 0x81, 0x02


	//----- nvinfo : EIATTR_SPARSE_MMA_MASK
	.align		4
.L_1767:
        /*0018*/ 	.byte	0x03, 0x50
        /*001a*/ 	.short	0x0000


	//----- nvinfo : EIATTR_MAXREG_COUNT
	.align		4
        /*001c*/ 	.byte	0x03, 0x1b
        /*001e*/ 	.short	0x0060


	//----- nvinfo : EIATTR_NUM_BARRIERS
	.align		4
        /*0020*/ 	.byte	0x02, 0x4c
        /*0022*/ 	.byte	0x01
	.zero		1


	//----- nvinfo : EIATTR_MERCURY_ISA_VERSION
	.align		4
        /*0024*/ 	.byte	0x03, 0x5f
        /*0026*/ 	.short	0x0101


	//----- nvinfo : EIATTR_INT_WARP_WIDE_INSTR_OFFSETS
	.align		4
        /*0028*/ 	.byte	0x04, 0x31
        /*002a*/ 	.short	(.L_1769 - .L_1768)


	//   ....[0]....
.L_1768:
        /*002c*/ 	.word	0x00000f40


	//   ....[1]....
        /*0030*/ 	.word	0x00000f60


	//   ....[2]....
        /*0034*/ 	.word	0x00000f90


	//   ....[3]....
        /*0038*/ 	.word	0x000010b0


	//   ....[4]....
        /*003c*/ 	.word	0x000010c0


	//   ....[5]....
        /*0040*/ 	.word	0x000011c0


	//   ....[6]....
        /*0044*/ 	.word	0x000011f0


	//   ....[7]....
        /*0048*/ 	.word	0x00001230


	//   ....[8]....
        /*004c*/ 	.word	0x000015d0


	//   ....[9]....
        /*0050*/ 	.word	0x000015f0


	//   ....[10]....
        /*0054*/ 	.word	0x00001610


	//   ....[11]....
        /*0058*/ 	.word	0x00001630


	//   ....[12]....
        /*005c*/ 	.word	0x000018a0


	//   ....[13]....
        /*0060*/ 	.word	0x000018c0


	//----- nvinfo : EIATTR_COOP_GROUP_MASK_REGIDS
	.align		4
.L_1769:
        /*0064*/ 	.byte	0x04, 0x29
        /*0066*/ 	.short	(.L_1771 - .L_1770)


	//   ....[0]....
.L_1770:
        /*0068*/ 	.word	0xffffffff


	//   ....[1]....
        /*006c*/ 	.word	0xffffffff


	//   ....[2]....
        /*0070*/ 	.word	0xffffffff


	//   ....[3]....
        /*0074*/ 	.word	0xffffffff


	//   ....[4]....
        /*0078*/ 	.word	0xffffffff


	//   ....[5]....
        /*007c*/ 	.word	0xffffffff


	//   ....[6]....
        /*0080*/ 	.word	0xffffffff


	//   ....[7]....
        /*0084*/ 	.word	0xffffffff


	//   ....[8]....
        /*0088*/ 	.word	0xffffffff


	//   ....[9]....
        /*008c*/ 	.word	0xffffffff


	//----- nvinfo : EIATTR_COOP_GROUP_INSTR_OFFSETS
	.align		4
.L_1771:
        /*0090*/ 	.byte	0x04, 0x28
        /*0092*/ 	.short	(.L_1773 - .L_1772)


	//   ....[0]....
.L_1772:
        /*0094*/ 	.word	0x000005e0


	//   ....[1]....
        /*0098*/ 	.word	0x000005f0


	//   ....[2]....
        /*009c*/ 	.word	0x00000620


	//   ....[3]....
        /*00a0*/ 	.word	0x00000640


	//   ....[4]....
        /*00a4*/ 	.word	0x00000670


	//   ....[5]....
        /*00a8*/ 	.word	0x00000690


	//   ....[6]....
        /*00ac*/ 	.word	0x000006c0


	//   ....[7]....
        /*00b0*/ 	.word	0x000006e0


	//   ....[8]....
        /*00b4*/ 	.word	0x00000730


	//   ....[9]....
        /*00b8*/ 	.word	0x00000740


	//----- nvinfo : EIATTR_VRC_CTA_INIT_COUNT
	.align		4
.L_1773:
        /*00bc*/ 	.byte	0x02, 0x4a
	.zero		1
	.zero		1


	//----- nvinfo : EIATTR_EXIT_INSTR_OFFSETS
	.align		4
        /*00c0*/ 	.byte	0x04, 0x1c
        /*00c2*/ 	.short	(.L_1775 - .L_1774)


	//   ....[0]....
.L_1774:
        /*00c4*/ 	.word	0x00000070


	//   ....[1]....
        /*00c8*/ 	.word	0x00001f70


	//----- nvinfo : EIATTR_MAX_THREADS
	.align		4
.L_1775:
        /*00cc*/ 	.byte	0x04, 0x05
        /*00ce*/ 	.short	(.L_1777 - .L_1776)
.L_1776:
        /*00d0*/ 	.word	0x00000280
        /*00d4*/ 	.word	0x00000001
        /*00d8*/ 	.word	0x00000001


	//----- nvinfo : EIATTR_CRS_STACK_SIZE
	.align		4
.L_1777:
        /*00dc*/ 	.byte	0x04, 0x1e
        /*00de*/ 	.short	(.L_1779 - .L_1778)
.L_1778:
        /*00e0*/ 	.word	0x00000000


	//----- nvinfo : EIATTR_CBANK_PARAM_SIZE
	.align		4
.L_1779:
        /*00e4*/ 	.byte	0x03, 0x19
        /*00e6*/ 	.short	0x00a0


	//----- nvinfo : EIATTR_PARAM_CBANK
	.align		4
        /*00e8*/ 	.byte	0x04, 0x0a
        /*00ea*/ 	.short	(.L_1781 - .L_1780)
	.align		4
.L_1780:
        /*00ec*/ 	.word	index@(.nv.constant0._Z35group_norm_nhwc_fwd_one_pass_kernelI11Fp32IOBf16WLi64ELi20ELi640EEv26Group_norm_nhwc_fwd_params)
        /*00f0*/ 	.short	0x0380
        /*00f2*/ 	.short	0x00a0


	//----- nvinfo : EIATTR_SW_WAR
	.align		4
.L_1781:
        /*00f4*/ 	.byte	0x04, 0x36
        /*00f6*/ 	.short	(.L_1783 - .L_1782)
.L_1782:
        /*00f8*/ 	.word	0x00000008
.L_1783:


//--------------------- .nv.info._Z35group_norm_nhwc_fwd_one_pass_kernelI11Fp32IOBf16WLi128ELi20ELi640EEv26Group_norm_nhwc_fwd_params --------------------------
	.section	.nv.info._Z35group_norm_nhwc_fwd_one_pass_kernelI11Fp32IOBf16WLi128ELi20ELi640EEv26Group_norm_nhwc_fwd_params,"",@"SHT_CUDA_INFO"
	.sectionflags	@""
	.align	4


	//----- nvinfo : EIATTR_CUDA_API_VERSION
	.align		4
        /*0000*/ 	.byte	0x04, 0x37
        /*0002*/ 	.short	(.L_1785 - .L_1784)
.L_1784:
        /*0004*/ 	.word	0x00000082


	//----- nvinfo : EIATTR_KPARAM_INFO
	.align		4
.L_1785:
        /*0008*/ 	.byte	0x04, 0x17
        /*000a*/ 	.short	(.L_1787 - .L_1786)
.L_1786:
        /*000c*/ 	.word	0x00000000
        /*0010*/ 	.short	0x0000
        /*0012*/ 	.short	0x0000
        /*0014*/ 	.byte	0x00, 0xf0, 0x81, 0x02


	//----- nvinfo : EIATTR_SPARSE_MMA_MASK
	.align		4
.L_1787:
        /*0018*/ 	.byte	0x03, 0x50
        /*001a*/ 	.short	0x0000


	//----- nvinfo : EIATTR_MAXREG_COUNT
	.align		4
        /*001c*/ 	.byte	0x03, 0x1b
        /*001e*/ 	.short	0x0060


	//----- nvinfo : EIATTR_NUM_BARRIERS
	.align		4
        /*0020*/ 	.byte	0x02, 0x4c
        /*0022*/ 	.byte	0x01
	.zero		1


	//----- nvinfo : EIATTR_MERCURY_ISA_VERSION
	.align		4
        /*0024*/ 	.byte	0x03, 0x5f
        /*0026*/ 	.short	0x0101


	//----- nvinfo : EIATTR_INT_WARP_WIDE_INSTR_OFFSETS
	.align		4
        /*0028*/ 	.byte	0x04, 0x31
        /*002a*/ 	.short	(.L_1789 - .L_1788)


	//   ....[0]....
.L_1788:
        /*002c*/ 	.word	0x00001050


	//   ....[1]....
        /*0030*/ 	.word	0x00001080


	//   ....[2]....
        /*0034*/ 	.word	0x00001140


	//   ....[3]....
        /*0038*/ 	.word	0x000011b0


	//   ....[4]....
        /*003c*/ 	.word	0x00001220


	//   ....[5]....
        /*0040*/ 	.word	0x00001300


	//   ....[6]....
        /*0044*/ 	.word	0x00001370


	//   ....[7]....
        /*0048*/ 	.word	0x000013c0


	//   ....[8]....
        /*004c*/ 	.word	0x000016e0


	//   ....[9]....
        /*0050*/ 	.word	0x00001720


	//   ....[10]....
        /*0054*/ 	.word	0x00001750


	//   ....[11]....
        /*0058*/ 	.word	0x00001770


	//   ....[12]....
        /*005c*/ 	.word	0x000019e0


	//   ....[13]....
        /*0060*/ 	.word	0x00001a00


	//----- nvinfo : EIATTR_COOP_GROUP_MASK_REGIDS
	.align		4
.L_1789:
        /*0064*/ 	.byte	0x04, 0x29
        /*0066*/ 	.short	(.L_1791 - .L_1790)


	//   ....[0]....
.L_1790:
        /*0068*/ 	.word	0xffffffff


	//   ....[1]....
        /*006c*/ 	.word	0xffffffff


	//   ....[2]....
        /*0070*/ 	.word	0xffffffff


	//   ....[3]....
        /*0074*/ 	.word	0xffffffff


	//   ....[4]....
        /*0078*/ 	.word	0xffffffff


	//   ....[5]....
        /*007c*/ 	.word	0xffffffff


	//   ....[6]....
        /*0080*/ 	.word	0xffffffff


	//   ....[7]....
        /*0084*/ 	.word	0xffffffff


	//   ....[8]....
        /*0088*/ 	.word	0xffffffff


	//   ....[9]....
        /*008c*/ 	.word	0xffffffff


	//----- nvinfo : EIATTR_COOP_GROUP_INSTR_OFFSETS
	.align		4
.L_1791:
        /*0090*/ 	.byte	0x04, 0x28
        /*0092*/ 	.short	(.L_1793 - .L_1792)


	//   ....[0]....
.L_1792:
        /*0094*/ 	.word	0x00000720


	//   ....[1]....
        /*0098*/ 	.word	0x00000730


	//   ....[2]....
        /*009c*/ 	.word	0x00000760


	//   ....[3]....
        /*00a0*/ 	.word	0x00000780


	//   ....[4]....
        /*00a4*/ 	.word	0x000007b0


	//   ....[5]....
        /*00a8*/ 	.word	0x000007d0


	//   ....[6]....
        /*00ac*/ 	.word	0x00000800


	//   ....[7]....
        /*00b0*/ 	.word	0x00000820


	//   ....[8]....
        /*00b4*/ 	.word	0x00000870


	//   ....[9]....
        /*00b8*/ 	.word	0x00000880


	//----- nvinfo : EIATTR_VRC_CTA_INIT_COUNT
	.align		4
.L_1793:
        /*00bc*/ 	.byte	0x02, 0x4a
	.zero		1
	.zero		1


	//----- nvinfo : EIATTR_EXIT_INSTR_OFFSETS
	.align		4
        /*00c0*/ 	.byte	0x04, 0x1c
        /*00c2*/ 	.short	(.L_1795 - .L_1794)


	//   ....[0]....
.L_1794:
        /*00c4*/ 	.word	0x00000070


	//   ....[1]....
        /*00c8*/ 	.word	0x000025b0


	//----- nvinfo : EIATTR_MAX_THREADS
	.align		4
.L_1795:
        /*00cc*/ 	.byte	0x04, 0x05
        /*00ce*/ 	.short	(.L_1797 - .L_1796)
.L_1796:
        /*00d0*/ 	.word	0x00000280
        /*00d4*/ 	.word	0x00000001
        /*00d8*/ 	.word	0x00000001


	//----- nvinfo : EIATTR_CRS_STACK_SIZE
	.align		4
.L_1797:
        /*00dc*/ 	.byte	0x04, 0x1e
        /*00de*/ 	.short	(.L_1799 - .L_1798)
.L_1798:
        /*00e0*/ 	.word	0x00000000


	//----- nvinfo : EIATTR_CBANK_PARAM_SIZE
	.align		4
.L_1799:
        /*00e4*/ 	.byte	0x03, 0x19
        /*00e6*/ 	.short	0x00a0


	//----- nvinfo : EIATTR_PARAM_CBANK
	.align		4
        /*00e8*/ 	.byte	0x04, 0x0a
        /*00ea*/ 	.short	(.L_1801 - .L_1800)
	.align		4
.L_1800:
        /*00ec*/ 	.word	index@(.nv.constant0._Z35group_norm_nhwc_fwd_one_pass_kernelI11Fp32IOBf16WLi128ELi20ELi640EEv26Group_norm_nhwc_fwd_params)
        /*00f0*/ 	.short	0x0380
        /*00f2*/ 	.short	0x00a0


	//----- nvinfo : EIATTR_SW_WAR
	.align		4
.L_1801:
        /*00f4*/ 	.byte	0x04, 0x36
        /*00f6*/ 	.short	(.L_1803 - .L_1802)
.L_1802:
        /*00f8*/ 	.word	0x00000008
.L_1803:


//--------------------- .nv.info._Z35group_norm_nhwc_fwd_one_pass_kernelI11Fp32IOBf16WLi256ELi20ELi640EEv26Group_norm_nhwc_fwd_params --------------------------
	.section	.nv.info._Z35group_norm_nhwc_fwd_one_pass_kernelI11Fp32IOBf16WLi256ELi20ELi640EEv26Group_norm_nhwc_fwd_params,"",@"SHT_CUDA_INFO"
	.sectionflags	@""
	.align	4


	//----- nvinfo : EIATTR_CUDA_API_VERSION
	.align		4
        /*0000*/ 	.byte	0x04, 0x37
        /*0002*/ 	.short	(.L_1805 - .L_1804)
.L_1804:
        /*0004*/ 	.word	0x00000082


	//----- nvinfo : EIATTR_KPARAM_INFO
	.align		4
.L_1805:
        /*0008*/ 	.byte	0x04, 0x17
        /*000a*/ 	.short	(.L_1807 - .L_1806)
.L_1806:
        /*000c*/ 	.word	0x00000000
        /*0010*/ 	.short	0x0000
        /*0012*/ 	.short	0x0000
        /*0014*/ 	.byte	0x00, 0xf0, 0x81, 0x02


	//----- nvinfo : EIATTR_SPARSE_MMA_MASK
	.align		4
.L_1807:
        /*0018*/ 	.byte	0x03, 0x50
        /*001a*/ 	.short	0x0000


	//----- nvinfo : EIATTR_MAXREG_COUNT
	.align		4
        /*001c*/ 	.byte	0x03, 0x1b
        /*001e*/ 	.short	0x0060


	//----- nvinfo : EIATTR_NUM_BARRIERS
	.align		4
        /*0020*/ 	.byte	0x02, 0x4c
        /*0022*/ 	.byte	0x01
	.zero		1


	//----- nvinfo : EIATTR_MERCURY_ISA_VERSION
	.align		4
        /*0024*/ 	.byte	0x03, 0x5f
        /*0026*/ 	.short	0x0101


	//----- nvinfo : EIATTR_INT_WARP_WIDE_INSTR_OFFSETS
	.align		4
        /*0028*/ 	.byte	0x04, 0x31
        /*002a*/ 	.short	(.L_1809 - .L_1808)


	//   ....[0]....
.L_1808:
        /*002c*/ 	.word	0x00001410


	//   ....[1]....
        /*0030*/ 	.word	0x00001440


	//   ....[2]....
        /*0034*/ 	.word	0x00001460


	//   ....[3]....
        /*0038*/ 	.word	0x00001490


	//   ....[4]....
        /*003c*/ 	.word	0x00001660


	//   ....[5]....
        /*0040*/ 	.word	0x000016c0


	//   ....[6]....
        /*0044*/ 	.word	0x00001700


	//   ....[7]....
        /*0048*/ 	.word	0x00001710


	//   ....[8]....
        /*004c*/ 	.word	0x000019c0


	//   ....[9]....
        /*0050*/ 	.word	0x00001aa0


	//   ....[10]....
        /*0054*/ 	.word	0x00001ab0


	//   ....[11]....
        /*0058*/ 	.word	0x00001b90


	//   ....[12]....
        /*005c*/ 	.word	0x00001d00


	//   ....[13]....
        /*0060*/ 	.word	0x00001d20


	//----- nvinfo : EIATTR_COOP_GROUP_MASK_REGIDS
	.align		4
.L_1809:
        /*0064*/ 	.byte	0x04, 0x29
        /*0066*/ 	.short	(.L_1811 - .L_1810)


	//   ....[0]....
.L_1810:
        /*0068*/ 	.word	0xffffffff


	//   ....[1]....
        /*006c*/ 	.word	0xffffffff


	//   ....[2]....
        /*0070*/ 	.word	0xffffffff


	//   ....[3]....
        /*0074*/ 	.word	0xffffffff


	//   ....[4]....
        /*0078*/ 	.word	0xffffffff


	//   ....[5]....
        /*007c*/ 	.word	0xffffffff


	//   ....[6]....
        /*0080*/ 	.word	0xffffffff


	//   ....[7]....
        /*0084*/ 	.word	0xffffffff


	//   ....[8]....
        /*0088*/ 	.word	0xffffffff


	//   ....[9]....
        /*008c*/ 	.word	0xffffffff


	//----- nvinfo : EIATTR_COOP_GROUP_INSTR_OFFSETS
	.align		4
.L_1811:
        /*0090*/ 	.byte	0x04, 0x28
        /*0092*/ 	.short	(.L_1813 - .L_1812)


	//   ....[0]....
.L_1812:
        /*0094*/ 	.word	0x00000ae0


	//   ....[1]....
        /*0098*/ 	.word	0x00000af0


	//   ....[2]....
        /*009c*/ 	.word	0x00000b20


	//   ....[3]....
        /*00a0*/ 	.word	0x00000b30


	//   ....[4]....
        /*00a4*/ 	.word	0x00000b70


	//   ....[5]....
        /*00a8*/ 	.word	0x00000b80


	//   ....[6]....
        /*00ac*/ 	.word	0x00000bc0


	//   ....[7]....
        /*00b0*/ 	.word	0x00000bd0


	//   ....[8]....
        /*00b4*/ 	.word	0x00000c30


	//   ....[9]....
        /*00b8*/ 	.word	0x00000c40


	//----- nvinfo : EIATTR_VRC_CTA_INIT_COUNT
	.align		4
.L_1813:
        /*00bc*/ 	.byte	0x02, 0x4a
	.zero		1
	.zero		1


	//----- nvinfo : EIATTR_EXIT_INSTR_OFFSETS
	.align		4
        /*00c0*/ 	.byte	0x04, 0x1c
        /*00c2*/ 	.short	(.L_1815 - .L_1814)


	//   ....[0]....
.L_1814:
        /*00c4*/ 	.word	0x00000070


	//   ....[1]....
        /*00c8*/ 	.word	0x00002f90


	//----- nvinfo : EIATTR_MAX_THREADS
	.align		4
.L_1815:
        /*00cc*/ 	.byte	0x04, 0x05
        /*00ce*/ 	.short	(.L_1817 - .L_1816)
.L_1816:
        /*00d0*/ 	.word	0x00000280
        /*00d4*/ 	.word	0x00000001
        /*00d8*/ 	.word	0x00000001


	//----- nvinfo : EIATTR_CRS_STACK_SIZE
	.align		4
.L_1817:
        /*00dc*/ 	.byte	0x04, 0x1e
        /*00de*/ 	.short	(.L_1819 - .L_1818)
.L_1818:
        /*00e0*/ 	.word	0x00000000


	//----- nvinfo : EIATTR_CBANK_PARAM_SIZE
	.align		4
.L_1819:
        /*00e4*/ 	.byte	0x03, 0x19
        /*00e6*/ 	.short	0x00a0


	//----- nvinfo : EIATTR_PARAM_CBANK
	.align		4
        /*00e8*/ 	.byte	0x04, 0x0a
        /*00ea*/ 	.short	(.L_1821 - .L_1820)
	.align		4
.L_1820:
        /*00ec*/ 	.word	index@(.nv.constant0._Z35group_norm_nhwc_fwd_one_pass_kernelI11Fp32IOBf16WLi256ELi20ELi640EEv26Group_norm_nhwc_fwd_params)
        /*00f0*/ 	.short	0x0380
        /*00f2*/ 	.short	0x00a0


	//----- nvinfo : EIATTR_SW_WAR
	.align		4
.L_1821:
        /*00f4*/ 	.byte	0x04, 0x36
        /*00f6*/ 	.short	(.L_1823 - .L_1822)
.L_1822:
        /*00f8*/ 	.word	0x00000008
.L_1823:


//--------------------- .nv.info._Z35group_norm_nhwc_fwd_one_pass_kernelI11Fp32IOBf16WLi512ELi20ELi640EEv26Group_norm_nhwc_fwd_params --------------------------
	.section	.nv.info._Z35group_norm_nhwc_fwd_one_pass_kernelI11Fp32IOBf16WLi512ELi20ELi640EEv26Group_norm_nhwc_fwd_params,"",@"SHT_CUDA_INFO"
	.sectionflags	@""
	.align	4


	//----- nvinfo : EIATTR_CUDA_API_VERSION
	.align		4
        /*0000*/ 	.byte	0x04, 0x37
        /*0002*/ 	.short	(.L_1825 - .L_1824)
.L_1824:
        /*0004*/ 	.word	0x00000082


	//----- nvinfo : EIATTR_KPARAM_INFO
	.align		4
.L_1825:
        /*0008*/ 	.byte	0x04, 0x17
        /*000a*/ 	.short	(.L_1827 - .L_1826)
.L_1826:
        /*000c*/ 	.word	0x00000000
        /*0010*/ 	.short	0x0000
        /*0012*/ 	.short	0x0000
        /*0014*/ 	.byte	0x00, 0xf0, 0x81, 0x02


	//----- nvinfo : EIATTR_SPARSE_MMA_MASK
	.align		4
.L_1827:
        /*0018*/ 	.byte	0x03, 0x50
        /*001a*/ 	.short	0x0000


	//----- nvinfo : EIATTR_MAXREG_COUNT
	.align		4
        /*001c*/ 	.byte	0x03, 0x1b
        /*001e*/ 	.short	0x0060


	//----- nvinfo : EIATTR_NUM_BARRIERS
	.align		4
        /*0020*/ 	.byte	0x02, 0x4c
        /*0022*/ 	.byte	0x01
	.zero		1


	//----- nvinfo : EIATTR_MERCURY_ISA_VERSION
	.align		4
        /*0024*/ 	.byte	0x03, 0x5f
        /*0026*/ 	.short	0x0101


	//----- nvinfo : EIATTR_INT_WARP_WIDE_INSTR_OFFSETS
	.align		4
        /*0028*/ 	.byte	0x04, 0x31
        /*002a*/ 	.short	(.L_1829 - .L_1828)


	//   ....[0]....
.L_1828:
        /*002c*/ 	.word	0x00001970


	//   ....[1]....
        /*0030*/ 	.word	0x000019b0


	//   ....[2]....
        /*0034*/ 	.word	0x00001a30


	//   ....[3]....
        /*0038*/ 	.word	0x00001a40


	//   ....[4]....
        /*003c*/ 	.word	0x00001be0


	//   ....[5]....
        /*0040*/ 	.word	0x00001c40


	//   ....[6]....
        /*0044*/ 	.word	0x00001c60


	//   ....[7]....
        /*0048*/ 	.word	0x00001c90


	//   ....[8]....
        /*004c*/ 	.word	0x00001fb0


	//   ....[9]....
        /*0050*/ 	.word	0x00001fe0


	//   ....[10]....
        /*0054*/ 	.word	0x00002000


	//   ....[11]....
        /*0058*/ 	.word	0x00002030


	//   ....[12]....
        /*005c*/ 	.word	0x00002280


	//   ....[13]....
        /*0060*/ 	.word	0x000022a0


	//----- nvinfo : EIATTR_COOP_GROUP_MASK_REGIDS
	.align		4
.L_1829:
        /*0064*/ 	.byte	0x04, 0x29
        /*0066*/ 	.short	(.L_1831 - .L_1830)


	//   ....[0]....
.L_1830:
        /*0068*/ 	.word	0xffffffff


	//   ....[1]....
        /*006c*/ 	.word	0xffffffff


	//   ....[2]....
        /*0070*/ 	.word	0xffffffff


	//   ....[3]....
        /*0074*/ 	.word	0xffffffff


	//   ....[4]....
        /*0078*/ 	.word	0xffffffff


	//   ....[5]....
        /*007c*/ 	.word	0xffffffff


	//   ....[6]....
        /*0080*/ 	.word	0xffffffff


	//   ....[7]....
        /*0084*/ 	.word	0xffffffff


	//   ....[8]....
        /*0088*/ 	.word	0xffffffff


	//   ....[9]....
        /*008c*/ 	.word	0xffffffff


	//----- nvinfo : EIATTR_COOP_GROUP_INSTR_OFFSETS
	.align		4
.L_1831:
        /*0090*/ 	.byte	0x04, 0x28
        /*0092*/ 	.short	(.L_1833 - .L_1832)


	//   ....[0]....
.L_1832:
        /*0094*/ 	.word	0x00000fc0


	//   ....[1]....
        /*0098*/ 	.word	0x00000fd0


	//   ....[2]....
        /*009c*/ 	.word	0x00001000


	//   ....[3]....
        /*00a0*/ 	.word	0x00001010


	//   ....[4]....
        /*00a4*/ 	.word	0x00001050


	//   ....[5]....
        /*00a8*/ 	.word	0x00001060


	//   ....[6]....
        /*00ac*/ 	.word	0x000010a0


	//   ....[7]....
        /*00b0*/ 	.word	0x000010b0


	//   ....[8]....
        /*00b4*/ 	.word	0x00001140


	//   ....[9]....
        /*00b8*/ 	.word	0x00001150


	//----- nvinfo : EIATTR_VRC_CTA_INIT_COUNT
	.align		4
.L_1833:
        /*00bc*/ 	.byte	0x02, 0x4a
	.zero		1
	.zero		1


	//----- nvinfo : EIATTR_EXIT_INSTR_OFFSETS
	.align		4
        /*00c0*/ 	.byte	0x04, 0x1c
        /*00c2*/ 	.short	(.L_1835 - .L_1834)


	//   ....[0]....
.L_1834:
        /*00c4*/ 	.word	0x00000070


	//   ....[1]....
        /*00c8*/ 	.word	0x00004330


	//----- nvinfo : EIATTR_MAX_THREADS
	.align		4
.L_1835:
        /*00cc*/ 	.byte	0x04, 0x05
        /*00ce*/ 	.short	(.L_1837 - .L_1836)
.L_1836:
        /*00d0*/ 	.word	0x00000280
        /*00d4*/ 	.word	0x00000001
        /*00d8*/ 	.word	0x00000001


	//----- nvinfo : EIATTR_CRS_STACK_SIZE
	.align		4
.L_1837:
        /*00dc*/ 	.byte	0x04, 0x1e
        /*00de*/ 	.short	(.L_1839 - .L_1838)
.L_1838:
        /*00e0*/ 	.word	0x00000000


	//----- nvinfo : EIATTR_CBANK_PARAM_SIZE
	.align		4
.L_1839:
        /*00e4*/ 	.byte	0x03, 0x19
        /*00e6*/ 	.short	0x00a0


	//----- nvinfo : EIATTR_PARAM_CBANK
	.align		4
        /*00e8*/ 	.byte	0x04, 0x0a
        /*00ea*/ 	.short	(.L_1841 - .L_1840)
	.align		4
.L_1840:
        /*00ec*/ 	.word	index@(.nv.constant0._Z35group_norm_nhwc_fwd_one_pass_kernelI11Fp32IOBf16WLi512ELi20ELi640EEv26Group_norm_nhwc_fwd_params)
        /*00f0*/ 	.short	0x0380
        /*00f2*/ 	.short	0x00a0


	//----- nvinfo : EIATTR_SW_WAR
	.align		4
.L_1841:
        /*00f4*/ 	.byte	0x04, 0x36
        /*00f6*/ 	.short	(.L_1843 - .L_1842)
.L_1842:
        /*00f8*/ 	.word	0x00000008
.L_1843:


//--------------------- .nv.info._Z35group_norm_nhwc_fwd_one_pass_kernelI11Fp32IOFp16WLi64ELi20ELi640EEv26Group_norm_nhwc_fwd_params --------------------------
	.section	.nv.info._Z35group_norm_nhwc_fwd_one_pass_kernelI11Fp32IOFp16WLi64ELi20ELi640EEv26Group_norm_nhwc_fwd_params,"",@"SHT_CUDA_INFO"
	.sectionflags	@""
	.align	4


	//----- nvinfo : EIATTR_CUDA_API_VERSION
	.align		4
        /*0000*/ 	.byte	0x04, 0x37
        /*0002*/ 	.short	(.L_1845 - .L_1844)
.L_1844:
        /*0004*/ 	.word	0x00000082


	//----- nvinfo : EIATTR_KPARAM_INFO
	.align		4
.L_1845:
        /*0008*/ 	.byte	0x04, 0x17
        /*000a*/ 	.short	(.L_1847 - .L_1846)
.L_1846:
        /*000c*/ 	.word	0x00000000
        /*0010*/ 	.short	0x0000
        /*0012*/ 	.short	0x0000
        /*0014*/ 	.byte	0x00, 0xf0, 0x81, 0x02


	//----- nvinfo : EIATTR_SPARSE_MMA_MASK
	.align		4
.L_1847:
        /*0018*/ 	.byte	0x03, 0x50
        /*001a*/ 	.short	0x0000


	//----- nvinfo : EIATTR_MAXREG_COUNT
	.align		4
        /*001c*/ 	.byte	0x03, 0x1b
        /*001e*/ 	.short	0x0060


	//----- nvinfo : EIATTR_NUM_BARRIERS
	.align		4
        /*0020*/ 	.byte	0x02, 0x4c
        /*0022*/ 	.byte	0x01
	.zero		1


	//----- nvinfo : EIATTR_MERCURY_ISA_VERSION
	.align		4
        /*0024*/ 	.byte	0x03, 0x5f
        /*0026*/ 	.short	0x0101


	//----- nvinfo : EIATTR_INT_WARP_WIDE_INSTR_OFFSETS
	.align		4
        /*0028*/ 	.byte	0x04, 0x31
        /*002a*/ 	.short	(.L_1849 - .L_1848)


	//   ....[0]....
.L_1848:
        /*002c*/ 	.word	0x00000f40


	//   ....[1]....
        /*0030*/ 	.word	0x00000f60


	//   ....[2]....
        /*0034*/ 	.word	0x00000f90


	//   ....[3]....
        /*0038*/ 	.word	0x000010b0


	//   ....[4]....
        /*003c*/ 	.word	0x000010c0


	//   ....[5]....
        /*0040*/ 	.word	0x000011c0


	//   ....[6]....
        /*0044*/ 	.word	0x000011f0


	//   ....[7]....
        /*0048*/ 	.word	0x00001230


	//   ....[8]....
        /*004c*/ 	.word	0x000015d0


	//   ....[9]....
        /*0050*/ 	.word	0x000015f0


	//   ....[10]....
        /*0054*/ 	.word	0x00001610


	//   ....[11]....
        /*0058*/ 	.word	0x00001630


	//   ....[12]....
        /*005c*/ 	.word	0x000018a0


	//   ....[13]....
        /*0060*/ 	.word	0x000018b0


	//----- nvinfo : EIATTR_COOP_GROUP_MASK_REGIDS
	.align		4
.L_1849:
        /*0064*/ 	.byte	0x04, 0x29
        /*0066*/ 	.short	(.L_1851 - .L_1850)


	//   ....[0]....
.L_1850:
        /*0068*/ 	.word	0xffffffff


	//   ....[1]....
        /*006c*/ 	.word	0xffffffff


	//   ....[2]....
        /*0070*/ 	.word	0xffffffff


	//   ....[3]....
        /*0074*/ 	.word	0xffffffff


	//   ....[4]....
        /*0078*/ 	.word	0xffffffff


	//   ....[5]....
        /*007c*/ 	.word	0xffffffff


	//   ....[6]....
        /*0080*/ 	.word	0xffffffff


	//   ....[7]....
        /*0084*/ 	.word	0xffffffff


	//   ....[8]....
        /*0088*/ 	.word	0xffffffff


	//   ....[9]....
        /*008c*/ 	.word	0xffffffff


	//----- nvinfo : EIATTR_COOP_GROUP_INSTR_OFFSETS
	.align		4
.L_1851:
        /*0090*/ 	.byte	0x04, 0x28
        /*0092*/ 	.short	(.L_1853 - .L_1852)


	//   ....[0]....
.L_1852:
        /*0094*/ 	.word	0x000005e0


	//   ....[1]....
        /*0098*/ 	.word	0x000005f0


	//   ....[2]....
        /*009c*/ 	.word	0x00000620


	//   ....[3]....
        /*00a0*/ 	.word	0x00000640


	//   ....[4]....
        /*00a4*/ 	.word	0x00000670


	//   ....[5]....
        /*00a8*/ 	.word	0x00000690


	//   ....[6]....
        /*00ac*/ 	.word	0x000006c0


	//   ....[7]....
        /*00b0*/ 	.word	0x000006e0


	//   ....[8]....
        /*00b4*/ 	.word	0x00000730


	//   ....[9]....
        /*00b8*/ 	.word	0x00000740


	//----- nvinfo : EIATTR_VRC_CTA_INIT_COUNT
	.align		4
.L_1853:
        /*00bc*/ 	.byte	0x02, 0x4a
	.zero		1
	.zero		1


	//----- nvinfo : EIATTR_EXIT_INSTR_OFFSETS
	.align		4
        /*00c0*/ 	.byte	0x04, 0x1c
        /*00c2*/ 	.short	(.L_1855 - .L_1854)


	//   ....[0]....
.L_1854:
        /*00c4*/ 	.word	0x00000070


	//   ....[1]....
        /*00c8*/ 	.word	0x00001f70


	//----- nvinfo : EIATTR_MAX_THREADS
	.align		4
.L_1855:
        /*00cc*/ 	.byte	0x04, 0x05
        /*00ce*/ 	.short	(.L_1857 - .L_1856)
.L_1856:
        /*00d0*/ 	.word	0x00000280
        /*00d4*/ 	.word	0x00000001
        /*00d8*/ 	.word	0x00000001


	//----- nvinfo : EIATTR_CRS_STACK_SIZE
	.align		4
.L_1857:
        /*00dc*/ 	.byte	0x04, 0x1e
        /*00de*/ 	.short	(.L_1859 - .L_1858)
.L_1858:
        /*00e0*/ 	.word	0x00000000


	//----- nvinfo : EIATTR_CBANK_PARAM_SIZE
	.align		4
.L_1859:
        /*00e4*/ 	.byte	0x03, 0x19
        /*00e6*/ 	.short	0x00a0


	//----- nvinfo : EIATTR_PARAM_CBANK
	.align		4
        /*00e8*/ 	.byte	0x04, 0x0a
        /*00ea*/ 	.short	(.L_1861 - .L_1860)
	.align		4
.L_1860:
        /*00ec*/ 	.word	index@(.nv.constant0._Z35group_norm_nhwc_fwd_one_pass_kernelI11Fp32IOFp16WLi64ELi20ELi640EEv26Group_norm_nhwc_fwd_params)
        /*00f0*/ 	.short	0x0380
        /*00f2*/ 	.short	0x00a0


	//----- nvinfo : EIATTR_SW_WAR
	.align		4
.L_1861:
        /*00f4*/ 	.byte	0x04, 0x36
        /*00f6*/ 	.short	(.L_1863 - .L_1862)
.L_1862:
        /*00f8*/ 	.word	0x00000008
.L_1863:


//--------------------- .nv.info._Z35group_norm_nhwc_fwd_one_pass_kernelI11Fp32IOFp16WLi128ELi20ELi640EEv26Group_norm_nhwc_fwd_params --------------------------
	.section	.nv.info._Z35group_norm_nhwc_fwd_one_pass_kernelI11Fp32IOFp16WLi128ELi20ELi640EEv26Group_norm_nhwc_fwd_params,"",@"SHT_CUDA_INFO"
	.sectionflags	@""
	.align	4


	//----- nvinfo : EIATTR_CUDA_API_VERSION
	.align		4
        /*0000*/ 	.byte	0x04, 0x37
        /*0002*/ 	.short	(.L_1865 - .L_1864)
.L_1864:
        /*0004*/ 	.word	0x00000082


	//----- nvinfo : EIATTR_KPARAM_INFO
	.align		4
.L_1865:
        /*0008*/ 	.byte	0x04, 0x17
        /*000a*/ 	.short	(.L_1867 - .L_1866)
.L_1866:
        /*000c*/ 	.word	0x00000000
        /*0010*/ 	.short	0x0000
        /*0012*/ 	.short	0x0000
        /*0014*/ 	.byte	0x00, 0xf0, 0x81, 0x02


	//----- nvinfo : EIATTR_SPARSE_MMA_MASK
	.align		4
.L_1867:
        /*0018*/ 	.byte	0x03, 0x50
        /*001a*/ 	.short	0x0000


	//----- nvinfo : EIATTR_MAXREG_COUNT
	.align		4
        /*001c*/ 	.byte	0x03, 0x1b
        /*001e*/ 	.short	0x0060


	//----- nvinfo : EIATTR_NUM_BARRIERS
	.align		4
        /*0020*/ 	.byte	0x02, 0x4c
        /*0022*/ 	.byte	0x01
	.zero		1


	//----- nvinfo : EIATTR_MERCURY_ISA_VERSION
	.align		4
        /*0024*/ 	.byte	0x03, 0x5f
        /*0026*/ 	.short	0x0101


	//----- nvinfo : EIATTR_INT_WARP_WIDE_INSTR_OFFSETS
	.align		4
        /*0028*/ 	.byte	0x04, 0x31
        /*002a*/ 	.short	(.L_1869 - .L_1868)


	//   ....[0]....
.L_1868:
        /*002c*/ 	.word	0x00001050


	//   ....[1]....
        /*0030*/ 	.word	0x00001080


	//   ....[2]....
        /*0034*/ 	.word	0x00001140


	//   ....[3]....
        /*0038*/ 	.word	0x000011b0


	//   ....[4]....
        /*003c*/ 	.word	0x00001220


	//   ....[5]....
        /*0040*/ 	.word	0x00001300


	//   ....[6]....
        /*0044*/ 	.word	0x00001370


	//   ....[7]....
        /*0048*/ 	.word	0x000013c0


	//   ....[8]....
        /*004c*/ 	.word	0x000016e0


	//   ....[9]....
        /*0050*/ 	.word	0x00001720


	//   ....[10]....
        /*0054*/ 	.word	0x00001750


	//   ....[11]....
        /*0058*/ 	.word	0x00001770


	//   ....[12]....
        /*005c*/ 	.word	0x000019e0


	//   ....[13]....
        /*0060*/ 	.word	0x00001a00


	//----- nvinfo : EIATTR_COOP_GROUP_MASK_REGIDS
	.align		4
.L_1869:
        /*0064*/ 	.byte	0x04, 0x29
        /*0066*/ 	.short	(.L_1871 - .L_1870)


	//   ....[0]....
.L_1870:
        /*0068*/ 	.word	0xffffffff


	//   ....[1]....
        /*006c*/ 	.word	0xffffffff


	//   ....[2]....
        /*0070*/ 	.word	0xffffffff


	//   ....[3]....
        /*0074*/ 	.word	0xffffffff


	//   ....[4]....
        /*0078*/ 	.word	0xffffffff


	//   ....[5]....
        /*007c*/ 	.word	0xffffffff


	//   ....[6]....
        /*0080*/ 	.word	0xffffffff


	//   ....[7]....
        /*0084*/ 	.word	0xffffffff


	//   ....[8]....
        /*0088*/ 	.word	0xffffffff


	//   ....[9]....
        /*008c*/ 	.word	0xffffffff


	//----- nvinfo : EIATTR_COOP_GROUP_INSTR_OFFSETS
	.align		4
.L_1871:
        /*0090*/ 	.byte	0x04, 0x28
        /*0092*/ 	.short	(.L_1873 - .L_1872)


	//   ....[0]....
.L_1872:
        /*0094*/ 	.word	0x00000720


	//   ....[1]....
        /*0098*/ 	.word	0x00000730


	//   ....[2]....
        /*009c*/ 	.word	0x00000760


	//   ....[3]....
        /*00a0*/ 	.word	0x00000780


	//   ....[4]....
        /*00a4*/ 	.word	0x000007b0


	//   ....[5]....
        /*00a8*/ 	.word	0x000007d0


	//   ....[6]....
        /*00ac*/ 	.word	0x00000800


	//   ....[7]....
        /*00b0*/ 	.word	0x00000820


	//   ....[8]....
        /*00b4*/ 	.word	0x00000870


	//   ....[9]....
        /*00b8*/ 	.word	0x00000880


	//----- nvinfo : EIATTR_VRC_CTA_INIT_COUNT
	.align		4
.L_1873:
        /*00bc*/ 	.byte	0x02, 0x4a
	.zero		1
	.zero		1


	//----- nvinfo : EIATTR_EXIT_INSTR_OFFSETS
	.align		4
        /*00c0*/ 	.byte	0x04, 0x1c
        /*00c2*/ 	.short	(.L_1875 - .L_1874)


	//   ....[0]....
.L_1874:
        /*00c4*/ 	.word	0x00000070


	//   ....[1]....
        /*00c8*/ 	.word	0x000025b0


	//----- nvinfo : EIATTR_MAX_THREADS
	.align		4
.L_1875:
        /*00cc*/ 	.byte	0x04, 0x05
        /*00ce*/ 	.short	(.L_1877 - .L_1876)
.L_1876:
        /*00d0*/ 	.word	0x00000280
        /*00d4*/ 	.word	0x00000001
        /*00d8*/ 	.word	0x00000001


	//----- nvinfo : EIATTR_CRS_STACK_SIZE
	.align		4
.L_1877:
        /*00dc*/ 	.byte	0x04, 0x1e
        /*00de*/ 	.short	(.L_1879 - .L_1878)
.L_1878:
        /*00e0*/ 	.word	0x00000000


	//----- nvinfo : EIATTR_CBANK_PARAM_SIZE
	.align		4
.L_1879:
        /*00e4*/ 	.byte	0x03, 0x19
        /*00e6*/ 	.short	0x00a0


	//----- nvinfo : EIATTR_PARAM_CBANK
	.align		4
        /*00e8*/ 	.byte	0x04, 0x0a
        /*00ea*/ 	.short	(.L_1881 - .L_1880)
	.align		4
.L_1880:
        /*00ec*/ 	.word	index@(.nv.constant0._Z35group_norm_nhwc_fwd_one_pass_kernelI11Fp32IOFp16WLi128ELi20ELi640EEv26Group_norm_nhwc_fwd_params)
        /*00f0*/ 	.short	0x0380
        /*00f2*/ 	.short	0x00a0


	//----- nvinfo : EIATTR_SW_WAR
	.align		4
.L_1881:
        /*00f4*/ 	.byte	0x04, 0x36
        /*00f6*/ 	.short	(.L_1883 - .L_1882)
.L_1882:
        /*00f8*/ 	.word	0x00000008
.L_1883:


//--------------------- .nv.info._Z35group_norm_nhwc_fwd_one_pass_kernelI11Fp32IOFp16WLi256ELi20ELi640EEv26Group_norm_nhwc_fwd_params --------------------------
	.section	.nv.info._Z35group_norm_nhwc_fwd_one_pass_kernelI11Fp32IOFp16WLi256ELi20ELi640EEv26Group_norm_nhwc_fwd_params,"",@"SHT_CUDA_INFO"
	.sectionflags	@""
	.align	4


	//----- nvinfo : EIATTR_CUDA_API_VERSION
	.align		4
        /*0000*/ 	.byte	0x04, 0x37
        /*0002*/ 	.short	(.L_1885 - .L_1884)
.L_1884:
        /*0004*/ 	.word	0x00000082


	//----- nvinfo : EIATTR_KPARAM_INFO
	.align		4
.L_1885:
        /*0008*/ 	.byte	0x04, 0x17
        /*000a*/ 	.short	(.L_1887 - .L_1886)
.L_1886:
        /*000c*/ 	.word	0x00000000
        /*0010*/ 	.short	0x0000
        /*0012*/ 	.short	0x0000
        /*0014*/ 	.byte	0x00, 0xf0, 0x81, 0x02


	//----- nvinfo : EIATTR_SPARSE_MMA_MASK
	.align		4
.L_1887:
        /*0018*/ 	.byte	0x03, 0x50
        /*001a*/ 	.short	0x0000


	//----- nvinfo : EIATTR_MAXREG_COUNT
	.align		4
        /*001c*/ 	.byte	0x03, 0x1b
        /*001e*/ 	.short	0x0060


	//----- nvinfo : EIATTR_NUM_BARRIERS
	.align		4
        /*0020*/ 	.byte	0x02, 0x4c
        /*0022*/ 	.byte	0x01
	.zero		1


	//----- nvinfo : EIATTR_MERCURY_ISA_VERSION
	.align		4
        /*0024*/ 	.byte	0x03, 0x5f
        /*0026*/ 	.short	0x0101


	//----- nvinfo : EIATTR_INT_WARP_WIDE_INSTR_OFFSETS
	.align		4
        /*0028*/ 	.byte	0x04, 0x31
        /*002a*/ 	.short	(.L_1889 - .L_1888)


	//   ....[0]....
.L_1888:
        /*002c*/ 	.word	0x00001410


	//   ....[1]....
        /*0030*/ 	.word	0x00001440


	//   ....[2]....
        /*0034*/ 	.word	0x00001450


	//   ....[3]....
        /*0038*/ 	.word	0x00001490


	//   ....[4]....
        /*003c*/ 	.word	0x00001660


	//   ....[5]....
        /*0040*/ 	.word	0x000016c0


	//   ....[6]....
        /*0044*/ 	.word	0x00001700


	//   ....[7]....
        /*0048*/ 	.word	0x00001710


	//   ....[8]....
        /*004c*/ 	.word	0x000019c0


	//   ....[9]....
        /*0050*/ 	.word	0x00001aa0


	//   ....[10]....
        /*0054*/ 	.word	0x00001ab0


	//   ....[11]....
        /*0058*/ 	.word	0x00001b80


	//   ....[12]....
        /*005c*/ 	.word	0x00001d00


	//   ....[13]....
        /*0060*/ 	.word	0x00001d20


	//----- nvinfo : EIATTR_COOP_GROUP_MASK_REGIDS
	.align		4
.L_1889:
        /*0064*/ 	.byte	0x04, 0x29
        /*0066*/ 	.short	(.L_1891 - .L_1890)


	//   ....[0]....
.L_1890:
        /*0068*/ 	.word	0xffffffff


	//   ....[1]....
        /*006c*/ 	.word	0xffffffff


	//   ....[2]....
        /*0070*/ 	.word	0xffffffff


	//   ....[3]....
        /*0074*/ 	.word	0xffffffff


	//   ....[4]....
        /*0078*/ 	.word	0xffffffff


	//   ....[5]....
        /*007c*/ 	.word	0xffffffff


	//   ....[6]....
        /*0080*/ 	.word	0xffffffff


	//   ....[7]....
        /*0084*/ 	.word	0xffffffff


	//   ....[8]....
        /*0088*/ 	.word	0xffffffff


	//   ....[9]....
        /*008c*/ 	.word	0xffffffff


	//----- nvinfo : EIATTR_COOP_GROUP_INSTR_OFFSETS
	.align		4
.L_1891:
        /*0090*/ 	.byte	0x04, 0x28
        /*0092*/ 	.short	(.L_1893 - .L_1892)


	//   ....[0]....
.L_1892:
        /*0094*/ 	.word	0x00000ae0


	//   ....[1]....
        /*0098*/ 	.word	0x00000af0


	//   ....[2]....
        /*009c*/ 	.word	0x00000b20


	//   ....[3]....
        /*00a0*/ 	.word	0x00000b30


	//   ....[4]....
        /*00a4*/ 	.word	0x00000b70


	//   ....[5]....
        /*00a8*/ 	.word	0x00000b80


	//   ....[6]....
        /*00ac*/ 	.word	0x00000bc0


	//   ....[7]....
        /*00b0*/ 	.word	0x00000bd0


	//   ....[8]....
        /*00b4*/ 	.word	0x00000c30


	//   ....[9]....
        /*00b8*/ 	.word	0x00000c40


	//----- nvinfo : EIATTR_VRC_CTA_INIT_COUNT
	.align		4
.L_1893:
        /*00bc*/ 	.byte	0x02, 0x4a
	.zero		1
	.zero		1


	//----- nvinfo : EIATTR_EXIT_INSTR_OFFSETS
	.align		4
        /*00c0*/ 	.byte	0x04, 0x1c
        /*00c2*/ 	.short	(.L_1895 - .L_1894)


	//   ....[0]....
.L_1894:
        /*00c4*/ 	.word	0x00000070


	//   ....[1]....
        /*00c8*/ 	.word	0x00002f90


	//----- nvinfo : EIATTR_MAX_THREADS
	.align		4
.L_1895:
        /*00cc*/ 	.byte	0x04, 0x05
        /*00ce*/ 	.short	(.L_1897 - .L_1896)
.L_1896:
        /*00d0*/ 	.word	0x00000280
        /*00d4*/ 	.word	0x00000001
        /*00d8*/ 	.word	0x00000001


	//----- nvinfo : EIATTR_CRS_STACK_SIZE
	.align		4
.L_1897:
        /*00dc*/ 	.byte	0x04, 0x1e
        /*00de*/ 	.short	(.L_1899 - .L_1898)
.L_1898:
        /*00e0*/ 	.word	0x00000000


	//----- nvinfo : EIATTR_CBANK_PARAM_SIZE
	.align		4
.L_1899:
        /*00e4*/ 	.byte	0x03, 0x19
        /*00e6*/ 	.short	0x00a0


	//----- nvinfo : EIATTR_PARAM_CBANK
	.align		4
        /*00e8*/ 	.byte	0x04, 0x0a
        /*00ea*/ 	.short	(.L_1901 - .L_1900)
	.align		4
.L_1900:
        /*00ec*/ 	.word	index@(.nv.constant0._Z35group_norm_nhwc_fwd_one_pass_kernelI11Fp32IOFp16WLi256ELi20ELi640EEv26Group_norm_nhwc_fwd_params)
        /*00f0*/ 	.short	0x0380
        /*00f2*/ 	.short	0x00a0


	//----- nvinfo : EIATTR_SW_WAR
	.align		4
.L_1901:
        /*00f4*/ 	.byte	0x04, 0x36
        /*00f6*/ 	.short	(.L_1903 - .L_1902)
.L_1902:
        /*00f8*/ 	.word	0x00000008
.L_1903:


//--------------------- .nv.info._Z35group_norm_nhwc_fwd_one_pass_kernelI11Fp32IOFp16WLi512ELi20ELi640EEv26Group_norm_nhwc_fwd_params --------------------------
	.section	.nv.info._Z35group_norm_nhwc_fwd_one_pass_kernelI11Fp32IOFp16WLi512ELi20ELi640EEv26Group_norm_nhwc_fwd_params,"",@"SHT_CUDA_INFO"
	.sectionflags	@""
	.align	4


	//----- nvinfo : EIATTR_CUDA_API_VERSION
	.align		4
        /*0000*/ 	.byte	0x04, 0x37
        /*0002*/ 	.short	(.L_1905 - .L_1904)
.L_1904:
        /*0004*/ 	.word	0x00000082


	//----- nvinfo : EIATTR_KPARAM_INFO
	.align		4
.L_1905:
        /*0008*/ 	.byte	0x04, 0x17
        /*000a*/ 	.short	(.L_1907 - .L_1906)
.L_1906:
        /*000c*/ 	.word	0x00000000
        /*0010*/ 	.short	0x0000
        /*0012*/ 	.short	0x0000
        /*0014*/ 	.byte	0x00, 0xf0, 0x81, 0x02


	//----- nvinfo : EIATTR_SPARSE_MMA_MASK
	.align		4
.L_1907:
        /*0018*/ 	.byte	0x03, 0x50
        /*001a*/ 	.short	0x0000


	//----- nvinfo : EIATTR_MAXREG_COUNT
	.align		4
        /*001c*/ 	.byte	0x03, 0x1b
        /*001e*/ 	.short	0x0060


	//----- nvinfo : EIATTR_NUM_BARRIERS
	.align		4
        /*0020*/ 	.byte	0x02, 0x4c
        /*0022*/ 	.byte	0x01
	.zero		1


	//----- nvinfo : EIATTR_MERCURY_ISA_VERSION
	.align		4
        /*0024*/ 	.byte	0x03, 0x5f
        /*0026*/ 	.short	0x0101


	//----- nvinfo : EIATTR_INT_WARP_WIDE_INSTR_OFFSETS
	.align		4
        /*0028*/ 	.byte	0x04, 0x31
        /*002a*/ 	.short	(.L_1909 - .L_1908)


	//   ....[0]....
.L_1908:
        /*002c*/ 	.word	0x00001970


	//   ....[1]....
        /*0030*/ 	.word	0x000019b0


	//   ....[2]....
        /*0034*/ 	.word	0x00001a30


	//   ....[3]....
        /*0038*/ 	.word	0x00001a40


	//   ....[4]....
        /*003c*/ 	.word	0x00001be0


	//   ....[5]....
        /*0040*/ 	.word	0x00001c40


	//   ....[6]....
        /*0044*/ 	.word	0x00001c60


	//   ....[7]....
        /*0048*/ 	.word	0x00001c90


	//   ....[8]....
        /*004c*/ 	.word	0x00001fb0


	//   ....[9]....
        /*0050*/ 	.word	0x00001fe0


	//   ....[10]....
        /*0054*/ 	.word	0x00002000


	//   ....[11]....
        /*0058*/ 	.word	0x00002030


	//   ....[12]....
        /*005c*/ 	.word	0x00002280


	//   ....[13]....
        /*0060*/ 	.word	0x000022a0


	//----- nvinfo : EIATTR_COOP_GROUP_MASK_REGIDS
	.align		4
.L_1909:
        /*0064*/ 	.byte	0x04, 0x29
        /*0066*/ 	.short	(.L_1911 - .L_1910)


	//   ....[0]....
.L_1910:
        /*0068*/ 	.word	0xffffffff


	//   ....[1]....
        /*006c*/ 	.word	0xffffffff


	//   ....[2]....
        /*0070*/ 	.word	0xffffffff


	//   ....[3]....
        /*0074*/ 	.word	0xffffffff


	//   ....[4]....
        /*0078*/ 	.word	0xffffffff


	//   ....[5]....
        /*007c*/ 	.word	0xffffffff


	//   ....[6]....
        /*0080*/ 	.word	0xffffffff


	//   ....[7]....
        /*0084*/ 	.word	0xffffffff


	//   ....[8]....
        /*0088*/ 	.word	0xffffffff


	//   ....[9]....
        /*008c*/ 	.word	0xffffffff


	//----- nvinfo : EIATTR_COOP_GROUP_INSTR_OFFSETS
	.align		4
.L_1911:
        /*0090*/ 	.byte	0x04, 0x28
        /*0092*/ 	.short	(.L_1913 - .L_1912)


	//   ....[0]....
.L_1912:
        /*0094*/ 	.word	0x00000fc0


	//   ....[1]....
        /*0098*/ 	.word	0x00000fd0


	//   ....[2]....
        /*009c*/ 	.word	0x00001000


	//   ....[3]....
        /*00a0*/ 	.word	0x00001010


	//   ....[4]....
        /*00a4*/ 	.word	0x00001050


	//   ....[5]....
        /*00a8*/ 	.word	0x00001060


	//   ....[6]....
        /*00ac*/ 	.word	0x000010a0


	//   ....[7]....
        /*00b0*/ 	.word	0x000010b0


	//   ....[8]....
        /*00b4*/ 	.word	0x00001140


	//   ....[9]....
        /*00b8*/ 	.word	0x00001150


	//----- nvinfo : EIATTR_VRC_CTA_INIT_COUNT
	.align		4
.L_1913:
        /*00bc*/ 	.byte	0x02, 0x4a
	.zero		1
	.zero		1


	//----- nvinfo : EIATTR_EXIT_INSTR_OFFSETS
	.align		4
        /*00c0*/ 	.byte	0x04, 0x1c
        /*00c2*/ 	.short	(.L_1915 - .L_1914)


	//   ....[0]....
.L_1914:
        /*00c4*/ 	.word	0x00000070


	//   ....[1]....
        /*00c8*/ 	.word	0x00004330


	//----- nvinfo : EIATTR_MAX_THREADS
	.align		4
.L_1915:
        /*00cc*/ 	.byte	0x04, 0x05
        /*00ce*/ 	.short	(.L_1917 - .L_1916)
.L_1916:
        /*00d0*/ 	.word	0x00000280
        /*00d4*/ 	.word	0x00000001
        /*00d8*/ 	.word	0x00000001


	//----- nvinfo : EIATTR_CRS_STACK_SIZE
	.align		4
.L_1917:
        /*00dc*/ 	.byte	0x04, 0x1e
        /*00de*/ 	.short	(.L_1919 - .L_1918)
.L_1918:
        /*00e0*/ 	.word	0x00000000


	//----- nvinfo : EIATTR_CBANK_PARAM_SIZE
	.align		4
.L_1919:
        /*00e4*/ 	.byte	0x03, 0x19
        /*00e6*/ 	.short	0x00a0


	//----- nvinfo : EIATTR_PARAM_CBANK
	.align		4
        /*00e8*/ 	.byte	0x04, 0x0a
        /*00ea*/ 	.short	(.L_1921 - .L_1920)
	.align		4
.L_1920:
        /*00ec*/ 	.word	index@(.nv.constant0._Z35group_norm_nhwc_fwd_one_pass_kernelI11Fp32IOFp16WLi512ELi20ELi640EEv26Group_norm_nhwc_fwd_params)
        /*00f0*/ 	.short	0x0380
        /*00f2*/ 	.short	0x00a0


	//----- nvinfo : EIATTR_SW_WAR
	.align		4
.L_1921:
        /*00f4*/ 	.byte	0x04, 0x36
        /*00f6*/ 	.short	(.L_1923 - .L_1922)
.L_1922:
        /*00f8*/ 	.word	0x00000008
.L_1923:


//--------------------- .nv.callgraph             --------------------------
	.section	.nv.callgraph,"",@"SHT_CUDA_CALLGRAPH"
	.align	4
	.sectionentsize	8
	.align		4
        /*0000*/ 	.word	0x00000000
	.align		4
        /*0004*/ 	.word	0xffffffff
	.align		4
        /*0008*/ 	.word	0x00000000
	.align		4
        /*000c*/ 	.word	0xfffffffe
	.align		4
        /*0010*/ 	.word	0x00000000
	.align		4
        /*0014*/ 	.word	0xfffffffd
	.align		4
        /*0018*/ 	.word	0x00000000
	.align		4
        /*001c*/ 	.word	0xfffffffc


//--------------------- .nv.constant4             --------------------------
	.section	.nv.constant4,"a",@progbits
	.align	8
	.align		8
.nv.constant4:
        /*0000*/ 	.dword	_ZN61_INTERNAL_869251a4_30_group_norm_nhwc_one_pass_20_cu_9e977bab4cuda3std3__45__cpo5beginE
	.align		8
        /*0008*/ 	.dword	_ZN61_INTERNAL_869251a4_30_group_norm_nhwc_one_pass_20_cu_9e977bab4cuda3std3__45__cpo3endE
	.align		8
        /*0010*/ 	.dword	_ZN61_INTERNAL_869251a4_30_group_norm_nhwc_one_pass_20_cu_9e977bab4cuda3std3__45__cpo6cbeginE
	.align		8
        /*0018*/ 	.dword	_ZN61_INTERNAL_869251a4_30_group_norm_nhwc_one_pass_20_cu_9e977bab4cuda3std3__45__cpo4cendE
	.align		8
        /*0020*/ 	.dword	_ZN61_INTERNAL_869251a4_30_group_norm_nhwc_one_pass_20_cu_9e977bab4cuda3std3__45__cpo6rbeginE
	.align		8
        /*0028*/ 	.dword	_ZN61_INTERNAL_869251a4_30_group_norm_nhwc_one_pass_20_cu_9e977bab4cuda3std3__45__cpo4rendE
	.align		8
        /*0030*/ 	.dword	_ZN61_INTERNAL_869251a4_30_group_norm_nhwc_one_pass_20_cu_9e977bab4cuda3std3__45__cpo7crbeginE
	.align		8
        /*0038*/ 	.dword	_ZN61_INTERNAL_869251a4_30_group_norm_nhwc_one_pass_20_cu_9e977bab4cuda3std3__45__cpo5crendE
	.align		8
        /*0040*/ 	.dword	_ZN61_INTERNAL_869251a4_30_group_norm_nhwc_one_pass_20_cu_9e977bab4cuda3std3__463_GLOBAL__N__869251a4_30_group_norm_nhwc_one_pass_20_cu_9e977bab6ignoreE
	.align		8
        /*0048*/ 	.dword	_ZN61_INTERNAL_869251a4_30_group_norm_nhwc_one_pass_20_cu_9e977bab4cuda3std3__419piecewise_constructE
	.align		8
        /*0050*/ 	.dword	_ZN61_INTERNAL_869251a4_30_group_norm_nhwc_one_pass_20_cu_9e977bab4cuda3std3__48in_placeE
	.align		8
        /*0058*/ 	.dword	_ZN61_INTERNAL_869251a4_30_group_norm_nhwc_one_pass_20_cu_9e977bab4cuda3std3__420unreachable_sentinelE
	.align		8
        /*0060*/ 	.dword	_ZN61_INTERNAL_869251a4_30_group_norm_nhwc_one_pass_20_cu_9e977bab4cuda3std3__47nulloptE
	.align		8
        /*0068*/ 	.dword	_ZN61_INTERNAL_869251a4_30_group_norm_nhwc_one_pass_20_cu_9e977bab4cuda3std3__48unexpectE
	.align		8
        /*0070*/ 	.dword	_ZN61_INTERNAL_869251a4_30_group_norm_nhwc_one_pass_20_cu_9e977bab4cuda3std6ranges3__45__cpo4swapE
	.align		8
        /*0078*/ 	.dword	_ZN61_INTERNAL_869251a4_30_group_norm_nhwc_one_pass_20_cu_9e977bab4cuda3std6ranges3__45__cpo9iter_moveE
	.align		8
        /*0080*/ 	.dword	_ZN61_INTERNAL_869251a4_30_group_norm_nhwc_one_pass_20_cu_9e977bab4cuda3std6ranges3__45__cpo5beginE
	.align		8
        /*0088*/ 	.dword	_ZN61_INTERNAL_869251a4_30_group_norm_nhwc_one_pass_20_cu_9e977bab4cuda3std6ranges3__45__cpo3endE
	.align		8
        /*0090*/ 	.dword	_ZN61_INTERNAL_869251a4_30_group_norm_nhwc_one_pass_20_cu_9e977bab4cuda3std6ranges3__45__cpo6cbeginE
	.align		8
        /*0098*/ 	.dword	_ZN61_INTERNAL_869251a4_30_group_norm_nhwc_one_pass_20_cu_9e977bab4cuda3std6ranges3__45__cpo4cendE
	.align		8
        /*00a0*/ 	.dword	_ZN61_INTERNAL_869251a4_30_group_norm_nhwc_one_pass_20_cu_9e977bab4cuda3std6ranges3__45__cpo7advanceE
	.align		8
        /*00a8*/ 	.dword	_ZN61_INTERNAL_869251a4_30_group_norm_nhwc_one_pass_20_cu_9e977bab4cuda3std6ranges3__45__cpo9iter_swapE
	.align		8
        /*00b0*/ 	.dword	_ZN61_INTERNAL_869251a4_30_group_norm_nhwc_one_pass_20_cu_9e977bab4cuda3std6ranges3__45__cpo4nextE
	.align		8
        /*00b8*/ 	.dword	_ZN61_INTERNAL_869251a4_30_group_norm_nhwc_one_pass_20_cu_9e977bab4cuda3std6ranges3__45__cpo4prevE
	.align		8
        /*00c0*/ 	.dword	_ZN61_INTERNAL_869251a4_30_group_norm_nhwc_one_pass_20_cu_9e977bab4cuda3std6ranges3__45__cpo4dataE
	.align		8
        /*00c8*/ 	.dword	_ZN61_INTERNAL_869251a4_30_group_norm_nhwc_one_pass_20_cu_9e977bab4cuda3std6ranges3__45__cpo5cdataE
	.align		8
        /*00d0*/ 	.dword	_ZN61_INTERNAL_869251a4_30_group_norm_nhwc_one_pass_20_cu_9e977bab4cuda3std6ranges3__45__cpo4sizeE
	.align		8
        /*00d8*/ 	.dword	_ZN61_INTERNAL_869251a4_30_group_norm_nhwc_one_pass_20_cu_9e977bab4cuda3std6ranges3__45__cpo5ssizeE
	.align		8
        /*00e0*/ 	.dword	_ZN61_INTERNAL_869251a4_30_group_norm_nhwc_one_pass_20_cu_9e977bab4cuda3std6ranges3__45__cpo8distanceE
	.align		8
        /*00e8*/ 	.dword	_ZN61_INTERNAL_869251a4_30_group_norm_nhwc_one_pass_20_cu_9e977bab6thrust24THRUST_300001_SM_1030_NS6system6detail10sequential3seqE
	.align		8
        /*00f0*/ 	.dword	_ZN61_INTERNAL_869251a4_30_group_norm_nhwc_one_pass_20_cu_9e977bab6thrust24THRUST_300001_SM_1030_NS12placeholders2_1E
	.align		8
        /*00f8*/ 	.dword	_ZN61_INTERNAL_869251a4_30_group_norm_nhwc_one_pass_20_cu_9e977bab6thrust24THRUST_300001_SM_1030_NS12placeholders2_2E
	.align		8
        /*0100*/ 	.dword	_ZN61_INTERNAL_869251a4_30_group_norm_nhwc_one_pass_20_cu_9e977bab6thrust24THRUST_300001_SM_1030_NS12placeholders2_3E
	.align		8
        /*0108*/ 	.dword	_ZN61_INTERNAL_869251a4_30_group_norm_nhwc_one_pass_20_cu_9e977bab6thrust24THRUST_300001_SM_1030_NS12placeholders2_4E
	.align		8
        /*0110*/ 	.dword	_ZN61_INTERNAL_869251a4_30_group_norm_nhwc_one_pass_20_cu_9e977bab6thrust24THRUST_300001_SM_1030_NS12placeholders2_5E
	.align		8
        /*0118*/ 	.dword	_ZN61_INTERNAL_869251a4_30_group_norm_nhwc_one_pass_20_cu_9e977bab6thrust24THRUST_300001_SM_1030_NS12placeholders2_6E
	.align		8
        /*0120*/ 	.dword	_ZN61_INTERNAL_869251a4_30_group_norm_nhwc_one_pass_20_cu_9e977bab6thrust24THRUST_300001_SM_1030_NS12placeholders2_7E
	.align		8
        /*0128*/ 	.dword	_ZN61_INTERNAL_869251a4_30_group_norm_nhwc_one_pass_20_cu_9e977bab6thrust24THRUST_300001_SM_1030_NS12placeholders2_8E
	.align		8
        /*0130*/ 	.dword	_ZN61_INTERNAL_869251a4_30_group_norm_nhwc_one_pass_20_cu_9e977bab6thrust24THRUST_300001_SM_1030_NS12placeholders2_9E
	.align		8
        /*0138*/ 	.dword	_ZN61_INTERNAL_869251a4_30_group_norm_nhwc_one_pass_20_cu_9e977bab6thrust24THRUST_300001_SM_1030_NS12placeholders3_10E


//--------------------- .text._ZN3cub18CUB_300001_SM_10306detail11EmptyKernelIvEEvv --------------------------
	.section	.text._ZN3cub18CUB_300001_SM_10306detail11EmptyKernelIvEEvv,"ax",@progbits
	.align	128
        .global         _ZN3cub18CUB_300001_SM_10306detail11EmptyKernelIvEEvv
        .type           _ZN3cub18CUB_300001_SM_10306detail11EmptyKernelIvEEvv,@function
        .size           _ZN3cub18CUB_300001_SM_10306detail11EmptyKernelIvEEvv,(.L_x_2461 - _ZN3cub18CUB_300001_SM_10306detail11EmptyKernelIvEEvv)
        .other          _ZN3cub18CUB_300001_SM_10306detail11EmptyKernelIvEEvv,@"STO_CUDA_ENTRY STV_DEFAULT"
_ZN3cub18CUB_300001_SM_10306detail11EmptyKernelIvEEvv:
.text._ZN3cub18CUB_300001_SM_10306detail11EmptyKernelIvEEvv:
[----:B------:R-:W-:Y:S01]  /*0000*/  LDC R1, c[0x0][0x37c] ;  /* 0x0000df00ff017b82 */ /* 0x000fe20000000800 */
[----:B------:R-:W-:Y:S05]  /*0010*/  EXIT ;  /* 0x000000000000794d */ /* 0x000fea0003800000 */
.L_x_0:
[----:B------:R-:W-:-:S00]  /*0020*/  BRA `(.L_x_0) ;  /* 0xfffffffc00fc7947 */ /* 0x000fc0000383ffff */
[----:B------:R-:W-:-:S00]  /*0030*/  NOP ;  /* 0x0000000000007918 */ /* 0x000fc00000000000 */
        /* <DEDUP_REMOVED lines=12> */
.L_x_2461:


//--------------------- .text._Z35group_norm_nhwc_bwd_one_pass_kernelI11Bf16IOFp32WLi64ELi20ELi640EEv26Group_norm_nhwc_bwd_params --------------------------
	.section	.text._Z35group_norm_nhwc_bwd_one_pass_kernelI11Bf16IOFp32WLi64ELi20ELi640EEv26Group_norm_nhwc_bwd_params,"ax",@progbits
	.align	128
        .global         _Z35group_norm_nhwc_bwd_one_pass_kernelI11Bf16IOFp32WLi64ELi20ELi640EEv26Group_norm_nhwc_bwd_params
        .type           _Z35group_norm_nhwc_bwd_one_pass_kernelI11Bf16IOFp32WLi64ELi20ELi640EEv26Group_norm_nhwc_bwd_params,@function
        .size           _Z35group_norm_nhwc_bwd_one_pass_kernelI11Bf16IOFp32WLi64ELi20ELi640EEv26Group_norm_nhwc_bwd_params,(.L_x_2462 - _Z35group_norm_nhwc_bwd_one_pass_kernelI11Bf16IOFp32WLi64ELi20ELi640EEv26Group_norm_nhwc_bwd_params)
        .other          _Z35group_norm_nhwc_bwd_one_pass_kernelI11Bf16IOFp32WLi64ELi20ELi640EEv26Group_norm_nhwc_bwd_params,@"STO_CUDA_ENTRY STV_DEFAULT"
_Z35group_norm_nhwc_bwd_one_pass_kernelI11Bf16IOFp32WLi64ELi20ELi640EEv26Group_norm_nhwc_bwd_params:
.text._Z35group_norm_nhwc_bwd_one_pass_kernelI11Bf16IOFp32WLi64ELi20ELi640EEv26Group_norm_nhwc_bwd_params:
[----:B------:R-:W-:Y:S08]  /*0000*/  LDC R1, c[0x0][0x37c] ;  /* 0x0000df00ff017b82 */ /* 0x000ff00000000800 */
[----:B------:R-:W0:Y:S01]  /*0010*/  S2UR UR15, SR_CTAID.Y ;  /* 0x00000000000f79c3 */ /* 0x000e220000002600 */
[----:B------:R-:W1:Y:S01]  /*0020*/  LDCU UR10, c[0x0][0x410] ;  /* 0x00008200ff0a77ac */ /* 0x000e620008000800 */
[----:B------:R-:W2:Y:S01]  /*0030*/  S2R R31, SR_TID.X ;  /* 0x00000000001f7919 */ /* 0x000ea20000002100 */
[----:B------:R-:W1:Y:S05]  /*0040*/  LDCU UR4, c[0x0][0x3e0] ;  /* 0x00007c00ff0477ac */ /* 0x000e6a0008000800 */
[----:B------:R-:W3:Y:S01]  /*0050*/  S2UR UR22, SR_CTAID.X ;  /* 0x00000000001679c3 */ /* 0x000ee20000002500 */
[----:B------:R-:W4:Y:S01]  /*0060*/  LDCU.64 UR16, c[0x0][0x358] ;  /* 0x00006b00ff1077ac */ /* 0x000f220008000a00 */
[----:B-1----:R-:W-:-:S04]  /*0070*/  UIMAD UR10, UR10, UR4, URZ ;  /* 0x000000040a0a72a4 */ /* 0x002fc8000f8e02ff */
[----:B0-----:R-:W-:-:S09]  /*0080*/  UISETP.GE.AND UP0, UPT, UR15, UR10, UPT ;  /* 0x0000000a0f00728c */ /* 0x001fd2000bf06270 */
[----:B--234-:R-:W-:Y:S05]  /*0090*/  BRA.U UP0, `(.L_x_1) ;  /* 0x0000003500407547 */ /* 0x01cfea000b800000 */
[----:B------:R-:W-:Y:S01]  /*00a0*/  LOP3.LUT R0, R31, 0xffff, RZ, 0xc0, !PT ;  /* 0x0000ffff1f007812 */ /* 0x000fe200078ec0ff */
[----:B------:R-:W0:Y:S01]  /*00b0*/  S2UR UR6, SR_CgaCtaId ;  /* 0x00000000000679c3 */ /* 0x000e220000008800 */
[----:B------:R-:W1:Y:S01]  /*00c0*/  S2R R30, SR_LANEID ;  /* 0x00000000001e7919 */ /* 0x000e620000000000 */
[----:B------:R-:W2:Y:S01]  /*00d0*/  LDCU UR23, c[0x0][0x370] ;  /* 0x00006e00ff1777ac */ /* 0x000ea20008000800 */
[----:B------:R-:W-:Y:S01]  /*00e0*/  SHF.R.U32.HI R35, RZ, 0x2, R31 ;  /* 0x00000002ff237819 */ /* 0x000fe2000001161f */
[----:B------:R-:W-:Y:S02]  /*00f0*/  IMAD R0, R0, 0x199a, RZ ;  /* 0x0000199a00007824 */ /* 0x000fe400078e02ff */
[----:B------:R-:W-:Y:S01]  /*0100*/  HFMA2 R34, -RZ, RZ, 0, 0 ;  /* 0x00000000ff227431 */ /* 0x000fe200000001ff */
[----:B------:R-:W3:Y:S01]  /*0110*/  LDCU UR24, c[0x0][0x374] ;  /* 0x00006e80ff1877ac */ /* 0x000ee20008000800 */
[----:B------:R-:W-:Y:S01]  /*0120*/  LOP3.LUT R35, R35, 0xf8, RZ, 0xc0, !PT ;  /* 0x000000f823237812 */ /* 0x000fe200078ec0ff */
[----:B------:R-:W4:Y:S01]  /*0130*/  LDC R2, c[0x0][0x41c] ;  /* 0x00010700ff027b82 */ /* 0x000f220000000800 */
[----:B------:R-:W-:Y:S01]  /*0140*/  SHF.R.U32.HI R37, RZ, 0x10, R0 ;  /* 0x00000010ff257819 */ /* 0x000fe20000011600 */
[----:B------:R-:W-:Y:S01]  /*0150*/  UMOV UR4, 0x400 ;  /* 0x0000040000047882 */ /* 0x000fe20000000000 */
[----:B------:R-:W1:Y:S02]  /*0160*/  LDCU.U8 UR25, c[0x0][0x414] ;  /* 0x00008280ff1977ac */ /* 0x000e640008000000 */
[----:B------:R-:W-:Y:S01]  /*0170*/  PRMT R0, R37, 0x9910, RZ ;  /* 0x0000991025007816 */ /* 0x000fe200000000ff */
[----:B------:R-:W-:Y:S01]  /*0180*/  UIADD3 UR5, UPT, UPT, UR4, 0xd0, URZ ;  /* 0x000000d004057890 */ /* 0x000fe2000fffe0ff */
[----:B------:R-:W-:-:S03]  /*0190*/  UMOV UR13, UR15 ;  /* 0x0000000f000d7c82 */ /* 0x000fc60008000000 */
[----:B------:R-:W-:Y:S01]  /*01a0*/  IMAD R0, R0, 0xa, RZ ;  /* 0x0000000a00007824 */ /* 0x000fe200078e02ff */
[----:B--2---:R-:W-:Y:S02]  /*01b0*/  ULOP3.LUT UR19, UR23, 0x7, URZ, 0xc0, !UPT ;  /* 0x0000000717137892 */ /* 0x004fe4000f8ec0ff */
[----:B------:R-:W-:Y:S02]  /*01c0*/  ULOP3.LUT UR12, UR23, 0x7ffffff8, URZ, 0xc0, !UPT ;  /* 0x7ffffff8170c7892 */ /* 0x000fe4000f8ec0ff */
[----:B------:R-:W-:Y:S01]  /*01d0*/  IADD3 R0, PT, PT, RZ, -R0, RZ ;  /* 0x80000000ff007210 */ /* 0x000fe20007ffe0ff */
[----:B0-----:R-:W-:Y:S02]  /*01e0*/  ULEA UR5, UR6, UR5, 0x18 ;  /* 0x0000000506057291 */ /* 0x001fe4000f8ec0ff */
[----:B------:R-:W-:Y:S01]  /*01f0*/  ULEA UR11, UR6, UR4, 0x18 ;  /* 0x00000004060b7291 */ /* 0x000fe2000f8ec0ff */
[----:B------:R-:W-:Y:S01]  /*0200*/  PRMT R0, R0, 0x7710, RZ ;  /* 0x0000771000007816 */ /* 0x000fe200000000ff */
[----:B---3--:R-:W-:-:S02]  /*0210*/  UIMAD UR18, UR22, UR24, UR15 ;  /* 0x00000018161272a4 */ /* 0x008fc4000f8e020f */
[----:B------:R-:W-:Y:S02]  /*0220*/  LEA R36, R31, UR5, 0x4 ;  /* 0x000000051f247c11 */ /* 0x000fe4000f8e20ff */
[----:B------:R-:W-:Y:S01]  /*0230*/  IADD3 R0, PT, PT, R0, R31, RZ ;  /* 0x0000001f00007210 */ /* 0x000fe20007ffe0ff */
[----:B----4-:R-:W-:-:S03]  /*0240*/  IMAD R37, R2, UR22, R37 ;  /* 0x0000001602257c24 */ /* 0x010fc6000f8e0225 */
[----:B------:R-:W-:Y:S02]  /*0250*/  SHF.L.U32 R0, R0, 0x1, RZ ;  /* 0x0000000100007819 */ /* 0x000fe400000006ff */
[----:B------:R-:W-:Y:S02]  /*0260*/  SHF.R.S32.HI R29, RZ, 0x1f, R37 ;  /* 0x0000001fff1d7819 */ /* 0x000fe40000011425 */
[----:B-1----:R-:W-:-:S07]  /*0270*/  LOP3.LUT R28, R0, 0xffff, RZ, 0xc0, !PT ;  /* 0x0000ffff001c7812 */ /* 0x002fce00078ec0ff */
.L_x_22:
[----:B0-----:R-:W0:Y:S01]  /*0280*/  LDC R6, c[0x0][0x410] ;  /* 0x00010400ff067b82 */ /* 0x001e220000000800 */
[----:B-1----:R-:W1:Y:S01]  /*0290*/  LDCU.64 UR4, c[0x0][0x3b8] ;  /* 0x00007700ff0477ac */ /* 0x002e620008000a00 */
[----:B------:R-:W-:Y:S01]  /*02a0*/  ISETP.LE.AND P1, PT, RZ, UR13, PT ;  /* 0x0000000dff007c0c */ /* 0x000fe2000bf23270 */
[----:B--2---:R-:W2:Y:S01]  /*02b0*/  LDCU.128 UR28, c[0x0][0x400] ;  /* 0x00008000ff1c77ac */ /* 0x004ea20008000c00 */
[----:B-1----:R-:W-:Y:S01]  /*02c0*/  UIMAD.WIDE UR4, UR13, 0x8, UR4 ;  /* 0x000000080d0478a5 */ /* 0x002fe2000f8e0204 */
[----:B--2---:R-:W-:Y:S02]  /*02d0*/  ISETP.GE.U32.AND P0, PT, R37, UR28, PT ;  /* 0x0000001c25007c0c */ /* 0x004fe4000bf06070 */
[----:B0-----:R-:W-:-:S03]  /*02e0*/  IABS R5, R6 ;  /* 0x0000000600057213 */ /* 0x001fc60000000000 */
[----:B---3--:R-:W-:Y:S01]  /*02f0*/  MOV R8, UR4 ;  /* 0x0000000400087c02 */ /* 0x008fe20008000f00 */
[----:B------:R-:W0:Y:S01]  /*0300*/  I2F.RP R0, R5 ;  /* 0x0000000500007306 */ /* 0x000e220000209400 */
[----:B------:R-:W-:Y:S02]  /*0310*/  MOV R9, UR5 ;  /* 0x0000000500097c02 */ /* 0x000fe40008000f00 */
[----:B------:R-:W-:-:S04]  /*0320*/  ISETP.GE.AND.EX P0, PT, R29, UR29, PT, P0 ;  /* 0x0000001d1d007c0c */ /* 0x000fc8000bf06300 */
[----:B------:R-:W2:Y:S01]  /*0330*/  LDG.E.64 R8, desc[UR16][R8.64] ;  /* 0x0000001008087981 */ /* 0x000ea2000c1e1b00 */
[----:B0-----:R-:W0:Y:S08]  /*0340*/  MUFU.RCP R0, R0 ;  /* 0x0000000000007308 */ /* 0x001e300000001000 */
[----:B------:R-:W1:Y:S01]  /*0350*/  @!P0 LDC.64 R10, c[0x0][0x3f8] ;  /* 0x0000fe00ff0a8b82 */ /* 0x000e620000000a00 */
[----:B0-----:R-:W-:-:S04]  /*0360*/  IADD3 R2, PT, PT, R0, 0xffffffe, RZ ;  /* 0x0ffffffe00027810 */ /* 0x001fc80007ffe0ff */
[----:B------:R0:W3:Y:S02]  /*0370*/  F2I.FTZ.U32.TRUNC.NTZ R3, R2 ;  /* 0x0000000200037305 */ /* 0x0000e4000021f000 */
[----:B0-----:R-:W-:Y:S02]  /*0380*/  MOV R2, RZ ;  /* 0x000000ff00027202 */ /* 0x001fe40000000f00 */
[----:B---3--:R-:W-:-:S05]  /*0390*/  IADD3 R4, PT, PT, RZ, -R3, RZ ;  /* 0x80000003ff047210 */ /* 0x008fca0007ffe0ff */
[----:B------:R-:W-:Y:S01]  /*03a0*/  IMAD R7, R4, R5, RZ ;  /* 0x0000000504077224 */ /* 0x000fe200078e02ff */
[----:B------:R-:W-:-:S03]  /*03b0*/  IABS R4, UR13 ;  /* 0x0000000d00047c13 */ /* 0x000fc60008000000 */
[----:B------:R-:W-:Y:S01]  /*03c0*/  IMAD.HI.U32 R3, R3, R7, R2 ;  /* 0x0000000703037227 */ /* 0x000fe200078e0002 */
[----:B------:R-:W-:-:S05]  /*03d0*/  LOP3.LUT R2, R6, UR13, RZ, 0x3c, !PT ;  /* 0x0000000d06027c12 */ /* 0x000fca000f8e3cff */
[----:B------:R-:W-:-:S05]  /*03e0*/  IMAD.HI.U32 R3, R3, R4, RZ ;  /* 0x0000000403037227 */ /* 0x000fca00078e00ff */
[----:B------:R-:W-:-:S05]  /*03f0*/  IADD3 R0, PT, PT, -R3, RZ, RZ ;  /* 0x000000ff03007210 */ /* 0x000fca0007ffe1ff */
[----:B------:R-:W-:-:S05]  /*0400*/  IMAD R0, R5, R0, R4 ;  /* 0x0000000005007224 */ /* 0x000fca00078e0204 */
[----:B------:R-:W-:Y:S02]  /*0410*/  ISETP.GT.U32.AND P4, PT, R5, R0, PT ;  /* 0x000000000500720c */ /* 0x000fe40003f84070 */
[----:B------:R-:W-:-:S11]  /*0420*/  ISETP.GE.AND P2, PT, R2, RZ, PT ;  /* 0x000000ff0200720c */ /* 0x000fd60003f46270 */
[----:B------:R-:W-:-:S04]  /*0430*/  @!P4 IADD3 R0, PT, PT, R0, -R5, RZ ;  /* 0x800000050000c210 */ /* 0x000fc80007ffe0ff */
[CC--:B------:R-:W-:Y:S02]  /*0440*/  ISETP.GE.U32.AND P3, PT, R0.reuse, R5.reuse, PT ;  /* 0x000000050000720c */ /* 0x0c0fe40003f66070 */
[----:B------:R-:W-:Y:S02]  /*0450*/  @!P4 IADD3 R3, PT, PT, R3, 0x1, RZ ;  /* 0x000000010303c810 */ /* 0x000fe40007ffe0ff */
[----:B------:R-:W-:Y:S02]  /*0460*/  ISETP.GT.U32.AND P4, PT, R5, R0, PT ;  /* 0x000000000500720c */ /* 0x000fe40003f84070 */
[----:B------:R-:W-:-:S04]  /*0470*/  IADD3 R5, PT, PT, R0, -R5, RZ ;  /* 0x8000000500057210 */ /* 0x000fc80007ffe0ff */
[----:B------:R-:W-:Y:S02]  /*0480*/  SEL R0, R5, R0, !P4 ;  /* 0x0000000005007207 */ /* 0x000fe40006000000 */
[----:B------:R-:W-:Y:S02]  /*0490*/  LOP3.LUT R5, RZ, R6, RZ, 0x33, !PT ;  /* 0x00000006ff057212 */ /* 0x000fe400078e33ff */
[----:B------:R-:W-:Y:S02]  /*04a0*/  @P3 IADD3 R3, PT, PT, R3, 0x1, RZ ;  /* 0x0000000103033810 */ /* 0x000fe40007ffe0ff */
[----:B------:R-:W-:Y:S02]  /*04b0*/  ISETP.NE.AND P3, PT, R6, RZ, PT ;  /* 0x000000ff0600720c */ /* 0x000fe40003f65270 */
[----:B------:R-:W-:Y:S01]  /*04c0*/  @!P1 IADD3 R0, PT, PT, -R0, RZ, RZ ;  /* 0x000000ff00009210 */ /* 0x000fe20007ffe1ff */
[----:B------:R-:W0:Y:S01]  /*04d0*/  @!P0 LDC.64 R6, c[0x0][0x3a0] ;  /* 0x0000e800ff068b82 */ /* 0x000e220000000a00 */
[----:B------:R-:W-:-:S02]  /*04e0*/  @!P2 IADD3 R3, PT, PT, -R3, RZ, RZ ;  /* 0x000000ff0303a210 */ /* 0x000fc40007ffe1ff */
[C---:B------:R-:W-:Y:S02]  /*04f0*/  SEL R2, R5.reuse, R0, !P3 ;  /* 0x0000000005027207 */ /* 0x040fe40005800000 */
[----:B------:R-:W-:-:S03]  /*0500*/  SEL R3, R5, R3, !P3 ;  /* 0x0000000305037207 */ /* 0x000fc60005800000 */
[----:B------:R-:W-:Y:S01]  /*0510*/  IMAD R17, R2, 0x14, RZ ;  /* 0x0000001402117824 */ /* 0x000fe200078e02ff */
[----:B------:R-:W-:Y:S01]  /*0520*/  SHF.R.S32.HI R0, RZ, 0x1f, R3 ;  /* 0x0000001fff007819 */ /* 0x000fe20000011403 */
[----:B------:R-:W3:Y:S03]  /*0530*/  @!P0 LDC.64 R4, c[0x0][0x398] ;  /* 0x0000e600ff048b82 */ /* 0x000ee60000000a00 */
[----:B------:R-:W-:Y:S01]  /*0540*/  IADD3 R38, P1, PT, R17, R28, RZ ;  /* 0x0000001c11267210 */ /* 0x000fe20007f3e0ff */
[----:B------:R-:W-:-:S03]  /*0550*/  IMAD R0, R0, UR30, RZ ;  /* 0x0000001e00007c24 */ /* 0x000fc6000f8e02ff */
[----:B------:R-:W-:Y:S01]  /*0560*/  LEA.HI.X.SX32 R39, R17, RZ, 0x1, P1 ;  /* 0x000000ff11277211 */ /* 0x000fe200008f0eff */
[C---:B------:R-:W-:Y:S02]  /*0570*/  IMAD R41, R3.reuse, UR31, R0 ;  /* 0x0000001f03297c24 */ /* 0x040fe4000f8e0200 */
[----:B------:R-:W-:-:S04]  /*0580*/  IMAD.WIDE.U32 R38, R3, UR30, R38 ;  /* 0x0000001e03267c25 */ /* 0x000fc8000f8e0026 */
[----:B-1----:R-:W-:Y:S01]  /*0590*/  @!P0 IMAD R0, R29, R10, RZ ;  /* 0x0000000a1d008224 */ /* 0x002fe200078e02ff */
[----:B------:R-:W-:Y:S02]  /*05a0*/  IADD3 R41, PT, PT, R39, R41, RZ ;  /* 0x0000002927297210 */ /* 0x000fe40007ffe0ff */
[----:B------:R-:W-:Y:S01]  /*05b0*/  @!P0 MOV R40, R38 ;  /* 0x0000002600288202 */ /* 0x000fe20000000f00 */
[----:B------:R-:W-:-:S04]  /*05c0*/  @!P0 IMAD R3, R37, R11, R0 ;  /* 0x0000000b25038224 */ /* 0x000fc800078e0200 */
[----:B------:R-:W-:-:S05]  /*05d0*/  @!P0 IMAD.WIDE.U32 R10, R37, R10, R40 ;  /* 0x0000000a250a8225 */ /* 0x000fca00078e0028 */
[----:B------:R-:W-:Y:S02]  /*05e0*/  @!P0 IADD3 R3, PT, PT, R11, R3, RZ ;  /* 0x000000030b038210 */ /* 0x000fe40007ffe0ff */
[C---:B------:R-:W-:Y:S02]  /*05f0*/  @!P0 SHF.L.U32 R15, R10.reuse, 0x1, RZ ;  /* 0x000000010a0f8819 */ /* 0x040fe400000006ff */
[----:B------:R-:W-:Y:S02]  /*0600*/  @!P0 SHF.L.U64.HI R0, R10, 0x1, R3 ;  /* 0x000000010a008819 */ /* 0x000fe40000010203 */
[----:B------:R-:W1:Y:S01]  /*0610*/  LDC.64 R10, c[0x0][0x3a8] ;  /* 0x0000ea00ff0a7b82 */ /* 0x000e620000000a00 */
[C---:B0-----:R-:W-:Y:S02]  /*0620*/  @!P0 IADD3 R12, P1, PT, R15.reuse, R6, RZ ;  /* 0x000000060f0c8210 */ /* 0x041fe40007f3e0ff */
[----:B---3--:R-:W-:Y:S02]  /*0630*/  @!P0 IADD3 R14, P2, PT, R15, R4, RZ ;  /* 0x000000040f0e8210 */ /* 0x008fe40007f5e0ff */
[----:B------:R-:W-:-:S02]  /*0640*/  @!P0 IADD3.X R13, PT, PT, R0, R7, RZ, P1, !PT ;  /* 0x00000007000d8210 */ /* 0x000fc40000ffe4ff */
[----:B------:R-:W-:-:S03]  /*0650*/  @!P0 IADD3.X R15, PT, PT, R0, R5, RZ, P2, !PT ;  /* 0x00000005000f8210 */ /* 0x000fc600017fe4ff */
[----:B------:R-:W3:Y:S01]  /*0660*/  @!P0 LDG.E R12, desc[UR16][R12.64] ;  /* 0x000000100c0c8981 */ /* 0x000ee2000c1e1900 */
[----:B------:R-:W-:-:S03]  /*0670*/  IADD3 R17, PT, PT, R17, R28, RZ ;  /* 0x0000001c11117210 */ /* 0x000fc60007ffe0ff */
[----:B------:R-:W4:Y:S02]  /*0680*/  @!P0 LDG.E R14, desc[UR16][R14.64] ;  /* 0x000000100e0e8981 */ /* 0x000f24000c1e1900 */
[----:B-1----:R-:W-:-:S06]  /*0690*/  IMAD.WIDE R4, R17, 0x4, R10 ;  /* 0x0000000411047825 */ /* 0x002fcc00078e020a */
[----:B------:R-:W5:Y:S01]  /*06a0*/  LDG.E.64 R4, desc[UR16][R4.64] ;  /* 0x0000001004047981 */ /* 0x000f62000c1e1b00 */
[----:B------:R-:W-:-:S13]  /*06b0*/  ISETP.NE.AND P2, PT, RZ, UR25, PT ;  /* 0x00000019ff007c0c */ /* 0x000fda000bf45270 */
[----:B------:R-:W0:Y:S01]  /*06c0*/  @P2 LDC.64 R10, c[0x0][0x3b0] ;  /* 0x0000ec00ff0a2b82 */ /* 0x000e220000000a00 */
[----:B------:R-:W-:Y:S02]  /*06d0*/  PRMT R3, RZ, 0x7610, R3 ;  /* 0x00007610ff037816 */ /* 0x000fe40000000003 */
[----:B------:R-:W-:Y:S02]  /*06e0*/  PRMT R33, RZ, 0x7610, R33 ;  /* 0x00007610ff217816 */ /* 0x000fe40000000021 */
[----:B------:R-:W-:Y:S02]  /*06f0*/  PRMT R32, RZ, 0x7610, R32 ;  /* 0x00007610ff207816 */ /* 0x000fe40000000020 */
[----:B------:R-:W-:Y:S01]  /*0700*/  CS2R R6, SRZ ;  /* 0x0000000000067805 */ /* 0x000fe2000001ff00 */
[----:B------:R-:W-:Y:S01]  /*0710*/  UMOV UR20, 0x3f800000 ;  /* 0x3f80000000147882 */ /* 0x000fe20000000000 */
[----:B0-----:R-:W-:-:S05]  /*0720*/  @P2 IMAD.WIDE R10, R17, 0x4, R10 ;  /* 0x00000004110a2825 */ /* 0x001fca00078e020a */
[----:B------:R0:W5:Y:S01]  /*0730*/  @P2 LDG.E.64 R6, desc[UR16][R10.64] ;  /* 0x000000100a062981 */ /* 0x000162000c1e1b00 */
[----:B--2---:R-:W-:-:S05]  /*0740*/  FFMA.FTZ R9, -R8, R8, R9 ;  /* 0x0000000808097223 */ /* 0x004fca0000010109 */
[----:B------:R-:W-:-:S13]  /*0750*/  FSETP.GTU.FTZ.AND P1, PT, R9, RZ, PT ;  /* 0x000000ff0900720b */ /* 0x000fda0003f3c000 */
[----:B------:R-:W-:-:S05]  /*0760*/  VOTEU.ANY UP0, P1 ;  /* 0x0000000000ff7886 */ /* 0x000fca0000800100 */
[----:B------:R-:W1:Y:S01]  /*0770*/  @UP0 LDCU UR4, c[0x0][0x3c0] ;  /* 0x00007800ff0407ac */ /* 0x000e620008000800 */
[----:B------:R-:W-:-:S13]  /*0780*/  PLOP3.LUT P1, PT, PT, PT, UP0, 0x80, 0x8 ;  /* 0x000000000008781c */ /* 0x000fda0003f2f008 */
[----:B-1----:R-:W-:-:S06]  /*0790*/  @P1 FADD.FTZ R0, R9, UR4 ;  /* 0x0000000409001e21 */ /* 0x002fcc0008010000 */
[----:B------:R-:W1:Y:S01]  /*07a0*/  @P1 MUFU.RSQ R0, R0 ;  /* 0x0000000000001308 */ /* 0x000e620000001400 */
[----:B------:R-:W-:Y:S02]  /*07b0*/  PRMT R9, RZ, 0x7610, R9 ;  /* 0x00007610ff097816 */ /* 0x000fe40000000009 */
[----:B-1----:R-:W-:-:S13]  /*07c0*/  @P1 R2UR UR4, R0 ;  /* 0x00000000000412ca */ /* 0x002fda00000e0000 */
[----:B------:R-:W-:Y:S01]  /*07d0*/  @UP0 UMOV UR20, UR4 ;  /* 0x0000000400140c82 */ /* 0x000fe20008000000 */
[C---:B---3--:R-:W-:Y:S02]  /*07e0*/  @!P0 PRMT R9, R12.reuse, 0x7610, R9 ;  /* 0x000076100c098816 */ /* 0x048fe40000000009 */
[----:B------:R-:W-:Y:S02]  /*07f0*/  @!P0 PRMT R3, R12, 0x7632, R3 ;  /* 0x000076320c038816 */ /* 0x000fe40000000003 */
[----:B------:R-:W-:Y:S02]  /*0800*/  SHF.L.U32 R9, R9, 0x10, RZ ;  /* 0x0000001009097819 */ /* 0x000fe400000006ff */
[----:B------:R-:W-:Y:S02]  /*0810*/  SHF.L.U32 R3, R3, 0x10, RZ ;  /* 0x0000001003037819 */ /* 0x000fe400000006ff */
[C---:B----4-:R-:W-:Y:S02]  /*0820*/  @!P0 PRMT R33, R14.reuse, 0x7610, R33 ;  /* 0x000076100e218816 */ /* 0x050fe40000000021 */
[----:B------:R-:W-:Y:S01]  /*0830*/  @!P0 PRMT R32, R14, 0x7632, R32 ;  /* 0x000076320e208816 */ /* 0x000fe20000000020 */
[C---:B------:R-:W-:Y:S01]  /*0840*/  FADD.FTZ R9, -R8.reuse, R9 ;  /* 0x0000000908097221 */ /* 0x040fe20000010100 */
[----:B------:R-:W-:Y:S01]  /*0850*/  SHF.L.U32 R33, R33, 0x10, RZ ;  /* 0x0000001021217819 */ /* 0x000fe200000006ff */
[----:B------:R-:W-:Y:S01]  /*0860*/  FADD.FTZ R0, -R8, R3 ;  /* 0x0000000308007221 */ /* 0x000fe20000010100 */
[----:B------:R-:W-:Y:S01]  /*0870*/  SHF.L.U32 R32, R32, 0x10, RZ ;  /* 0x0000001020207819 */ /* 0x000fe200000006ff */
[----:B------:R-:W-:Y:S01]  /*0880*/  FMUL.FTZ R3, R9, UR20 ;  /* 0x0000001409037c20 */ /* 0x000fe20008410000 */
[----:B0-----:R-:W-:Y:S01]  /*0890*/  MOV R10, R33 ;  /* 0x00000021000a7202 */ /* 0x001fe20000000f00 */
[----:B------:R-:W-:Y:S01]  /*08a0*/  FMUL.FTZ R0, R0, UR20 ;  /* 0x0000001400007c20 */ /* 0x000fe20008410000 */
[----:B------:R-:W-:Y:S01]  /*08b0*/  MOV R8, R32 ;  /* 0x0000002000087202 */ /* 0x000fe20000000f00 */
[----:B------:R-:W-:Y:S06]  /*08c0*/  @!P2 BRA `(.L_x_2) ;  /* 0x000000000048a947 */ /* 0x000fec0003800000 */
[----:B-----5:R-:W-:Y:S01]  /*08d0*/  FFMA.FTZ R8, R4, R3, R6 ;  /* 0x0000000304087223 */ /* 0x020fe20000010006 */
[----:B------:R-:W-:-:S03]  /*08e0*/  FFMA.FTZ R9, R5, R0, R7 ;  /* 0x0000000005097223 */ /* 0x000fc60000010007 */
[----:B------:R-:W-:Y:S01]  /*08f0*/  FMUL.FTZ R10, R8, -1.4426950216293334961 ;  /* 0xbfb8aa3b080a7820 */ /* 0x000fe20000410000 */
[----:B------:R-:W-:-:S05]  /*0900*/  FMUL.FTZ R13, R9, -1.4426950216293334961 ;  /* 0xbfb8aa3b090d7820 */ /* 0x000fca0000410000 */
[----:B------:R-:W0:Y:S04]  /*0910*/  MUFU.EX2 R10, R10 ;  /* 0x0000000a000a7308 */ /* 0x000e280000000800 */
[----:B------:R-:W1:Y:S01]  /*0920*/  MUFU.EX2 R13, R13 ;  /* 0x0000000d000d7308 */ /* 0x000e620000000800 */
[----:B0-----:R-:W-:Y:S01]  /*0930*/  FADD.FTZ R11, R10, 1 ;  /* 0x3f8000000a0b7421 */ /* 0x001fe20000010000 */
[----:B-1----:R-:W-:-:S03]  /*0940*/  FADD.FTZ R14, R13, 1 ;  /* 0x3f8000000d0e7421 */ /* 0x002fc60000010000 */
[----:B------:R-:W0:Y:S08]  /*0950*/  MUFU.RCP R12, R11 ;  /* 0x0000000b000c7308 */ /* 0x000e300000001000 */
[----:B------:R-:W1:Y:S01]  /*0960*/  MUFU.RCP R15, R14 ;  /* 0x0000000e000f7308 */ /* 0x000e620000001000 */
[----:B0-----:R-:W-:Y:S01]  /*0970*/  FADD.FTZ R17, -R12, 1 ;  /* 0x3f8000000c117421 */ /* 0x001fe20000010100 */
[----:B------:R-:W-:-:S03]  /*0980*/  FMUL.FTZ R12, R33, R12 ;  /* 0x0000000c210c7220 */ /* 0x000fc60000410000 */
[----:B------:R-:W-:Y:S01]  /*0990*/  FFMA.FTZ R17, R8, R17, 1 ;  /* 0x3f80000008117423 */ /* 0x000fe20000010011 */
[----:B-1----:R-:W-:Y:S01]  /*09a0*/  FADD.FTZ R16, -R15, 1 ;  /* 0x3f8000000f107421 */ /* 0x002fe20000010100 */
[----:B------:R-:W-:Y:S02]  /*09b0*/  FMUL.FTZ R8, R32, R15 ;  /* 0x0000000f20087220 */ /* 0x000fe40000410000 */
[----:B------:R-:W-:Y:S01]  /*09c0*/  FMUL.FTZ R10, R12, R17 ;  /* 0x000000110c0a7220 */ /* 0x000fe20000410000 */
[----:B------:R-:W-:-:S04]  /*09d0*/  FFMA.FTZ R9, R9, R16, 1 ;  /* 0x3f80000009097423 */ /* 0x000fc80000010010 */
[----:B------:R-:W-:-:S07]  /*09e0*/  FMUL.FTZ R8, R8, R9 ;  /* 0x0000000908087220 */ /* 0x000fce0000410000 */
.L_x_2:
[----:B-----5:R-:W-:Y:S01]  /*09f0*/  FMUL.FTZ R12, R4, R10 ;  /* 0x0000000a040c7220 */ /* 0x020fe20000410000 */
[----:B------:R-:W-:Y:S01]  /*0a00*/  FMUL.FTZ R9, R5, R8 ;  /* 0x0000000805097220 */ /* 0x000fe20000410000 */
[----:B------:R-:W-:Y:S01]  /*0a10*/  ISETP.GT.AND P1, PT, R30, 0x1e, PT ;  /* 0x0000001e1e00780c */ /* 0x000fe20003f24270 */
[----:B------:R-:W-:Y:S01]  /*0a20*/  FADD.FTZ R18, RZ, R10 ;  /* 0x0000000aff127221 */ /* 0x000fe20000010000 */
[C---:B------:R-:W-:Y:S01]  /*0a30*/  FFMA.FTZ R11, R3.reuse, R12, RZ ;  /* 0x0000000c030b7223 */ /* 0x040fe200000100ff */
[----:B------:R-:W-:Y:S01]  /*0a40*/  FADD.FTZ R12, RZ, R12 ;  /* 0x0000000cff0c7221 */ /* 0x000fe20000010000 */
[----:B------:R-:W-:Y:S01]  /*0a50*/  FFMA.FTZ R16, R3, R10, RZ ;  /* 0x0000000a03107223 */ /* 0x000fe200000100ff */
[----:B------:R-:W-:Y:S01]  /*0a60*/  FADD.FTZ R19, RZ, R8 ;  /* 0x00000008ff137221 */ /* 0x000fe20000010000 */
[C---:B------:R-:W-:Y:S01]  /*0a70*/  FFMA.FTZ R11, R0.reuse, R9, R11 ;  /* 0x00000009000b7223 */ /* 0x040fe2000001000b */
[----:B------:R-:W-:Y:S01]  /*0a80*/  FADD.FTZ R9, R9, R12 ;  /* 0x0000000c09097221 */ /* 0x000fe20000010000 */
[----:B------:R-:W-:Y:S01]  /*0a90*/  FFMA.FTZ R17, R0, R8, RZ ;  /* 0x0000000800117223 */ /* 0x000fe200000100ff */
[----:B------:R-:W-:Y:S01]  /*0aa0*/  ISETP.GT.AND P4, PT, R30, 0xf, PT ;  /* 0x0000000f1e00780c */ /* 0x000fe20003f84270 */
[----:B------:R-:W-:Y:S01]  /*0ab0*/  BSSY.RECONVERGENT B0, `(.L_x_3) ;  /* 0x0000020000007945 */ /* 0x000fe20003800200 */
[----:B------:R-:W0:Y:S01]  /*0ac0*/  SHFL.DOWN PT, R12, R11, 0x1, 0x1f ;  /* 0x08201f000b0c7f89 */ /* 0x000e2200000e0000 */
[----:B------:R-:W-:-:S02]  /*0ad0*/  ISETP.NE.AND P3, PT, R31, RZ, PT ;  /* 0x000000ff1f00720c */ /* 0x000fc40003f65270 */
[----:B------:R-:W-:Y:S01]  /*0ae0*/  ISETP.GT.U32.AND P5, PT, R31, 0x9, PT ;  /* 0x000000091f00780c */ /* 0x000fe20003fa4070 */
[----:B------:R-:W1:Y:S04]  /*0af0*/  SHFL.DOWN PT, R14, R9, 0x1, 0x1f ;  /* 0x08201f00090e7f89 */ /* 0x000e6800000e0000 */
[----:B------:R-:W-:Y:S01]  /*0b00*/  STS.128 [R36], R16 ;  /* 0x0000001024007388 */ /* 0x000fe20000000c00 */
[----:B0-----:R-:W-:Y:S01]  /*0b10*/  @!P1 FADD.FTZ R11, R11, R12 ;  /* 0x0000000c0b0b9221 */ /* 0x001fe20000010000 */
[----:B-1----:R-:W-:-:S04]  /*0b20*/  @!P1 FADD.FTZ R9, R9, R14 ;  /* 0x0000000e09099221 */ /* 0x002fc80000010000 */
[----:B------:R-:W0:Y:S01]  /*0b30*/  SHFL.DOWN PT, R12, R11, 0x2, 0x1f ;  /* 0x08401f000b0c7f89 */ /* 0x000e2200000e0000 */
[----:B------:R-:W-:-:S03]  /*0b40*/  ISETP.GT.AND P1, PT, R30, 0x1d, PT ;  /* 0x0000001d1e00780c */ /* 0x000fc60003f24270 */
[----:B------:R-:W1:Y:S10]  /*0b50*/  SHFL.DOWN PT, R14, R9, 0x2, 0x1f ;  /* 0x08401f00090e7f89 */ /* 0x000e7400000e0000 */
        /* <DEDUP_REMOVED lines=9> */
[----:B------:R-:W1:Y:S01]  /*0bf0*/  SHFL.DOWN PT, R14, R9, 0x8, 0x1f ;  /* 0x09001f00090e7f89 */ /* 0x000e6200000e0000 */
[----:B0-----:R-:W-:Y:S01]  /*0c00*/  FADD.FTZ R12, R11, R12 ;  /* 0x0000000c0b0c7221 */ /* 0x001fe20000010000 */
[----:B-1----:R-:W-:-:S04]  /*0c10*/  FADD.FTZ R14, R9, R14 ;  /* 0x0000000e090e7221 */ /* 0x002fc80000010000 */
[----:B------:R-:W-:Y:S02]  /*0c20*/  FSEL R8, R11, R12, P1 ;  /* 0x0000000c0b087208 */ /* 0x000fe40000800000 */
[----:B------:R-:W-:-:S03]  /*0c30*/  FSEL R9, R9, R14, P1 ;  /* 0x0000000e09097208 */ /* 0x000fc60000800000 */
[----:B------:R0:W1:Y:S04]  /*0c40*/  SHFL.DOWN PT, R11, R8, 0x10, 0x1f ;  /* 0x0a001f00080b7f89 */ /* 0x00006800000e0000 */
[----:B------:R0:W2:Y:S01]  /*0c50*/  SHFL.DOWN PT, R13, R9, 0x10, 0x1f ;  /* 0x0a001f00090d7f89 */ /* 0x0000a200000e0000 */
[----:B------:R-:W-:Y:S05]  /*0c60*/  @P4 BRA `(.L_x_4) ;  /* 0x0000000000104947 */ /* 0x000fea0003800000 */
[----:B------:R-:W-:Y:S01]  /*0c70*/  ISETP.NE.AND P1, PT, R30, RZ, PT ;  /* 0x000000ff1e00720c */ /* 0x000fe20003f25270 */
[----:B01----:R-:W-:Y:S01]  /*0c80*/  FADD.FTZ R8, R12, R11 ;  /* 0x0000000b0c087221 */ /* 0x003fe20000010000 */
[----:B--2---:R-:W-:-:S11]  /*0c90*/  FADD.FTZ R9, R14, R13 ;  /* 0x0000000d0e097221 */ /* 0x004fd60000010000 */
[----:B------:R3:W-:Y:S02]  /*0ca0*/  @!P1 STS.64 [R35+UR11+0x18], R8 ;  /* 0x0000180823009988 */ /* 0x0007e40008000a0b */
.L_x_4:
[----:B------:R-:W-:Y:S05]  /*0cb0*/  BSYNC.RECONVERGENT B0 ;  /* 0x0000000000007941 */ /* 0x000fea0003800200 */
.L_x_3:
[----:B------:R-:W-:Y:S06]  /*0cc0*/  BAR.SYNC.DEFER_BLOCKING 0x0 ;  /* 0x0000000000007b1d */ /* 0x000fec0000010000 */
[----:B------:R-:W-:Y:S04]  /*0cd0*/  BSSY.RECONVERGENT B0, `(.L_x_5) ;  /* 0x0000035000007945 */ /* 0x000fe80003800200 */
[----:B------:R-:W-:Y:S05]  /*0ce0*/  @P3 BRA `(.L_x_6) ;  /* 0x0000000000cc3947 */ /* 0x000fea0003800000 */
[----:B------:R-:W4:Y:S01]  /*0cf0*/  S2UR UR5, SR_CgaCtaId ;  /* 0x00000000000579c3 */ /* 0x000f220000008800 */
[----:B------:R-:W-:Y:S02]  /*0d00*/  UMOV UR4, 0x400 ;  /* 0x0000040000047882 */ /* 0x000fe40000000000 */
[----:B----4-:R-:W-:-:S09]  /*0d10*/  ULEA UR4, UR5, UR4, 0x18 ;  /* 0x0000000405047291 */ /* 0x010fd2000f8ec0ff */
[----:B--2---:R-:W2:Y:S04]  /*0d20*/  LDS.128 R12, [UR4+0x20] ;  /* 0x00002004ff0c7984 */ /* 0x004ea80008000c00 */
[----:B------:R-:W4:Y:S04]  /*0d30*/  LDS.128 R24, [UR4+0x30] ;  /* 0x00003004ff187984 */ /* 0x000f280008000c00 */
[----:B------:R-:W5:Y:S01]  /*0d40*/  LDS.128 R20, [UR4+0x40] ;  /* 0x00004004ff147984 */ /* 0x000f620008000c00 */
[----:B--2---:R-:W-:Y:S01]  /*0d50*/  FADD.FTZ R43, R8, R12 ;  /* 0x0000000c082b7221 */ /* 0x004fe20000010000 */
[----:B------:R-:W-:-:S02]  /*0d60*/  FADD.FTZ R12, R9, R13 ;  /* 0x0000000d090c7221 */ /* 0x000fc40000010000 */
[----:B01-3--:R-:W0:Y:S01]  /*0d70*/  LDS.128 R8, [UR4+0x50] ;  /* 0x00005004ff087984 */ /* 0x00be220008000c00 */
[----:B------:R-:W-:Y:S01]  /*0d80*/  FADD.FTZ R43, R43, R14 ;  /* 0x0000000e2b2b7221 */ /* 0x000fe20000010000 */
[----:B------:R-:W-:Y:S02]  /*0d90*/  FADD.FTZ R42, R12, R15 ;  /* 0x0000000f0c2a7221 */ /* 0x000fe40000010000 */
[----:B------:R-:W1:Y:S01]  /*0da0*/  LDS.128 R12, [UR4+0x60] ;  /* 0x00006004ff0c7984 */ /* 0x000e620008000c00 */
[----:B----4-:R-:W-:Y:S01]  /*0db0*/  FADD.FTZ R43, R43, R24 ;  /* 0x000000182b2b7221 */ /* 0x010fe20000010000 */
[----:B------:R-:W-:-:S03]  /*0dc0*/  FADD.FTZ R42, R42, R25 ;  /* 0x000000192a2a7221 */ /* 0x000fc60000010000 */
[----:B------:R-:W-:Y:S01]  /*0dd0*/  FADD.FTZ R43, R43, R26 ;  /* 0x0000001a2b2b7221 */ /* 0x000fe20000010000 */
[----:B------:R-:W-:Y:S02]  /*0de0*/  FADD.FTZ R42, R42, R27 ;  /* 0x0000001b2a2a7221 */ /* 0x000fe40000010000 */
[----:B------:R-:W2:Y:S01]  /*0df0*/  LDS.128 R24, [UR4+0x70] ;  /* 0x00007004ff187984 */ /* 0x000ea20008000c00 */
[----:B-----5:R-:W-:Y:S01]  /*0e00*/  FADD.FTZ R43, R43, R20 ;  /* 0x000000142b2b7221 */ /* 0x020fe20000010000 */
[----:B------:R-:W-:-:S03]  /*0e10*/  FADD.FTZ R42, R42, R21 ;  /* 0x000000152a2a7221 */ /* 0x000fc60000010000 */
[----:B------:R-:W-:Y:S01]  /*0e20*/  FADD.FTZ R43, R43, R22 ;  /* 0x000000162b2b7221 */ /* 0x000fe20000010000 */
[----:B------:R-:W-:Y:S02]  /*0e30*/  FADD.FTZ R42, R42, R23 ;  /* 0x000000172a2a7221 */ /* 0x000fe40000010000 */
[----:B------:R-:W3:Y:S01]  /*0e40*/  LDS.128 R20, [UR4+0x80] ;  /* 0x00008004ff147984 */ /* 0x000ee20008000c00 */
[----:B0-----:R-:W-:Y:S01]  /*0e50*/  FADD.FTZ R43, R43, R8 ;  /* 0x000000082b2b7221 */ /* 0x001fe20000010000 */
[----:B------:R-:W-:-:S03]  /*0e60*/  FADD.FTZ R42, R42, R9 ;  /* 0x000000092a2a7221 */ /* 0x000fc60000010000 */
[----:B------:R-:W-:Y:S01]  /*0e70*/  FADD.FTZ R43, R43, R10 ;  /* 0x0000000a2b2b7221 */ /* 0x000fe20000010000 */
[----:B------:R-:W-:Y:S02]  /*0e80*/  FADD.FTZ R42, R42, R11 ;  /* 0x0000000b2a2a7221 */ /* 0x000fe40000010000 */
[----:B------:R-:W0:Y:S01]  /*0e90*/  LDS.128 R8, [UR4+0x90] ;  /* 0x00009004ff087984 */ /* 0x000e220008000c00 */
[----:B-1----:R-:W-:Y:S01]  /*0ea0*/  FADD.FTZ R43, R43, R12 ;  /* 0x0000000c2b2b7221 */ /* 0x002fe20000010000 */
[----:B------:R-:W-:-:S03]  /*0eb0*/  FADD.FTZ R42, R42, R13 ;  /* 0x0000000d2a2a7221 */ /* 0x000fc60000010000 */
[----:B------:R-:W-:Y:S01]  /*0ec0*/  FADD.FTZ R43, R43, R14 ;  /* 0x0000000e2b2b7221 */ /* 0x000fe20000010000 */
[----:B------:R-:W-:Y:S02]  /*0ed0*/  FADD.FTZ R42, R42, R15 ;  /* 0x0000000f2a2a7221 */ /* 0x000fe40000010000 */
[----:B------:R-:W1:Y:S01]  /*0ee0*/  LDS.128 R12, [UR4+0xa0] ;  /* 0x0000a004ff0c7984 */ /* 0x000e620008000c00 */
[----:B--2---:R-:W-:Y:S01]  /*0ef0*/  FADD.FTZ R43, R43, R24 ;  /* 0x000000182b2b7221 */ /* 0x004fe20000010000 */
[----:B------:R-:W-:Y:S02]  /*0f00*/  FADD.FTZ R42, R42, R25 ;  /* 0x000000192a2a7221 */ /* 0x000fe40000010000 */
[----:B------:R-:W2:Y:S01]  /*0f10*/  LDS.64 R24, [UR4+0xb0] ;  /* 0x0000b004ff187984 */ /* 0x000ea20008000a00 */
[----:B------:R-:W-:Y:S01]  /*0f20*/  FADD.FTZ R43, R43, R26 ;  /* 0x0000001a2b2b7221 */ /* 0x000fe20000010000 */
[----:B------:R-:W-:-:S03]  /*0f30*/  FADD.FTZ R42, R42, R27 ;  /* 0x0000001b2a2a7221 */ /* 0x000fc60000010000 */
[----:B---3--:R-:W-:Y:S01]  /*0f40*/  FADD.FTZ R43, R43, R20 ;  /* 0x000000142b2b7221 */ /* 0x008fe20000010000 */
[----:B------:R-:W-:-:S03]  /*0f50*/  FADD.FTZ R42, R42, R21 ;  /* 0x000000152a2a7221 */ /* 0x000fc60000010000 */
[----:B------:R-:W-:Y:S01]  /*0f60*/  FADD.FTZ R43, R43, R22 ;  /* 0x000000162b2b7221 */ /* 0x000fe20000010000 */
[----:B------:R-:W-:-:S03]  /*0f70*/  FADD.FTZ R42, R42, R23 ;  /* 0x000000172a2a7221 */ /* 0x000fc60000010000 */
[----:B0-----:R-:W-:Y:S01]  /*0f80*/  FADD.FTZ R43, R43, R8 ;  /* 0x000000082b2b7221 */ /* 0x001fe20000010000 */
[----:B------:R-:W-:-:S03]  /*0f90*/  FADD.FTZ R42, R42, R9 ;  /* 0x000000092a2a7221 */ /* 0x000fc60000010000 */
[----:B------:R-:W-:Y:S01]  /*0fa0*/  FADD.FTZ R43, R43, R10 ;  /* 0x0000000a2b2b7221 */ /* 0x000fe20000010000 */
[----:B------:R-:W-:-:S03]  /*0fb0*/  FADD.FTZ R42, R42, R11 ;  /* 0x0000000b2a2a7221 */ /* 0x000fc60000010000 */
[----:B-1----:R-:W-:Y:S01]  /*0fc0*/  FADD.FTZ R43, R43, R12 ;  /* 0x0000000c2b2b7221 */ /* 0x002fe20000010000 */
[----:B------:R-:W-:-:S03]  /*0fd0*/  FADD.FTZ R42, R42, R13 ;  /* 0x0000000d2a2a7221 */ /* 0x000fc60000010000 */
[----:B------:R-:W-:Y:S01]  /*0fe0*/  FADD.FTZ R43, R43, R14 ;  /* 0x0000000e2b2b7221 */ /* 0x000fe20000010000 */
[----:B------:R-:W-:-:S03]  /*0ff0*/  FADD.FTZ R42, R42, R15 ;  /* 0x0000000f2a2a7221 */ /* 0x000fc60000010000 */
[----:B--2---:R-:W-:Y:S01]  /*1000*/  FADD.FTZ R8, R43, R24 ;  /* 0x000000182b087221 */ /* 0x004fe20000010000 */
[----:B------:R-:W-:-:S07]  /*1010*/  FADD.FTZ R9, R42, R25 ;  /* 0x000000192a097221 */ /* 0x000fce0000010000 */
.L_x_6:
[----:B------:R-:W-:Y:S05]  /*1020*/  BSYNC.RECONVERGENT B0 ;  /* 0x0000000000007941 */ /* 0x000fea0003800200 */
.L_x_5:
[----:B------:R-:W-:Y:S06]  /*1030*/  BAR.SYNC.DEFER_BLOCKING 0x0 ;  /* 0x0000000000007b1d */ /* 0x000fec0000010000 */
[----:B------:R-:W-:Y:S04]  /*1040*/  BSSY.RECONVERGENT B0, `(.L_x_7) ;  /* 0x000013d000007945 */ /* 0x000fe80003800200 */
[----:B------:R-:W-:Y:S05]  /*1050*/  @P5 BRA `(.L_x_8) ;  /* 0x0000001000ec5947 */ /* 0x000fea0003800000 */
[----:B------:R-:W1:Y:S04]  /*1060*/  LDS.128 R20, [R36+0xa0] ;  /* 0x0000a00024147984 */ /* 0x000e680000000c00 */
[----:B------:R-:W4:Y:S04]  /*1070*/  LDS.128 R24, [R36+0x140] ;  /* 0x0001400024187984 */ /* 0x000f280000000c00 */
[----:B--2---:R-:W2:Y:S01]  /*1080*/  LDS.128 R12, [R36+0x1e0] ;  /* 0x0001e000240c7984 */ /* 0x004ea20000000c00 */
[----:B-1----:R-:W-:Y:S01]  /*1090*/  FADD.FTZ R11, R16, R20 ;  /* 0x00000014100b7221 */ /* 0x002fe20000010000 */
[----:B------:R-:W-:Y:S01]  /*10a0*/  FADD.FTZ R20, R17, R21 ;  /* 0x0000001511147221 */ /* 0x000fe20000010000 */
[----:B------:R-:W-:Y:S01]  /*10b0*/  FADD.FTZ R43, R18, R22 ;  /* 0x00000016122b7221 */ /* 0x000fe20000010000 */
[----:B------:R-:W-:Y:S01]  /*10c0*/  FADD.FTZ R10, R19, R23 ;  /* 0x00000017130a7221 */ /* 0x000fe20000010000 */
[----:B----4-:R-:W-:Y:S01]  /*10d0*/  FADD.FTZ R11, R11, R24 ;  /* 0x000000180b0b7221 */ /* 0x010fe20000010000 */
[----:B------:R-:W1:Y:S01]  /*10e0*/  LDS.128 R16, [R36+0x280] ;  /* 0x0002800024107984 */ /* 0x000e620000000c00 */
[----:B------:R-:W-:Y:S01]  /*10f0*/  FADD.FTZ R24, R20, R25 ;  /* 0x0000001914187221 */ /* 0x000fe20000010000 */
[----:B------:R-:W-:Y:S01]  /*1100*/  FADD.FTZ R42, R10, R27 ;  /* 0x0000001b0a2a7221 */ /* 0x000fe20000010000 */
[----:B------:R-:W-:Y:S01]  /*1110*/  FADD.FTZ R43, R43, R26 ;  /* 0x0000001a2b2b7221 */ /* 0x000fe20000010000 */
[----:B------:R-:W4:Y:S01]  /*1120*/  LDS.128 R20, [R36+0x320] ;  /* 0x0003200024147984 */ /* 0x000f220000000c00 */
[----:B--2---:R-:W-:Y:S01]  /*1130*/  FADD.FTZ R10, R24, R13 ;  /* 0x0000000d180a7221 */ /* 0x004fe20000010000 */
[----:B------:R-:W-:Y:S01]  /*1140*/  FADD.FTZ R11, R11, R12 ;  /* 0x0000000c0b0b7221 */ /* 0x000fe20000010000 */
[----:B------:R-:W-:Y:S01]  /*1150*/  FADD.FTZ R43, R43, R14 ;  /* 0x0000000e2b2b7221 */ /* 0x000fe20000010000 */
[----:B------:R-:W2:Y:S01]  /*1160*/  LDS.128 R24, [R36+0x3c0] ;  /* 0x0003c00024187984 */ /* 0x000ea20000000c00 */
[----:B------:R-:W-:-:S03]  /*1170*/  FADD.FTZ R42, R42, R15 ;  /* 0x0000000f2a2a7221 */ /* 0x000fc60000010000 */
[----:B------:R-:W5:Y:S01]  /*1180*/  LDS.128 R12, [R36+0x460] ;  /* 0x00046000240c7984 */ /* 0x000f620000000c00 */
[----:B-1----:R-:W-:Y:S01]  /*1190*/  FADD.FTZ R11, R11, R16 ;  /* 0x000000100b0b7221 */ /* 0x002fe20000010000 */
[----:B------:R-:W-:Y:S01]  /*11a0*/  FADD.FTZ R10, R10, R17 ;  /* 0x000000110a0a7221 */ /* 0x000fe20000010000 */
[----:B------:R-:W-:Y:S01]  /*11b0*/  FADD.FTZ R42, R42, R19 ;  /* 0x000000132a2a7221 */ /* 0x000fe20000010000 */
[----:B------:R-:W-:Y:S01]  /*11c0*/  FADD.FTZ R43, R43, R18 ;  /* 0x000000122b2b7221 */ /* 0x000fe20000010000 */
[----:B----4-:R-:W-:Y:S01]  /*11d0*/  FADD.FTZ R11, R11, R20 ;  /* 0x000000140b0b7221 */ /* 0x010fe20000010000 */
[----:B------:R-:W-:Y:S01]  /*11e0*/  FADD.FTZ R20, R10, R21 ;  /* 0x000000150a147221 */ /* 0x000fe20000010000 */
[----:B------:R-:W1:Y:S01]  /*11f0*/  LDS.128 R16, [R36+0x500] ;  /* 0x0005000024107984 */ /* 0x000e620000000c00 */
[----:B------:R-:W-:Y:S01]  /*1200*/  FADD.FTZ R10, R42, R23 ;  /* 0x000000172a0a7221 */ /* 0x000fe20000010000 */
[----:B--2---:R-:W-:Y:S01]  /*1210*/  FADD.FTZ R11, R11, R24 ;  /* 0x000000180b0b7221 */ /* 0x004fe20000010000 */
[----:B------:R-:W-:Y:S01]  /*1220*/  FADD.FTZ R24, R20, R25 ;  /* 0x0000001914187221 */ /* 0x000fe20000010000 */
[----:B------:R-:W-:Y:S01]  /*1230*/  FADD.FTZ R43, R43, R22 ;  /* 0x000000162b2b7221 */ /* 0x000fe20000010000 */
[----:B------:R-:W-:Y:S01]  /*1240*/  FADD.FTZ R42, R10, R27 ;  /* 0x0000001b0a2a7221 */ /* 0x000fe20000010000 */
[----:B------:R-:W2:Y:S01]  /*1250*/  LDS.128 R20, [R36+0x5a0] ;  /* 0x0005a00024147984 */ /* 0x000ea20000000c00 */
[----:B-----5:R-:W-:Y:S01]  /*1260*/  FADD.FTZ R10, R24, R13 ;  /* 0x0000000d180a7221 */ /* 0x020fe20000010000 */
[----:B------:R-:W-:Y:S01]  /*1270*/  FADD.FTZ R43, R43, R26 ;  /* 0x0000001a2b2b7221 */ /* 0x000fe20000010000 */
[----:B------:R-:W-:Y:S01]  /*1280*/  FADD.FTZ R11, R11, R12 ;  /* 0x0000000c0b0b7221 */ /* 0x000fe20000010000 */
[----:B------:R-:W4:Y:S01]  /*1290*/  LDS.128 R24, [R36+0x640] ;  /* 0x0006400024187984 */ /* 0x000f220000000c00 */
[----:B------:R-:W-:Y:S01]  /*12a0*/  FADD.FTZ R42, R42, R15 ;  /* 0x0000000f2a2a7221 */ /* 0x000fe20000010000 */
[----:B------:R-:W-:-:S02]  /*12b0*/  FADD.FTZ R43, R43, R14 ;  /* 0x0000000e2b2b7221 */ /* 0x000fc40000010000 */
[----:B------:R-:W5:Y:S01]  /*12c0*/  LDS.128 R12, [R36+0x6e0] ;  /* 0x0006e000240c7984 */ /* 0x000f620000000c00 */
[----:B-1----:R-:W-:Y:S01]  /*12d0*/  FADD.FTZ R11, R11, R16 ;  /* 0x000000100b0b7221 */ /* 0x002fe20000010000 */
[----:B------:R-:W-:Y:S01]  /*12e0*/  FADD.FTZ R10, R10, R17 ;  /* 0x000000110a0a7221 */ /* 0x000fe20000010000 */
[----:B------:R-:W-:Y:S01]  /*12f0*/  FADD.FTZ R42, R42, R19 ;  /* 0x000000132a2a7221 */ /* 0x000fe20000010000 */
[----:B------:R-:W-:Y:S02]  /*1300*/  FADD.FTZ R43, R43, R18 ;  /* 0x000000122b2b7221 */ /* 0x000fe40000010000 */
[----:B------:R-:W1:Y:S01]  /*1310*/  LDS.128 R16, [R36+0x780] ;  /* 0x0007800024107984 */ /* 0x000e620000000c00 */
[----:B--2---:R-:W-:Y:S01]  /*1320*/  FADD.FTZ R11, R11, R20 ;  /* 0x000000140b0b7221 */ /* 0x004fe20000010000 */
[----:B------:R-:W-:Y:S01]  /*1330*/  FADD.FTZ R20, R10, R21 ;  /* 0x000000150a147221 */ /* 0x000fe20000010000 */
[----:B------:R-:W-:Y:S01]  /*1340*/  FADD.FTZ R10, R42, R23 ;  /* 0x000000172a0a7221 */ /* 0x000fe20000010000 */
[----:B------:R-:W-:Y:S01]  /*1350*/  FADD.FTZ R43, R43, R22 ;  /* 0x000000162b2b7221 */ /* 0x000fe20000010000 */
[----:B----4-:R-:W-:Y:S01]  /*1360*/  FADD.FTZ R11, R11, R24 ;  /* 0x000000180b0b7221 */ /* 0x010fe20000010000 */
[----:B------:R-:W-:Y:S01]  /*1370*/  FADD.FTZ R24, R20, R25 ;  /* 0x0000001914187221 */ /* 0x000fe20000010000 */
[----:B------:R-:W-:Y:S01]  /*1380*/  FADD.FTZ R42, R10, R27 ;  /* 0x0000001b0a2a7221 */ /* 0x000fe20000010000 */
[----:B------:R-:W2:Y:S01]  /*1390*/  LDS.128 R20, [R36+0x820] ;  /* 0x0008200024147984 */ /* 0x000ea20000000c00 */
[----:B------:R-:W-:Y:S01]  /*13a0*/  FADD.FTZ R43, R43, R26 ;  /* 0x0000001a2b2b7221 */ /* 0x000fe20000010000 */
[----:B-----5:R-:W-:Y:S01]  /*13b0*/  FADD.FTZ R10, R24, R13 ;  /* 0x0000000d180a7221 */ /* 0x020fe20000010000 */
        /* <DEDUP_REMOVED lines=248> */
[----:B------:R-:W-:Y:S01]  /*2340*/  FADD.FTZ R42, R19, R42 ;  /* 0x0000002a132a7221 */ /* 0x000fe20000010000 */
[----:B--2---:R-:W-:Y:S01]  /*2350*/  FADD.FTZ R11, R11, R20 ;  /* 0x000000140b0b7221 */ /* 0x004fe20000010000 */
[----:B------:R-:W-:Y:S01]  /*2360*/  FADD.FTZ R10, R10, R21 ;  /* 0x000000150a0a7221 */ /* 0x000fe20000010000 */
[----:B------:R-:W-:Y:S01]  /*2370*/  FADD.FTZ R43, R43, R22 ;  /* 0x000000162b2b7221 */ /* 0x000fe20000010000 */
[----:B------:R-:W-:Y:S01]  /*2380*/  FADD.FTZ R42, R42, R23 ;  /* 0x000000172a2a7221 */ /* 0x000fe20000010000 */
[----:B----4-:R-:W-:Y:S01]  /*2390*/  FADD.FTZ R11, R11, R24 ;  /* 0x000000180b0b7221 */ /* 0x010fe20000010000 */
[----:B------:R-:W-:Y:S01]  /*23a0*/  FADD.FTZ R10, R10, R25 ;  /* 0x000000190a0a7221 */ /* 0x000fe20000010000 */
[----:B------:R-:W-:Y:S01]  /*23b0*/  FADD.FTZ R43, R43, R26 ;  /* 0x0000001a2b2b7221 */ /* 0x000fe20000010000 */
[----:B------:R-:W-:Y:S01]  /*23c0*/  FADD.FTZ R42, R42, R27 ;  /* 0x0000001b2a2a7221 */ /* 0x000fe20000010000 */
[----:B-----5:R-:W-:Y:S01]  /*23d0*/  FADD.FTZ R16, R11, R12 ;  /* 0x0000000c0b107221 */ /* 0x020fe20000010000 */
[----:B------:R-:W-:Y:S01]  /*23e0*/  FADD.FTZ R17, R10, R13 ;  /* 0x0000000d0a117221 */ /* 0x000fe20000010000 */
[----:B------:R-:W-:Y:S01]  /*23f0*/  FADD.FTZ R18, R43, R14 ;  /* 0x0000000e2b127221 */ /* 0x000fe20000010000 */
[----:B------:R-:W-:-:S07]  /*2400*/  FADD.FTZ R19, R42, R15 ;  /* 0x0000000f2a137221 */ /* 0x000fce0000010000 */
.L_x_8:
[----:B------:R-:W-:Y:S05]  /*2410*/  BSYNC.RECONVERGENT B0 ;  /* 0x0000000000007941 */ /* 0x000fea0003800200 */
.L_x_7:
[----:B------:R-:W-:Y:S04]  /*2420*/  BSSY.RECONVERGENT B0, `(.L_x_9) ;  /* 0x000001d000007945 */ /* 0x000fe80003800200 */
[----:B------:R-:W-:Y:S05]  /*2430*/  @P5 BRA `(.L_x_10) ;  /* 0x00000000006c5947 */ /* 0x000fea0003800000 */
[----:B--2---:R-:W2:Y:S01]  /*2440*/  LDC.64 R12, c[0x0][0x3f8] ;  /* 0x0000fe00ff0c7b82 */ /* 0x004ea20000000a00 */
[----:B------:R-:W-:-:S07]  /*2450*/  IMAD R21, R2, 0xa, R31 ;  /* 0x0000000a02157824 */ /* 0x000fce00078e021f */
[----:B-1----:R-:W1:Y:S01]  /*2460*/  LDC.64 R10, c[0x0][0x3d8] ;  /* 0x0000f600ff0a7b82 */ /* 0x002e620000000a00 */
[----:B--2---:R-:W-:Y:S01]  /*2470*/  IMAD.WIDE.U32 R14, R12, 0x3, RZ ;  /* 0x000000030c0e7825 */ /* 0x004fe200078e00ff */
[C---:B------:R-:W-:Y:S02]  /*2480*/  LEA R23, R13.reuse, R13, 0x1 ;  /* 0x0000000d0d177211 */ /* 0x040fe400078e08ff */
[----:B------:R-:W-:Y:S02]  /*2490*/  LEA.HI R25, P1, R13, R12, RZ, 0x1 ;  /* 0x0000000c0d197211 */ /* 0x000fe400078308ff */
[----:B------:R-:W-:Y:S02]  /*24a0*/  IADD3 R23, PT, PT, R15, R23, RZ ;  /* 0x000000170f177210 */ /* 0x000fe40007ffe0ff */
[----:B------:R-:W-:Y:S01]  /*24b0*/  IADD3.X R20, PT, PT, RZ, R13, RZ, P1, !PT ;  /* 0x0000000dff147210 */ /* 0x000fe20000ffe4ff */
[----:B-1----:R-:W-:Y:S01]  /*24c0*/  IMAD.WIDE R10, R21, 0x4, R10 ;  /* 0x00000004150a7825 */ /* 0x002fe200078e020a */
[----:B------:R-:W-:-:S02]  /*24d0*/  LEA.HI R2, P1, R23, R14, RZ, 0x1 ;  /* 0x0000000e17027211 */ /* 0x000fc400078308ff */
[----:B------:R-:W-:Y:S02]  /*24e0*/  SHF.L.U32 R15, R25, 0x1, RZ ;  /* 0x00000001190f7819 */ /* 0x000fe400000006ff */
[----:B------:R-:W-:Y:S01]  /*24f0*/  SHF.L.U32 R21, R2, 0x1, RZ ;  /* 0x0000000102157819 */ /* 0x000fe200000006ff */
[----:B------:R4:W-:Y:S01]  /*2500*/  REDG.E.ADD.F32.FTZ.RN.STRONG.GPU desc[UR16][R10.64], R16 ;  /* 0x000000100a0079a6 */ /* 0x0009e2000c12f310 */
[----:B------:R-:W-:Y:S02]  /*2510*/  LOP3.LUT R15, R15, 0xfffffffc, RZ, 0xc0, !PT ;  /* 0xfffffffc0f0f7812 */ /* 0x000fe400078ec0ff */
[----:B------:R-:W-:Y:S02]  /*2520*/  LEA R14, P4, R12, R10, 0x2 ;  /* 0x0000000a0c0e7211 */ /* 0x000fe400078810ff */
[----:B------:R-:W-:Y:S02]  /*2530*/  IADD3.X R23, PT, PT, RZ, R23, RZ, P1, !PT ;  /* 0x00000017ff177210 */ /* 0x000fe40000ffe4ff */
[----:B------:R-:W-:-:S02]  /*2540*/  LOP3.LUT R21, R21, 0xfffffffc, RZ, 0xc0, !PT ;  /* 0xfffffffc15157812 */ /* 0x000fc400078ec0ff */
[----:B------:R-:W-:Y:S02]  /*2550*/  SHF.L.U64.HI R25, R25, 0x1, R20 ;  /* 0x0000000119197819 */ /* 0x000fe40000010214 */
[----:B------:R-:W-:Y:S02]  /*2560*/  IADD3 R20, P1, PT, R10, R15, RZ ;  /* 0x0000000f0a147210 */ /* 0x000fe40007f3e0ff */
[----:B------:R-:W-:Y:S02]  /*2570*/  LEA.HI.X R15, R12, R11, R13, 0x2, P4 ;  /* 0x0000000b0c0f7211 */ /* 0x000fe400020f140d */
[----:B------:R-:W-:Y:S02]  /*2580*/  SHF.L.U64.HI R13, R2, 0x1, R23 ;  /* 0x00000001020d7819 */ /* 0x000fe40000010217 */
[----:B------:R-:W-:Y:S02]  /*2590*/  IADD3 R12, P4, PT, R10, R21, RZ ;  /* 0x000000150a0c7210 */ /* 0x000fe40007f9e0ff */
[----:B------:R-:W-:-:S02]  /*25a0*/  IADD3.X R21, PT, PT, R11, R25, RZ, P1, !PT ;  /* 0x000000190b157210 */ /* 0x000fc40000ffe4ff */
[----:B------:R-:W-:-:S03]  /*25b0*/  IADD3.X R13, PT, PT, R11, R13, RZ, P4, !PT ;  /* 0x0000000d0b0d7210 */ /* 0x000fc600027fe4ff */
[----:B------:R4:W-:Y:S04]  /*25c0*/  REDG.E.ADD.F32.FTZ.RN.STRONG.GPU desc[UR16][R20.64], R17 ;  /* 0x00000011140079a6 */ /* 0x0009e8000c12f310 */
[----:B------:R4:W-:Y:S04]  /*25d0*/  REDG.E.ADD.F32.FTZ.RN.STRONG.GPU desc[UR16][R14.64], R18 ;  /* 0x000000120e0079a6 */ /* 0x0009e8000c12f310 */
[----:B------:R4:W-:Y:S02]  /*25e0*/  REDG.E.ADD.F32.FTZ.RN.STRONG.GPU desc[UR16][R12.64], R19 ;  /* 0x000000130c0079a6 */ /* 0x0009e4000c12f310 */
.L_x_10:
[----:B------:R-:W-:Y:S05]  /*25f0*/  BSYNC.RECONVERGENT B0 ;  /* 0x0000000000007941 */ /* 0x000fea0003800200 */
.L_x_9:
[----:B------:R-:W-:-:S09]  /*2600*/  UISETP.GE.U32.AND UP0, UPT, UR23, 0x2, UPT ;  /* 0x000000021700788c */ /* 0x000fd2000bf06070 */
[----:B------:R-:W-:Y:S05]  /*2610*/  BRA.U !UP0, `(.L_x_11) ;  /* 0x0000000d08107547 */ /* 0x000fea000b800000 */
[----:B-1--4-:R-:W1:Y:S01]  /*2620*/  LDC.64 R10, c[0x0][0x3d0] ;  /* 0x0000f400ff0a7b82 */ /* 0x012e620000000a00 */
[----:B------:R-:W-:Y:S02]  /*2630*/  LOP3.LUT R2, R34, 0x1, RZ, 0xc0, !PT ;  /* 0x0000000122027812 */ /* 0x000fe400078ec0ff */
[----:B------:R-:W-:-:S03]  /*2640*/  MOV R14, UR23 ;  /* 0x00000017000e7c02 */ /* 0x000fc60008000f00 */
[----:B------:R-:W-:Y:S01]  /*2650*/  IMAD R12, R2, UR24, RZ ;  /* 0x00000018020c7c24 */ /* 0x000fe2000f8e02ff */
[----:B------:R-:W-:-:S03]  /*2660*/  ISETP.GE.U32.AND P4, PT, R14, 0x8, PT ;  /* 0x000000080e00780c */ /* 0x000fc60003f86070 */
[----:B------:R-:W-:-:S05]  /*2670*/  IMAD R2, R12, UR23, RZ ;  /* 0x000000170c027c24 */ /* 0x000fca000f8e02ff */
[----:B--2---:R-:W-:-:S05]  /*2680*/  SHF.L.U32 R13, R2, 0x1, RZ ;  /* 0x00000001020d7819 */ /* 0x004fca00000006ff */
[----:B-1----:R-:W-:-:S03]  /*2690*/  IMAD.WIDE R10, R13, 0x4, R10 ;  /* 0x000000040d0a7825 */ /* 0x002fc600078e020a */
[----:B------:R-:W-:Y:S02]  /*26a0*/  R2UR UR26, R10 ;  /* 0x000000000a1a72ca */ /* 0x000fe400000e0000 */
[----:B------:R-:W-:Y:S01]  /*26b0*/  R2UR UR27, R11 ;  /* 0x000000000b1b72ca */ /* 0x000fe200000e0000 */
[----:B------:R-:W-:-:S14]  /*26c0*/  @P3 BRA `(.L_x_12) ;  /* 0x0000000000543947 */ /* 0x000fdc0003800000 */
[----:B------:R-:W1:Y:S01]  /*26d0*/  LDC.64 R10, c[0x0][0x3c8] ;  /* 0x0000f200ff0a7b82 */ /* 0x000e620000000a00 */
[----:B------:R-:W-:Y:S01]  /*26e0*/  LOP3.LUT P1, R2, R34, 0x2, RZ, 0xc0, !PT ;  /* 0x0000000222027812 */ /* 0x000fe2000782c0ff */
[----:B------:R-:W-:Y:S01]  /*26f0*/  UIMAD.WIDE.U32 UR4, UR18, 0x8, UR26 ;  /* 0x00000008120478a5 */ /* 0x000fe2000f8e001a */
[----:B------:R-:W-:Y:S02]  /*2700*/  IADD3 R13, PT, PT, R12, UR15, RZ ;  /* 0x0000000f0c0d7c10 */ /* 0x000fe4000fffe0ff */
[----:B------:R-:W-:Y:S02]  /*2710*/  SEL R17, RZ, UR23, P1 ;  /* 0x00000017ff117c07 */ /* 0x000fe40008800000 */
[----:B------:R-:W-:Y:S02]  /*2720*/  IADD3 R15, PT, PT, -R2, 0x1, RZ ;  /* 0x00000001020f7810 */ /* 0x000fe40007ffe1ff */
[----:B------:R-:W-:Y:S02]  /*2730*/  ISETP.NE.AND P1, PT, R17, -0x1, PT ;  /* 0xffffffff1100780c */ /* 0x000fe40003f25270 */
[----:B------:R-:W-:Y:S01]  /*2740*/  MOV R12, UR4 ;  /* 0x00000004000c7c02 */ /* 0x000fe20008000f00 */
[----:B-1----:R-:W-:Y:S01]  /*2750*/  IMAD.WIDE.U32 R10, R13, 0x4, R10 ;  /* 0x000000040d0a7825 */ /* 0x002fe200078e000a */
[----:B------:R-:W-:-:S05]  /*2760*/  MOV R13, UR5 ;  /* 0x00000005000d7c02 */ /* 0x000fca0008000f00 */
[----:B------:R1:W-:Y:S01]  /*2770*/  STG.E.64 desc[UR16][R12.64], R8 ;  /* 0x000000080c007986 */ /* 0x0003e2000c101b10 */
[----:B------:R-:W-:Y:S06]  /*2780*/  MEMBAR.ALL.GPU ;  /* 0x0000000000007992 */ /* 0x000fec000000a000 */
[----:B------:R-:W-:-:S00]  /*2790*/  ERRBAR ;  /* 0x00000000000079ab */ /* 0x000fc00000000000 */
[----:B------:R-:W-:Y:S06]  /*27a0*/  CGAERRBAR ;  /* 0x00000000000075ab */ /* 0x000fec0000000000 */
[----:B------:R1:W-:Y:S01]  /*27b0*/  REDG.E.ADD.S32.STRONG.GPU desc[UR16][R10.64], R15 ;  /* 0x0000000f0a00798e */ /* 0x0003e2000c12e310 */
[----:B------:R-:W-:Y:S05]  /*27c0*/  @!P1 BRA `(.L_x_12) ;  /* 0x0000000000149947 */ /* 0x000fea0003800000 */
.L_x_13:
[----:B------:R-:W2:Y:S04]  /*27d0*/  LDG.E.STRONG.GPU R2, desc[UR16][R10.64] ;  /* 0x000000100a027981 */ /* 0x000ea8000c1ef900 */
[----:B--2---:R-:W-:Y:S01]  /*27e0*/  CCTL.IVALL ;  /* 0x00000000ff00798f */ /* 0x004fe20002000000 */
[----:B------:R-:W-:Y:S05]  /*27f0*/  YIELD ;  /* 0x0000000000007946 */ /* 0x000fea0003800000 */
[----:B------:R-:W-:-:S13]  /*2800*/  ISETP.NE.AND P1, PT, R2, R17, PT ;  /* 0x000000110200720c */ /* 0x000fda0003f25270 */
[----:B------:R-:W-:Y:S05]  /*2810*/  @P1 BRA `(.L_x_13) ;  /* 0xfffffffc00ec1947 */ /* 0x000fea000383ffff */
.L_x_12:
[----:B------:R-:W-:Y:S05]  /*2820*/  WARPSYNC.ALL ;  /* 0x0000000000007948 */ /* 0x000fea0003800000 */
[----:B------:R-:W-:Y:S06]  /*2830*/  BAR.SYNC.DEFER_BLOCKING 0x0 ;  /* 0x0000000000007b1d */ /* 0x000fec0000010000 */
[----:B------:R-:W-:Y:S01]  /*2840*/  UMOV UR4, URZ ;  /* 0x000000ff00047c82 */ /* 0x000fe20008000000 */
[----:B------:R-:W-:Y:S05]  /*2850*/  @!P4 BRA `(.L_x_14) ;  /* 0x000000040028c947 */ /* 0x000fea0003800000 */
[----:B------:R-:W-:-:S07]  /*2860*/  HFMA2 R2, -RZ, RZ, 0, 0 ;  /* 0x00000000ff027431 */ /* 0x000fce00000001ff */
.L_x_15:
[C---:B------:R-:W-:Y:S02]  /*2870*/  ISETP.EQ.OR P4, PT, R2.reuse, UR22, P3 ;  /* 0x0000001602007c0c */ /* 0x040fe40009f82670 */
[C---:B-1----:R-:W-:Y:S02]  /*2880*/  IADD3 R12, PT, PT, R2.reuse, 0x1, RZ ;  /* 0x00000001020c7810 */ /* 0x042fe40007ffe0ff */
[----:B------:R-:W-:Y:S02]  /*2890*/  IADD3 R16, PT, PT, R2, 0x2, RZ ;  /* 0x0000000202107810 */ /* 0x000fe40007ffe0ff */
[----:B------:R-:W-:Y:S02]  /*28a0*/  ISETP.EQ.OR P5, PT, R12, UR22, P3 ;  /* 0x000000160c007c0c */ /* 0x000fe40009fa2670 */
[----:B------:R-:W-:Y:S02]  /*28b0*/  MOV R11, UR24 ;  /* 0x00000018000b7c02 */ /* 0x000fe40008000f00 */
[----:B------:R-:W-:-:S02]  /*28c0*/  ISETP.EQ.OR P6, PT, R16, UR22, P3 ;  /* 0x0000001610007c0c */ /* 0x000fc40009fc2670 */
[C---:B------:R-:W-:Y:S01]  /*28d0*/  IADD3 R14, PT, PT, R2.reuse, 0x3, RZ ;  /* 0x00000003020e7810 */ /* 0x040fe20007ffe0ff */
[----:B------:R-:W-:Y:S01]  /*28e0*/  @!P4 IMAD R10, R2, R11, UR15 ;  /* 0x0000000f020ace24 */ /* 0x000fe2000f8e020b */
[----:B------:R-:W-:Y:S02]  /*28f0*/  MOV R13, 0x8 ;  /* 0x00000008000d7802 */ /* 0x000fe40000000f00 */
[----:B------:R-:W-:Y:S02]  /*2900*/  MOV R15, UR24 ;  /* 0x00000018000f7c02 */ /* 0x000fe40008000f00 */
[----:B------:R-:W-:Y:S01]  /*2910*/  ISETP.EQ.OR P1, PT, R14, UR22, P3 ;  /* 0x000000160e007c0c */ /* 0x000fe20009f22670 */
[----:B------:R-:W-:Y:S01]  /*2920*/  @!P4 IMAD.WIDE.U32 R10, R10, R13, UR26 ;  /* 0x0000001a0a0ace25 */ /* 0x000fe2000f8e000d */
[----:B------:R-:W-:Y:S02]  /*2930*/  MOV R17, UR24 ;  /* 0x0000001800117c02 */ /* 0x000fe40008000f00 */
[----:B------:R-:W-:Y:S01]  /*2940*/  MOV R19, UR24 ;  /* 0x0000001800137c02 */ /* 0x000fe20008000f00 */
[----:B------:R-:W-:Y:S01]  /*2950*/  @!P5 IMAD R12, R12, R15, UR15 ;  /* 0x0000000f0c0cde24 */ /* 0x000fe2000f8e020f */
[----:B------:R-:W-:Y:S01]  /*2960*/  MOV R15, 0x8 ;  /* 0x00000008000f7802 */ /* 0x000fe20000000f00 */
[----:B------:R-:W-:Y:S01]  /*2970*/  @!P6 IMAD R16, R16, R17, UR15 ;  /* 0x0000000f1010ee24 */ /* 0x000fe2000f8e0211 */
[----:B------:R-:W-:Y:S01]  /*2980*/  MOV R17, 0x8 ;  /* 0x0000000800117802 */ /* 0x000fe20000000f00 */
[----:B------:R-:W0:Y:S02]  /*2990*/  @!P4 LDG.E.64 R10, desc[UR16][R10.64] ;  /* 0x000000100a0ac981 */ /* 0x000e24000c1e1b00 */
[----:B------:R-:W-:-:S04]  /*29a0*/  @!P5 IMAD.WIDE.U32 R12, R12, R15, UR26 ;  /* 0x0000001a0c0cde25 */ /* 0x000fc8000f8e000f */
[----:B------:R-:W-:Y:S02]  /*29b0*/  @!P1 IMAD R14, R14, R19, UR15 ;  /* 0x0000000f0e0e9e24 */ /* 0x000fe4000f8e0213 */
[----:B------:R-:W-:Y:S01]  /*29c0*/  @!P6 IMAD.WIDE.U32 R16, R16, R17, UR26 ;  /* 0x0000001a1010ee25 */ /* 0x000fe2000f8e0011 */
[----:B------:R-:W2:Y:S03]  /*29d0*/  @!P5 LDG.E.64 R12, desc[UR16][R12.64] ;  /* 0x000000100c0cd981 */ /* 0x000ea6000c1e1b00 */
[----:B------:R-:W-:Y:S02]  /*29e0*/  @!P1 IMAD.WIDE.U32 R14, R14, R15, UR26 ;  /* 0x0000001a0e0e9e25 */ /* 0x000fe4000f8e000f */
[----:B------:R-:W4:Y:S04]  /*29f0*/  @!P6 LDG.E.64 R16, desc[UR16][R16.64] ;  /* 0x000000101010e981 */ /* 0x000f28000c1e1b00 */
[----:B------:R-:W5:Y:S01]  /*2a00*/  @!P1 LDG.E.64 R14, desc[UR16][R14.64] ;  /* 0x000000100e0e9981 */ /* 0x000f62000c1e1b00 */
[----:B0--3--:R-:W-:Y:S01]  /*2a10*/  @!P4 FADD.FTZ R8, R8, R10 ;  /* 0x0000000a0808c221 */ /* 0x009fe20000010000 */
[C---:B------:R-:W-:Y:S01]  /*2a20*/  IADD3 R10, PT, PT, R2.reuse, 0x4, RZ ;  /* 0x00000004020a7810 */ /* 0x040fe20007ffe0ff */
[----:B------:R-:W-:Y:S01]  /*2a30*/  @!P4 FADD.FTZ R9, R9, R11 ;  /* 0x0000000b0909c221 */ /* 0x000fe20000010000 */
[----:B------:R-:W-:-:S02]  /*2a40*/  IADD3 R11, PT, PT, R2, 0x5, RZ ;  /* 0x00000005020b7810 */ /* 0x000fc40007ffe0ff */
[----:B------:R-:W-:Y:S01]  /*2a50*/  ISETP.EQ.OR P4, PT, R10, UR22, P3 ;  /* 0x000000160a007c0c */ /* 0x000fe20009f82670 */
[----:B--2---:R-:W-:Y:S01]  /*2a60*/  @!P5 FADD.FTZ R8, R8, R12 ;  /* 0x0000000c0808d221 */ /* 0x004fe20000010000 */
[----:B------:R-:W-:Y:S01]  /*2a70*/  @!P5 FADD.FTZ R9, R9, R13 ;  /* 0x0000000d0909d221 */ /* 0x000fe20000010000 */
[----:B------:R-:W-:Y:S02]  /*2a80*/  ISETP.EQ.OR P5, PT, R11, UR22, P3 ;  /* 0x000000160b007c0c */ /* 0x000fe40009fa2670 */
[----:B------:R-:W-:Y:S01]  /*2a90*/  IADD3 R12, PT, PT, R2, 0x6, RZ ;  /* 0x00000006020c7810 */ /* 0x000fe20007ffe0ff */
[----:B----4-:R-:W-:Y:S01]  /*2aa0*/  @!P6 FADD.FTZ R8, R8, R16 ;  /* 0x000000100808e221 */ /* 0x010fe20000010000 */
[----:B------:R-:W-:Y:S01]  /*2ab0*/  @!P6 FADD.FTZ R9, R9, R17 ;  /* 0x000000110909e221 */ /* 0x000fe20000010000 */
[----:B------:R-:W-:Y:S02]  /*2ac0*/  MOV R13, UR24 ;  /* 0x00000018000d7c02 */ /* 0x000fe40008000f00 */
[----:B-----5:R-:W-:Y:S01]  /*2ad0*/  @!P1 FADD.FTZ R8, R8, R14 ;  /* 0x0000000e08089221 */ /* 0x020fe20000010000 */
[----:B------:R-:W-:Y:S01]  /*2ae0*/  IADD3 R16, PT, PT, R2, 0x7, RZ ;  /* 0x0000000702107810 */ /* 0x000fe20007ffe0ff */
[----:B------:R-:W-:Y:S01]  /*2af0*/  @!P1 FADD.FTZ R9, R9, R15 ;  /* 0x0000000f09099221 */ /* 0x000fe20000010000 */
[----:B------:R-:W-:-:S02]  /*2b00*/  ISETP.EQ.OR P6, PT, R12, UR22, P3 ;  /* 0x000000160c007c0c */ /* 0x000fc40009fc2670 */
[----:B------:R-:W-:Y:S01]  /*2b10*/  MOV R14, UR24 ;  /* 0x00000018000e7c02 */ /* 0x000fe20008000f00 */
[----:B------:R-:W-:Y:S01]  /*2b20*/  @!P4 IMAD R10, R10, R13, UR15 ;  /* 0x0000000f0a0ace24 */ /* 0x000fe2000f8e020d */
[----:B------:R-:W-:Y:S02]  /*2b30*/  MOV R15, 0x8 ;  /* 0x00000008000f7802 */ /* 0x000fe40000000f00 */
[----:B------:R-:W-:Y:S01]  /*2b40*/  ISETP.EQ.OR P1, PT, R16, UR22, P3 ;  /* 0x0000001610007c0c */ /* 0x000fe20009f22670 */
[----:B------:R-:W-:Y:S01]  /*2b50*/  @!P5 IMAD R14, R11, R14, UR15 ;  /* 0x0000000f0b0ede24 */ /* 0x000fe2000f8e020e */
[----:B------:R-:W-:Y:S01]  /*2b60*/  MOV R17, UR24 ;  /* 0x0000001800117c02 */ /* 0x000fe20008000f00 */
[----:B------:R-:W-:Y:S01]  /*2b70*/  @!P4 IMAD.WIDE.U32 R10, R10, R15, UR26 ;  /* 0x0000001a0a0ace25 */ /* 0x000fe2000f8e000f */
[----:B------:R-:W-:-:S03]  /*2b80*/  MOV R13, 0x8 ;  /* 0x00000008000d7802 */ /* 0x000fc60000000f00 */
[----:B------:R-:W-:Y:S01]  /*2b90*/  @!P6 IMAD R12, R12, R17, UR15 ;  /* 0x0000000f0c0cee24 */ /* 0x000fe2000f8e0211 */
[----:B------:R-:W-:Y:S01]  /*2ba0*/  MOV R17, 0x8 ;  /* 0x0000000800117802 */ /* 0x000fe20000000f00 */
[----:B------:R-:W2:Y:S01]  /*2bb0*/  @!P4 LDG.E.64 R10, desc[UR16][R10.64] ;  /* 0x000000100a0ac981 */ /* 0x000ea2000c1e1b00 */
[----:B------:R-:W-:-:S04]  /*2bc0*/  @!P5 IMAD.WIDE.U32 R14, R14, R13, UR26 ;  /* 0x0000001a0e0ede25 */ /* 0x000fc8000f8e000d */
[----:B------:R-:W-:Y:S01]  /*2bd0*/  @!P1 IMAD R16, R16, R19, UR15 ;  /* 0x0000000f10109e24 */ /* 0x000fe2000f8e0213 */
[----:B------:R-:W-:Y:S01]  /*2be0*/  MOV R19, 0x8 ;  /* 0x0000000800137802 */ /* 0x000fe20000000f00 */
[----:B------:R-:W-:Y:S01]  /*2bf0*/  @!P6 IMAD.WIDE.U32 R12, R12, R17, UR26 ;  /* 0x0000001a0c0cee25 */ /* 0x000fe2000f8e0011 */
[----:B------:R-:W3:Y:S03]  /*2c00*/  @!P5 LDG.E.64 R14, desc[UR16][R14.64] ;  /* 0x000000100e0ed981 */ /* 0x000ee6000c1e1b00 */
[----:B------:R-:W-:Y:S02]  /*2c10*/  @!P1 IMAD.WIDE.U32 R16, R16, R19, UR26 ;  /* 0x0000001a10109e25 */ /* 0x000fe4000f8e0013 */
[----:B------:R-:W4:Y:S04]  /*2c20*/  @!P6 LDG.E.64 R12, desc[UR16][R12.64] ;  /* 0x000000100c0ce981 */ /* 0x000f28000c1e1b00 */
[----:B------:R-:W5:Y:S01]  /*2c30*/  @!P1 LDG.E.64 R16, desc[UR16][R16.64] ;  /* 0x0000001010109981 */ /* 0x000f62000c1e1b00 */
[----:B------:R-:W-:Y:S01]  /*2c40*/  IADD3 R2, PT, PT, R2, 0x8, RZ ;  /* 0x0000000802027810 */ /* 0x000fe20007ffe0ff */
[----:B--2---:R-:W-:Y:S01]  /*2c50*/  @!P4 FADD.FTZ R8, R8, R10 ;  /* 0x0000000a0808c221 */ /* 0x004fe20000010000 */
[----:B------:R-:W-:-:S02]  /*2c60*/  @!P4 FADD.FTZ R9, R9, R11 ;  /* 0x0000000b0909c221 */ /* 0x000fc40000010000 */
[----:B------:R-:W-:Y:S01]  /*2c70*/  ISETP.NE.AND P4, PT, R2, UR12, PT ;  /* 0x0000000c02007c0c */ /* 0x000fe2000bf85270 */
[----:B---3--:R-:W-:Y:S01]  /*2c80*/  @!P5 FADD.FTZ R8, R8, R14 ;  /* 0x0000000e0808d221 */ /* 0x008fe20000010000 */
[----:B------:R-:W-:-:S03]  /*2c90*/  @!P5 FADD.FTZ R9, R9, R15 ;  /* 0x0000000f0909d221 */ /* 0x000fc60000010000 */
[----:B----4-:R-:W-:Y:S01]  /*2ca0*/  @!P6 FADD.FTZ R8, R8, R12 ;  /* 0x0000000c0808e221 */ /* 0x010fe20000010000 */
[----:B------:R-:W-:-:S03]  /*2cb0*/  @!P6 FADD.FTZ R9, R9, R13 ;  /* 0x0000000d0909e221 */ /* 0x000fc60000010000 */
[----:B-----5:R-:W-:Y:S01]  /*2cc0*/  @!P1 FADD.FTZ R8, R8, R16 ;  /* 0x0000001008089221 */ /* 0x020fe20000010000 */
[----:B------:R-:W-:-:S03]  /*2cd0*/  @!P1 FADD.FTZ R9, R9, R17 ;  /* 0x0000001109099221 */ /* 0x000fc60000010000 */
[----:B------:R-:W-:Y:S05]  /*2ce0*/  @P4 BRA `(.L_x_15) ;  /* 0xfffffff800e04947 */ /* 0x000fea000383ffff */
[----:B------:R-:W-:-:S05]  /*2cf0*/  UMOV UR4, UR12 ;  /* 0x0000000c00047c82 */ /* 0x000fca0008000000 */
.L_x_14:
[----:B------:R-:W-:-:S09]  /*2d00*/  UISETP.NE.AND UP0, UPT, UR19, URZ, UPT ;  /* 0x000000ff1300728c */ /* 0x000fd2000bf05270 */
[----:B------:R-:W-:Y:S05]  /*2d10*/  BRA.U !UP0, `(.L_x_11) ;  /* 0x0000000508507547 */ /* 0x000fea000b800000 */
[----:B------:R-:W-:Y:S02]  /*2d20*/  UIADD3 UR5, UPT, UPT, UR19, -0x1, URZ ;  /* 0xffffffff13057890 */ /* 0x000fe4000fffe0ff */
[----:B------:R-:W-:Y:S02]  /*2d30*/  ULOP3.LUT UP0, UR21, UR23, 0x3, URZ, 0xc0, !UPT ;  /* 0x0000000317157892 */ /* 0x000fe4000f80c0ff */
[----:B------:R-:W-:-:S09]  /*2d40*/  UISETP.GE.U32.AND UP1, UPT, UR5, 0x3, UPT ;  /* 0x000000030500788c */ /* 0x000fd2000bf26070 */
[----:B------:R-:W-:Y:S05]  /*2d50*/  BRA.U !UP1, `(.L_x_16) ;  /* 0x0000000109a47547 */ /* 0x000fea000b800000 */
[----:B------:R-:W2:Y:S01]  /*2d60*/  S2R R2, SR_CTAID.X ;  /* 0x0000000000027919 */ /* 0x000ea20000002500 */
[----:B------:R-:W-:Y:S02]  /*2d70*/  UIADD3 UR8, UPT, UPT, UR4, 0x1, URZ ;  /* 0x0000000104087890 */ /* 0x000fe4000fffe0ff */
[----:B------:R-:W-:Y:S02]  /*2d80*/  UIADD3 UR5, UPT, UPT, UR4, 0x2, URZ ;  /* 0x0000000204057890 */ /* 0x000fe4000fffe0ff */
[----:B------:R-:W-:Y:S02]  /*2d90*/  UIADD3 UR14, UPT, UPT, UR4, 0x3, URZ ;  /* 0x00000003040e7890 */ /* 0x000fe4000fffe0ff */
[C---:B--2---:R-:W-:Y:S02]  /*2da0*/  ISETP.EQ.OR P1, PT, R2.reuse, UR4, P3 ;  /* 0x0000000402007c0c */ /* 0x044fe40009f22670 */
[C---:B------:R-:W-:Y:S02]  /*2db0*/  ISETP.EQ.OR P4, PT, R2.reuse, UR8, P3 ;  /* 0x0000000802007c0c */ /* 0x040fe40009f82670 */
[----:B------:R-:W-:-:S02]  /*2dc0*/  ISETP.EQ.OR P5, PT, R2, UR5, P3 ;  /* 0x0000000502007c0c */ /* 0x000fc40009fa2670 */
[----:B------:R-:W-:-:S07]  /*2dd0*/  ISETP.EQ.OR P6, PT, R2, UR14, P3 ;  /* 0x0000000e02007c0c */ /* 0x000fce0009fc2670 */
[----:B------:R-:W-:Y:S02]  /*2de0*/  VOTEU.ALL UP1, P1 ;  /* 0x0000000000ff7886 */ /* 0x000fe40000820000 */
[----:B------:R-:W-:Y:S02]  /*2df0*/  VOTEU.ALL UP2, P4 ;  /* 0x0000000000ff7886 */ /* 0x000fe40002040000 */
[----:B------:R-:W-:Y:S01]  /*2e00*/  VOTEU.ALL UP3, P5 ;  /* 0x0000000000ff7886 */ /* 0x000fe20002860000 */
[----:B------:R-:W-:Y:S02]  /*2e10*/  @!UP1 UIMAD UR6, UR4, UR24, UR15 ;  /* 0x00000018040692a4 */ /* 0x000fe4000f8e020f */
[----:B------:R-:W-:Y:S02]  /*2e20*/  @!UP2 UIMAD UR8, UR8, UR24, UR15 ;  /* 0x000000180808a2a4 */ /* 0x000fe4000f8e020f */
[----:B------:R-:W-:Y:S01]  /*2e30*/  @!UP1 UIMAD.WIDE.U32 UR6, UR6, 0x8, UR26 ;  /* 0x00000008060698a5 */ /* 0x000fe2000f8e001a */
[----:B------:R-:W-:Y:S01]  /*2e40*/  VOTEU.ALL UP4, P6 ;  /* 0x0000000000ff7886 */ /* 0x000fe20003080000 */
[----:B------:R-:W-:-:S02]  /*2e50*/  @!UP3 UIMAD UR5, UR5, UR24, UR15 ;  /* 0x000000180505b2a4 */ /* 0x000fc4000f8e020f */
[----:B------:R-:W-:Y:S02]  /*2e60*/  @!UP2 UIMAD.WIDE.U32 UR8, UR8, 0x8, UR26 ;  /* 0x000000080808a8a5 */ /* 0x000fe4000f8e001a */
[----:B-1----:R-:W-:Y:S01]  /*2e70*/  MOV R10, UR6 ;  /* 0x00000006000a7c02 */ /* 0x002fe20008000f00 */
[----:B------:R-:W-:Y:S01]  /*2e80*/  @!UP4 UIMAD UR14, UR14, UR24, UR15 ;  /* 0x000000180e0ec2a4 */ /* 0x000fe2000f8e020f */
[----:B------:R-:W-:Y:S01]  /*2e90*/  MOV R11, UR7 ;  /* 0x00000007000b7c02 */ /* 0x000fe20008000f00 */
[----:B------:R-:W-:Y:S01]  /*2ea0*/  @!UP3 UIMAD.WIDE.U32 UR6, UR5, 0x8, UR26 ;  /* 0x000000080506b8a5 */ /* 0x000fe2000f8e001a */
[----:B------:R-:W-:Y:S02]  /*2eb0*/  MOV R12, UR8 ;  /* 0x00000008000c7c02 */ /* 0x000fe40008000f00 */
[----:B------:R-:W-:Y:S02]  /*2ec0*/  MOV R13, UR9 ;  /* 0x00000009000d7c02 */ /* 0x000fe40008000f00 */
[----:B------:R-:W0:Y:S01]  /*2ed0*/  @!P1 LDG.E.64 R10, desc[UR16][R10.64] ;  /* 0x000000100a0a9981 */ /* 0x000e22000c1e1b00 */
[----:B------:R-:W-:Y:S01]  /*2ee0*/  @!UP4 UIMAD.WIDE.U32 UR8, UR14, 0x8, UR26 ;  /* 0x000000080e08c8a5 */ /* 0x000fe2000f8e001a */
[----:B------:R-:W-:-:S02]  /*2ef0*/  MOV R14, UR6 ;  /* 0x00000006000e7c02 */ /* 0x000fc40008000f00 */
[----:B------:R-:W-:Y:S01]  /*2f00*/  MOV R15, UR7 ;  /* 0x00000007000f7c02 */ /* 0x000fe20008000f00 */
[----:B------:R-:W2:Y:S02]  /*2f10*/  @!P4 LDG.E.64 R12, desc[UR16][R12.64] ;  /* 0x000000100c0cc981 */ /* 0x000ea4000c1e1b00 */
[----:B------:R-:W-:Y:S02]  /*2f20*/  MOV R16, UR8 ;  /* 0x0000000800107c02 */ /* 0x000fe40008000f00 */
[----:B------:R-:W-:Y:S01]  /*2f30*/  MOV R17, UR9 ;  /* 0x0000000900117c02 */ /* 0x000fe20008000f00 */
[----:B------:R-:W4:Y:S05]  /*2f40*/  @!P5 LDG.E.64 R14, desc[UR16][R14.64] ;  /* 0x000000100e0ed981 */ /* 0x000f2a000c1e1b00 */
[----:B------:R-:W5:Y:S01]  /*2f50*/  @!P6 LDG.E.64 R16, desc[UR16][R16.64] ;  /* 0x000000101010e981 */ /* 0x000f62000c1e1b00 */
[----:B------:R-:W-:Y:S01]  /*2f60*/  UIADD3 UR4, UPT, UPT, UR4, 0x4, URZ ;  /* 0x0000000404047890 */ /* 0x000fe2000fffe0ff */
[----:B0--3--:R-:W-:Y:S01]  /*2f70*/  @!P1 FADD.FTZ R8, R8, R10 ;  /* 0x0000000a08089221 */ /* 0x009fe20000010000 */
[----:B------:R-:W-:-:S03]  /*2f80*/  @!P1 FADD.FTZ R9, R9, R11 ;  /* 0x0000000b09099221 */ /* 0x000fc60000010000 */
[----:B--2---:R-:W-:Y:S01]  /*2f90*/  @!P4 FADD.FTZ R8, R8, R12 ;  /* 0x0000000c0808c221 */ /* 0x004fe20000010000 */
[----:B------:R-:W-:-:S03]  /*2fa0*/  @!P4 FADD.FTZ R9, R9, R13 ;  /* 0x0000000d0909c221 */ /* 0x000fc60000010000 */
[----:B----4-:R-:W-:Y:S01]  /*2fb0*/  @!P5 FADD.FTZ R8, R8, R14 ;  /* 0x0000000e0808d221 */ /* 0x010fe20000010000 */
[----:B------:R-:W-:-:S03]  /*2fc0*/  @!P5 FADD.FTZ R9, R9, R15 ;  /* 0x0000000f0909d221 */ /* 0x000fc60000010000 */
[----:B-----5:R-:W-:Y:S01]  /*2fd0*/  @!P6 FADD.FTZ R8, R8, R16 ;  /* 0x000000100808e221 */ /* 0x020fe20000010000 */
[----:B------:R-:W-:-:S07]  /*2fe0*/  @!P6 FADD.FTZ R9, R9, R17 ;  /* 0x000000110909e221 */ /* 0x000fce0000010000 */
.L_x_16:
[----:B------:R-:W-:Y:S05]  /*2ff0*/  BRA.U !UP0, `(.L_x_11) ;  /* 0x0000000108987547 */ /* 0x000fea000b800000 */
[----:B------:R-:W2:Y:S01]  /*3000*/  S2R R14, SR_CTAID.X ;  /* 0x00000000000e7919 */ /* 0x000ea20000002500 */
[----:B------:R-:W-:Y:S02]  /*3010*/  UISETP.NE.AND UP0, UPT, UR21, 0x1, UPT ;  /* 0x000000011500788c */ /* 0x000fe4000bf05270 */
[----:B------:R-:W-:-:S06]  /*3020*/  ULOP3.LUT UR5, UR23, 0x1, URZ, 0xc0, !UPT ;  /* 0x0000000117057892 */ /* 0x000fcc000f8ec0ff */
[----:B-1----:R-:W-:Y:S01]  /*3030*/  MOV R15, UR5 ;  /* 0x00000005000f7c02 */ /* 0x002fe20008000f00 */
[----:B------:R-:W-:Y:S06]  /*3040*/  BRA.U !UP0, `(.L_x_17) ;  /* 0x0000000108547547 */ /* 0x000fec000b800000 */
[----:B------:R-:W1:Y:S01]  /*3050*/  S2R R2, SR_CTAID.X ;  /* 0x0000000000027919 */ /* 0x000e620000002500 */
[----:B------:R-:W-:Y:S02]  /*3060*/  UIADD3 UR6, UPT, UPT, UR4, 0x1, URZ ;  /* 0x0000000104067890 */ /* 0x000fe4000fffe0ff */
[----:B-1----:R-:W-:-:S04]  /*3070*/  ISETP.EQ.OR P4, PT, R2, UR4, P3 ;  /* 0x0000000402007c0c */ /* 0x002fc80009f82670 */
[----:B------:R-:W-:-:S09]  /*3080*/  ISETP.EQ.OR P1, PT, R2, UR6, P3 ;  /* 0x0000000602007c0c */ /* 0x000fd20009f22670 */
[----:B------:R-:W-:-:S04]  /*3090*/  VOTEU.ALL UP0, P4 ;  /* 0x0000000000ff7886 */ /* 0x000fc80002000000 */
[----:B------:R-:W-:Y:S01]  /*30a0*/  VOTEU.ALL UP1, P1 ;  /* 0x0000000000ff7886 */ /* 0x000fe20000820000 */
[----:B------:R-:W-:-:S04]  /*30b0*/  @!UP0 UIMAD UR8, UR4, UR24, UR15 ;  /* 0x00000018040882a4 */ /* 0x000fc8000f8e020f */
[----:B------:R-:W-:Y:S02]  /*30c0*/  @!UP1 UIMAD UR6, UR6, UR24, UR15 ;  /* 0x00000018060692a4 */ /* 0x000fe4000f8e020f */
[----:B------:R-:W-:Y:S02]  /*30d0*/  @!UP0 UIMAD.WIDE.U32 UR8, UR8, 0x8, UR26 ;  /* 0x00000008080888a5 */ /* 0x000fe4000f8e001a */
[----:B------:R-:W-:-:S04]  /*30e0*/  @!UP1 UIMAD.WIDE.U32 UR6, UR6, 0x8, UR26 ;  /* 0x00000008060698a5 */ /* 0x000fc8000f8e001a */
[----:B------:R-:W-:Y:S02]  /*30f0*/  MOV R10, UR8 ;  /* 0x00000008000a7c02 */ /* 0x000fe40008000f00 */
[----:B------:R-:W-:Y:S02]  /*3100*/  MOV R11, UR9 ;  /* 0x00000009000b7c02 */ /* 0x000fe40008000f00 */
[----:B------:R-:W-:Y:S02]  /*3110*/  MOV R12, UR6 ;  /* 0x00000006000c7c02 */ /* 0x000fe40008000f00 */
[----:B------:R-:W-:Y:S02]  /*3120*/  MOV R13, UR7 ;  /* 0x00000007000d7c02 */ /* 0x000fe40008000f00 */
[----:B------:R-:W0:Y:S04]  /*3130*/  @!P4 LDG.E.64 R10, desc[UR16][R10.64] ;  /* 0x000000100a0ac981 */ /* 0x000e28000c1e1b00 */
[----:B------:R-:W4:Y:S01]  /*3140*/  @!P1 LDG.E.64 R12, desc[UR16][R12.64] ;  /* 0x000000100c0c9981 */ /* 0x000f22000c1e1b00 */
[----:B------:R-:W-:Y:S01]  /*3150*/  UIADD3 UR4, UPT, UPT, UR4, 0x2, URZ ;  /* 0x0000000204047890 */ /* 0x000fe2000fffe0ff */
[----:B0--3--:R-:W-:Y:S01]  /*3160*/  @!P4 FADD.FTZ R8, R8, R10 ;  /* 0x0000000a0808c221 */ /* 0x009fe20000010000 */
[----:B------:R-:W-:-:S03]  /*3170*/  @!P4 FADD.FTZ R9, R9, R11 ;  /* 0x0000000b0909c221 */ /* 0x000fc60000010000 */
[----:B----4-:R-:W-:Y:S01]  /*3180*/  @!P1 FADD.FTZ R8, R8, R12 ;  /* 0x0000000c08089221 */ /* 0x010fe20000010000 */
[----:B------:R-:W-:-:S07]  /*3190*/  @!P1 FADD.FTZ R9, R9, R13 ;  /* 0x0000000d09099221 */ /* 0x000fce0000010000 */
.L_x_17:
[----:B--2---:R-:W-:Y:S01]  /*31a0*/  ISETP.EQ.OR P1, PT, R14, UR4, P3 ;  /* 0x000000040e007c0c */ /* 0x004fe20009f22670 */
[----:B------:R-:W-:Y:S03]  /*31b0*/  BSSY.RECONVERGENT B0, `(.L_x_11) ;  /* 0x000000a000007945 */ /* 0x000fe60003800200 */
[----:B------:R-:W-:-:S13]  /*31c0*/  ISETP.NE.U32.OR P1, PT, R15, 0x1, P1 ;  /* 0x000000010f00780c */ /* 0x000fda0000f25470 */
[----:B------:R-:W-:Y:S05]  /*31d0*/  @P1 BRA `(.L_x_18) ;  /* 0x00000000001c1947 */ /* 0x000fea0003800000 */
[----:B------:R-:W-:Y:S01]  /*31e0*/  UIMAD UR5, UR24, UR4, UR15 ;  /* 0x00000004180572a4 */ /* 0x000fe2000f8e020f */
[----:B------:R-:W-:-:S05]  /*31f0*/  HFMA2 R11, -RZ, RZ, 0, 4.76837158203125e-07 ;  /* 0x00000008ff0b7431 */ /* 0x000fca00000001ff */
[----:B------:R-:W-:-:S05]  /*3200*/  MOV R10, UR5 ;  /* 0x00000005000a7c02 */ /* 0x000fca0008000f00 */
[----:B------:R-:W-:-:S06]  /*3210*/  IMAD.WIDE.U32 R10, R10, R11, UR26 ;  /* 0x0000001a0a0a7e25 */ /* 0x000fcc000f8e000b */
[----:B------:R-:W0:Y:S02]  /*3220*/  LDG.E.64 R10, desc[UR16][R10.64] ;  /* 0x000000100a0a7981 */ /* 0x000e24000c1e1b00 */
[----:B0--3--:R-:W-:Y:S01]  /*3230*/  FADD.FTZ R8, R8, R10 ;  /* 0x0000000a08087221 */ /* 0x009fe20000010000 */
[----:B------:R-:W-:-:S07]  /*3240*/  FADD.FTZ R9, R9, R11 ;  /* 0x0000000b09097221 */ /* 0x000fce0000010000 */
.L_x_18:
[----:B------:R-:W-:Y:S05]  /*3250*/  BSYNC.RECONVERGENT B0 ;  /* 0x0000000000007941 */ /* 0x000fea0003800200 */
.L_x_11:
[----:B------:R-:W5:Y:S01]  /*3260*/  S2UR UR5, SR_CgaCtaId ;  /* 0x00000000000579c3 */ /* 0x000f620000008800 */
[----:B------:R-:W-:Y:S02]  /*3270*/  UMOV UR4, 0x400 ;  /* 0x0000040000047882 */ /* 0x000fe40000000000 */
[----:B-----5:R-:W-:-:S09]  /*3280*/  ULEA UR4, UR5, UR4, 0x18 ;  /* 0x0000000405047291 */ /* 0x020fd2000f8ec0ff */
[----:B------:R0:W-:Y:S01]  /*3290*/  @!P3 STS.64 [UR4+0xc0], R8 ;  /* 0x0000c008ff00b988 */ /* 0x0001e20008000a04 */
[----:B------:R-:W-:Y:S06]  /*32a0*/  BAR.SYNC.DEFER_BLOCKING 0x0 ;  /* 0x0000000000007b1d */ /* 0x000fec0000010000 */
[----:B-1--4-:R-:W1:Y:S01]  /*32b0*/  LDS.64 R10, [UR4+0xc0] ;  /* 0x0000c004ff0a7984 */ /* 0x012e620008000a00 */
[----:B------:R-:W4:Y:S01]  /*32c0*/  LDCU UR4, c[0x0][0x42c] ;  /* 0x00008580ff0477ac */ /* 0x000f220008000800 */
[----:B------:R-:W-:Y:S05]  /*32d0*/  @!P2 BRA `(.L_x_19) ;  /* 0x000000000048a947 */ /* 0x000fea0003800000 */
[----:B------:R-:W-:Y:S01]  /*32e0*/  FFMA.FTZ R6, R4, R3, R6 ;  /* 0x0000000304067223 */ /* 0x000fe20000010006 */
[----:B------:R-:W-:-:S03]  /*32f0*/  FFMA.FTZ R7, R5, R0, R7 ;  /* 0x0000000005077223 */ /* 0x000fc60000010007 */
[----:B------:R-:W-:Y:S01]  /*3300*/  FMUL.FTZ R2, R6, -1.4426950216293334961 ;  /* 0xbfb8aa3b06027820 */ /* 0x000fe20000410000 */
[----:B0--3--:R-:W-:-:S05]  /*3310*/  FMUL.FTZ R9, R7, -1.4426950216293334961 ;  /* 0xbfb8aa3b07097820 */ /* 0x009fca0000410000 */
[----:B------:R-:W0:Y:S04]  /*3320*/  MUFU.EX2 R2, R2 ;  /* 0x0000000200027308 */ /* 0x000e280000000800 */
[----:B------:R-:W3:Y:S01]  /*3330*/  MUFU.EX2 R9, R9 ;  /* 0x0000000900097308 */ /* 0x000ee20000000800 */
[----:B0-----:R-:W-:Y:S01]  /*3340*/  FADD.FTZ R8, R2, 1 ;  /* 0x3f80000002087421 */ /* 0x001fe20000010000 */
[----:B---3--:R-:W-:-:S05]  /*3350*/  FADD.FTZ R12, R9, 1 ;  /* 0x3f800000090c7421 */ /* 0x008fca0000010000 */
[----:B------:R-:W0:Y:S08]  /*3360*/  MUFU.RCP R8, R8 ;  /* 0x0000000800087308 */ /* 0x000e300000001000 */
[----:B--2---:R-:W2:Y:S01]  /*3370*/  MUFU.RCP R13, R12 ;  /* 0x0000000c000d7308 */ /* 0x004ea20000001000 */
[----:B0-----:R-:W-:Y:S01]  /*3380*/  FADD.FTZ R15, -R8, 1 ;  /* 0x3f800000080f7421 */ /* 0x001fe20000010100 */
[----:B------:R-:W-:-:S03]  /*3390*/  FMUL.FTZ R33, R33, R8 ;  /* 0x0000000821217220 */ /* 0x000fc60000410000 */
[----:B------:R-:W-:Y:S01]  /*33a0*/  FFMA.FTZ R6, R6, R15, 1 ;  /* 0x3f80000006067423 */ /* 0x000fe2000001000f */
[----:B--2---:R-:W-:Y:S01]  /*33b0*/  FADD.FTZ R14, -R13, 1 ;  /* 0x3f8000000d0e7421 */ /* 0x004fe20000010100 */
[----:B------:R-:W-:Y:S02]  /*33c0*/  FMUL.FTZ R32, R32, R13 ;  /* 0x0000000d20207220 */ /* 0x000fe40000410000 */
[----:B------:R-:W-:Y:S01]  /*33d0*/  FMUL.FTZ R33, R33, R6 ;  /* 0x0000000621217220 */ /* 0x000fe20000410000 */
[----:B------:R-:W-:-:S04]  /*33e0*/  FFMA.FTZ R7, R7, R14, 1 ;  /* 0x3f80000007077423 */ /* 0x000fc8000001000e */
[----:B------:R-:W-:-:S07]  /*33f0*/  FMUL.FTZ R32, R32, R7 ;  /* 0x0000000720207220 */ /* 0x000fce0000410000 */
.L_x_19:
[----:B-1--4-:R-:W-:Y:S01]  /*3400*/  FMUL.FTZ R10, R10, UR4 ;  /* 0x000000040a0a7c20 */ /* 0x012fe20008410000 */
[----:B------:R-:W-:Y:S01]  /*3410*/  FMUL.FTZ R11, R11, UR4 ;  /* 0x000000040b0b7c20 */ /* 0x000fe20008410000 */
[----:B------:R-:W-:Y:S04]  /*3420*/  BSSY.RECONVERGENT B0, `(.L_x_20) ;  /* 0x0000013000007945 */ /* 0x000fe80003800200 */
[----:B------:R-:W-:Y:S05]  /*3430*/  @P0 BRA `(.L_x_21) ;  /* 0x0000000000440947 */ /* 0x000fea0003800000 */
[----:B------:R-:W1:Y:S01]  /*3440*/  LDCU.64 UR6, c[0x0][0x3f8] ;  /* 0x00007f00ff0677ac */ /* 0x000e620008000a00 */
[----:B------:R-:W-:Y:S01]  /*3450*/  MOV R39, R41 ;  /* 0x0000002900277202 */ /* 0x000fe20000000f00 */
[-CC-:B------:R-:W-:Y:S01]  /*3460*/  FFMA.FTZ R3, R3, R10.reuse, R11.reuse ;  /* 0x0000000a03037223 */ /* 0x180fe2000001000b */
[----:B------:R-:W-:Y:S01]  /*3470*/  FFMA.FTZ R0, R0, R10, R11 ;  /* 0x0000000a00007223 */ /* 0x000fe2000001000b */
[----:B------:R-:W4:Y:S02]  /*3480*/  LDCU.64 UR4, c[0x0][0x380] ;  /* 0x00007000ff0477ac */ /* 0x000f240008000a00 */
[----:B------:R-:W-:Y:S01]  /*3490*/  FFMA.FTZ R3, R4, R33, -R3 ;  /* 0x0000002104037223 */ /* 0x000fe20000010803 */
[----:B------:R-:W-:-:S03]  /*34a0*/  FFMA.FTZ R0, R5, R32, -R0 ;  /* 0x0000002005007223 */ /* 0x000fc60000010800 */
[----:B------:R-:W-:Y:S01]  /*34b0*/  FMUL.FTZ R5, R3, UR20 ;  /* 0x0000001403057c20 */ /* 0x000fe20008410000 */
[----:B------:R-:W-:-:S05]  /*34c0*/  FMUL.FTZ R0, R0, UR20 ;  /* 0x0000001400007c20 */ /* 0x000fca0008410000 */
[----:B------:R-:W-:Y:S01]  /*34d0*/  F2FP.BF16.F32.PACK_AB R5, R0, R5 ;  /* 0x000000050005723e */ /* 0x000fe200000010ff */
[----:B-1----:R-:W-:Y:S02]  /*34e0*/  IMAD R2, R29, UR6, RZ ;  /* 0x000000061d027c24 */ /* 0x002fe4000f8e02ff */
[----:B------:R-:W-:-:S04]  /*34f0*/  IMAD.WIDE.U32 R38, R37, UR6, R38 ;  /* 0x0000000625267c25 */ /* 0x000fc8000f8e0026 */
[----:B------:R-:W-:Y:S01]  /*3500*/  IMAD R7, R37, UR7, R2 ;  /* 0x0000000725077c24 */ /* 0x000fe2000f8e0202 */
[----:B----4-:R-:W-:-:S04]  /*3510*/  LEA R2, P0, R38, UR4, 0x1 ;  /* 0x0000000426027c11 */ /* 0x010fc8000f8008ff */
[----:B------:R-:W-:-:S04]  /*3520*/  IADD3 R7, PT, PT, R39, R7, RZ ;  /* 0x0000000727077210 */ /* 0x000fc80007ffe0ff */
[----:B------:R-:W-:-:S05]  /*3530*/  LEA.HI.X R3, R38, UR5, R7, 0x1, P0 ;  /* 0x0000000526037c11 */ /* 0x000fca00080f0c07 */
[----:B------:R1:W-:Y:S02]  /*3540*/  STG.E desc[UR16][R2.64], R5 ;  /* 0x0000000502007986 */ /* 0x0003e4000c101910 */
.L_x_21:
[----:B------:R-:W-:Y:S05]  /*3550*/  BSYNC.RECONVERGENT B0 ;  /* 0x0000000000007941 */ /* 0x000fea0003800200 */
.L_x_20:
[----:B------:R-:W-:Y:S01]  /*3560*/  UIADD3 UR13, UPT, UPT, UR24, UR13, URZ ;  /* 0x0000000d180d7290 */ /* 0x000fe2000fffe0ff */
[----:B------:R-:W-:-:S03]  /*3570*/  IADD3 R34, PT, PT, R34, 0x1, RZ ;  /* 0x0000000122227810 */ /* 0x000fc60007ffe0ff */
[----:B------:R-:W-:-:S09]  /*3580*/  UISETP.GE.AND UP0, UPT, UR13, UR10, UPT ;  /* 0x0000000a0d00728c */ /* 0x000fd2000bf06270 */
[----:B------:R-:W-:Y:S05]  /*3590*/  BRA.U !UP0, `(.L_x_22) ;  /* 0xffffffcd08387547 */ /* 0x000fea000b83ffff */
.L_x_1:
[----:B------:R-:W4:Y:S01]  /*35a0*/  LDC R4, c[0x0][0x370] ;  /* 0x0000dc00ff047b82 */ /* 0x000f220000000800 */
[----:B------:R-:W-:Y:S01]  /*35b0*/  ISETP.NE.AND P2, PT, R31, RZ, PT ;  /* 0x000000ff1f00720c */ /* 0x000fe20003f45270 */
[----:B------:R-:W-:Y:S06]  /*35c0*/  BSSY.RECONVERGENT B0, `(.L_x_23) ;  /* 0x0000011000007945 */ /* 0x000fec0003800200 */
[----:B------:R-:W5:Y:S08]  /*35d0*/  LDC R7, c[0x0][0x374] ;  /* 0x0000dd00ff077b82 */ /* 0x000f700000000800 */
[----:B-1----:R-:W1:Y:S01]  /*35e0*/  LDC.64 R2, c[0x0][0x3c8] ;  /* 0x0000f200ff027b82 */ /* 0x002e620000000a00 */
[----:B----4-:R-:W-:-:S02]  /*35f0*/  IADD3 R5, PT, PT, R4, -0x1, RZ ;  /* 0xffffffff04057810 */ /* 0x010fc40007ffe0ff */
[----:B------:R-:W-:Y:S02]  /*3600*/  ISETP.NE.AND P1, PT, R4, 0x1, PT ;  /* 0x000000010400780c */ /* 0x000fe40003f25270 */
[----:B-----5:R-:W-:-:S04]  /*3610*/  IADD3 R0, PT, PT, R7, -0x1, RZ ;  /* 0xffffffff07007810 */ /* 0x020fc80007ffe0ff */
[----:B------:R-:W-:Y:S02]  /*3620*/  ISETP.NE.AND P0, PT, R0, UR15, PT ;  /* 0x0000000f00007c0c */ /* 0x000fe4000bf05270 */
[----:B------:R-:W-:Y:S02]  /*3630*/  SHF.L.U32 R0, R7, 0x1, RZ ;  /* 0x0000000107007819 */ /* 0x000fe400000006ff */
[----:B------:R-:W-:Y:S02]  /*3640*/  ISETP.NE.OR P0, PT, R5, UR22, P0 ;  /* 0x0000001605007c0c */ /* 0x000fe40008705670 */
[----:B------:R-:W-:-:S05]  /*3650*/  SEL R5, R0, RZ, P1 ;  /* 0x000000ff00057207 */ /* 0x000fca0000800000 */
[----:B-1----:R-:W-:Y:S01]  /*3660*/  IMAD.WIDE.U32 R2, R5, 0x4, R2 ;  /* 0x0000000405027825 */ /* 0x002fe200078e0002 */
[----:B------:R-:W-:Y:S06]  /*3670*/  @P2 BRA `(.L_x_24) ;  /* 0x0000000000142947 */ /* 0x000fec0003800000 */
[----:B------:R-:W-:Y:S01]  /*3680*/  HFMA2 R5, -RZ, RZ, 0, 5.9604644775390625e-08 ;  /* 0x00000001ff057431 */ /* 0x000fe200000001ff */
[----:B------:R-:W-:Y:S06]  /*3690*/  MEMBAR.ALL.GPU ;  /* 0x0000000000007992 */ /* 0x000fec000000a000 */
[----:B------:R-:W-:-:S00]  /*36a0*/  ERRBAR ;  /* 0x00000000000079ab */ /* 0x000fc00000000000 */
[----:B------:R-:W-:Y:S06]  /*36b0*/  CGAERRBAR ;  /* 0x00000000000075ab */ /* 0x000fec0000000000 */
[----:B------:R1:W-:Y:S02]  /*36c0*/  REDG.E.ADD.S32.STRONG.GPU desc[UR16][R2.64], R5 ;  /* 0x000000050200798e */ /* 0x0003e4000c12e310 */
.L_x_24:
[----:B------:R-:W-:Y:S05]  /*36d0*/  BSYNC.RECONVERGENT B0 ;  /* 0x0000000000007941 */ /* 0x000fea0003800200 */
.L_x_23:
[----:B------:R-:W-:Y:S05]  /*36e0*/  @P0 EXIT ;  /* 0x000000000000094d */ /* 0x000fea0003800000 */
[----:B------:R-:W-:Y:S05]  /*36f0*/  @P2 BRA `(.L_x_25) ;  /* 0x0000000000202947 */ /* 0x000fea0003800000 */
[----:B------:R-:W-:-:S05]  /*3700*/  IMAD R0, R4, R7, RZ ;  /* 0x0000000704007224 */ /* 0x000fca00078e02ff */
[----:B------:R-:W-:-:S13]  /*3710*/  ISETP.NE.AND P0, PT, R0, -0x1, PT ;  /* 0xffffffff0000780c */ /* 0x000fda0003f05270 */
[----:B------:R-:W-:Y:S05]  /*3720*/  @!P0 BRA `(.L_x_25) ;  /* 0x0000000000148947 */ /* 0x000fea0003800000 */
.L_x_26:
[----:B-1----:R-:W4:Y:S04]  /*3730*/  LDG.E.STRONG.GPU R5, desc[UR16][R2.64] ;  /* 0x0000001002057981 */ /* 0x002f28000c1ef900 */
[----:B----4-:R-:W-:Y:S01]  /*3740*/  CCTL.IVALL ;  /* 0x00000000ff00798f */ /* 0x010fe20002000000 */
[----:B------:R-:W-:Y:S05]  /*3750*/  YIELD ;  /* 0x0000000000007946 */ /* 0x000fea0003800000 */
[----:B------:R-:W-:-:S13]  /*3760*/  ISETP.NE.AND P0, PT, R5, R0, PT ;  /* 0x000000000500720c */ /* 0x000fda0003f05270 */
[----:B------:R-:W-:Y:S05]  /*3770*/  @P0 BRA `(.L_x_26) ;  /* 0xfffffffc00ec0947 */ /* 0x000fea000383ffff */
.L_x_25:
[----:B------:R-:W-:Y:S05]  /*3780*/  WARPSYNC.ALL ;  /* 0x0000000000007948 */ /* 0x000fea0003800000 */
[----:B------:R-:W4:Y:S02]  /*3790*/  LDCU.64 UR10, c[0x0][0x3f8] ;  /* 0x00007f00ff0a77ac */ /* 0x000f240008000a00 */
[----:B----4-:R-:W-:-:S04]  /*37a0*/  ULEA.HI UR8, UP0, UR11, UR10, URZ, 0x1 ;  /* 0x0000000a0b087291 */ /* 0x010fc8000f8108ff */
[----:B------:R-:W-:-:S04]  /*37b0*/  UIADD3.X UR9, UPT, UPT, URZ, UR11, URZ, UP0, !UPT ;  /* 0x0000000bff097290 */ /* 0x000fc800087fe4ff */
[----:B------:R-:W-:Y:S02]  /*37c0*/  USHF.R.S64 UR8, UR8, 0x1, UR9 ;  /* 0x0000000108087899 */ /* 0x000fe40008001009 */
[----:B------:R-:W-:Y:S01]  /*37d0*/  USHF.R.S32.HI UR9, URZ, 0x1, UR9 ;  /* 0x00000001ff097899 */ /* 0x000fe20008011409 */
[----:B------:R-:W-:Y:S03]  /*37e0*/  BAR.SYNC.DEFER_BLOCKING 0x0 ;  /* 0x0000000000007b1d */ /* 0x000fe60000010000 */
[----:B------:R-:W-:Y:S02]  /*37f0*/  ISETP.LT.U32.AND P0, PT, R31, UR8, PT ;  /* 0x000000081f007c0c */ /* 0x000fe4000bf01070 */
[----:B------:R-:W-:-:S04]  /*3800*/  MOV R0, UR9 ;  /* 0x0000000900007c02 */ /* 0x000fc80008000f00 */
[----:B------:R-:W-:-:S13]  /*3810*/  ISETP.GT.AND.EX P0, PT, R0, RZ, PT, P0 ;  /* 0x000000ff0000720c */ /* 0x000fda0003f04300 */
[----:B------:R-:W-:Y:S05]  /*3820*/  @!P0 EXIT ;  /* 0x000000000000894d */ /* 0x000fea0003800000 */
[----:B-1----:R-:W-:Y:S01]  /*3830*/  IADD3 R2, P1, PT, R31, 0x280, RZ ;  /* 0x000002801f027810 */ /* 0x002fe20007f3e0ff */
[----:B------:R-:W-:Y:S01]  /*3840*/  UIMAD.WIDE.U32 UR4, UR10, 0x3, URZ ;  /* 0x000000030a0478a5 */ /* 0x000fe2000f8e00ff */
[----:B------:R-:W-:Y:S01]  /*3850*/  MOV R0, RZ ;  /* 0x000000ff00007202 */ /* 0x000fe20000000f00 */
[----:B------:R-:W-:Y:S01]  /*3860*/  UIMAD UR6, UR11, 0x3, URZ ;  /* 0x000000030b0678a4 */ /* 0x000fe2000f8e02ff */
[----:B------:R-:W-:Y:S01]  /*3870*/  MOV R4, UR9 ;  /* 0x0000000900047c02 */ /* 0x000fe20008000f00 */
[----:B------:R-:W-:Y:S01]  /*3880*/  BSSY.RECONVERGENT B0, `(.L_x_27) ;  /* 0x000005e000007945 */ /* 0x000fe20003800200 */
[----:B------:R-:W-:Y:S01]  /*3890*/  ISETP.LT.U32.AND P0, PT, R2, UR8, PT ;  /* 0x0000000802007c0c */ /* 0x000fe2000bf01070 */
[----:B------:R-:W-:Y:S01]  /*38a0*/  UIADD3 UR6, UPT, UPT, UR5, UR6, URZ ;  /* 0x0000000605067290 */ /* 0x000fe2000fffe0ff */
[----:B0--3--:R-:W-:-:S03]  /*38b0*/  IADD3.X R9, PT, PT, RZ, R0, RZ, P1, !PT ;  /* 0x00000000ff097210 */ /* 0x009fc60000ffe4ff */
[----:B------:R-:W-:Y:S01]  /*38c0*/  ULEA.HI UR4, UP0, UR6, UR4, URZ, 0x1 ;  /* 0x0000000406047291 */ /* 0x000fe2000f8108ff */
[----:B------:R-:W-:-:S03]  /*38d0*/  ISETP.GT.AND.EX P0, PT, R4, R9, PT, P0 ;  /* 0x000000090400720c */ /* 0x000fc60003f04300 */
[----:B------:R-:W-:Y:S01]  /*38e0*/  UIADD3.X UR7, UPT, UPT, URZ, UR6, URZ, UP0, !UPT ;  /* 0x00000006ff077290 */ /* 0x000fe200087fe4ff */
[----:B------:R-:W-:Y:S02]  /*38f0*/  SEL R2, R2, UR8, !P0 ;  /* 0x0000000802027c07 */ /* 0x000fe4000c000000 */
[----:B------:R-:W-:Y:S01]  /*3900*/  SEL R9, R9, UR9, !P0 ;  /* 0x0000000909097c07 */ /* 0x000fe2000c000000 */
[----:B------:R-:W-:Y:S01]  /*3910*/  USHF.R.S64 UR6, UR4, 0x1, UR7 ;  /* 0x0000000104067899 */ /* 0x000fe20008001007 */
[----:B------:R-:W-:Y:S01]  /*3920*/  IADD3 R2, P0, PT, R2, -0x280, RZ ;  /* 0xfffffd8002027810 */ /* 0x000fe20007f1e0ff */
[----:B------:R-:W-:-:S03]  /*3930*/  USHF.R.S32.HI UR7, URZ, 0x1, UR7 ;  /* 0x00000001ff077899 */ /* 0x000fc60008011407 */
[----:B------:R-:W-:Y:S02]  /*3940*/  IADD3.X R9, PT, PT, R9, -0x1, RZ, P0, !PT ;  /* 0xffffffff09097810 */ /* 0x000fe400007fe4ff */
[----:B------:R-:W-:-:S04]  /*3950*/  ISETP.NE.U32.AND P0, PT, R2, R31, PT ;  /* 0x0000001f0200720c */ /* 0x000fc80003f05070 */
[----:B------:R-:W-:-:S04]  /*3960*/  ISETP.NE.AND.EX P0, PT, R9, R0, PT, P0 ;  /* 0x000000000900720c */ /* 0x000fc80003f05300 */
[----:B------:R-:W-:-:S04]  /*3970*/  SEL R8, RZ, 0x1, !P0 ;  /* 0x00000001ff087807 */ /* 0x000fc80004000000 */
[----:B------:R-:W-:-:S04]  /*3980*/  IADD3 R7, P0, P1, R2, -R8, -R31 ;  /* 0x8000000802077210 */ /* 0x000fc8000791e81f */
[----:B------:R-:W-:-:S05]  /*3990*/  IADD3.X R9, PT, PT, R9, -0x1, ~R0, P0, P1 ;  /* 0xffffffff09097810 */ /* 0x000fca00007e2c00 */
[----:B------:R-:W-:-:S04]  /*39a0*/  IMAD.WIDE.U32 R2, R9, -0x33333333, RZ ;  /* 0xcccccccd09027825 */ /* 0x000fc800078e00ff */
[----:B------:R-:W-:-:S04]  /*39b0*/  IMAD.WIDE.U32 R4, P0, R7, -0x33333334, R2 ;  /* 0xcccccccc07047825 */ /* 0x000fc80007800002 */
[----:B------:R-:W-:Y:S01]  /*39c0*/  IMAD.WIDE.U32 R2, R7, -0x33333333, RZ ;  /* 0xcccccccd07027825 */ /* 0x000fe200078e00ff */
[----:B------:R-:W-:Y:S02]  /*39d0*/  IADD3.X R7, PT, PT, RZ, RZ, RZ, P0, !PT ;  /* 0x000000ffff077210 */ /* 0x000fe400007fe4ff */
[----:B------:R-:W-:Y:S02]  /*39e0*/  MOV R6, R5 ;  /* 0x0000000500067202 */ /* 0x000fe40000000f00 */
[----:B------:R-:W-:-:S05]  /*39f0*/  IADD3 RZ, P0, PT, R3, R4, RZ ;  /* 0x0000000403ff7210 */ /* 0x000fca0007f1e0ff */
[----:B------:R-:W-:-:S05]  /*3a00*/  IMAD.WIDE.U32.X R2, R9, -0x33333334, R6, P0 ;  /* 0xcccccccc09027825 */ /* 0x000fca00000e0406 */
[----:B------:R-:W-:-:S04]  /*3a10*/  SHF.R.U64 R2, R2, 0x9, R3 ;  /* 0x0000000902027819 */ /* 0x000fc80000001203 */
[----:B------:R-:W-:-:S04]  /*3a20*/  IADD3 R2, P0, PT, R2, R8, RZ ;  /* 0x0000000802027210 */ /* 0x000fc80007f1e0ff */
[----:B------:R-:W-:Y:S02]  /*3a30*/  LOP3.LUT R4, R2, 0x3, RZ, 0xc0, !PT ;  /* 0x0000000302047812 */ /* 0x000fe400078ec0ff */
[----:B------:R-:W-:Y:S02]  /*3a40*/  LEA.HI.X R3, R3, RZ, RZ, 0x17, P0 ;  /* 0x000000ff03037211 */ /* 0x000fe400000fbcff */
[----:B------:R-:W-:Y:S02]  /*3a50*/  ISETP.NE.U32.AND P1, PT, R4, 0x3, PT ;  /* 0x000000030400780c */ /* 0x000fe40003f25070 */
[----:B------:R-:W-:Y:S02]  /*3a60*/  ISETP.GE.U32.AND P0, PT, R2, 0x3, PT ;  /* 0x000000030200780c */ /* 0x000fe40003f06070 */
[----:B------:R-:W-:Y:S02]  /*3a70*/  ISETP.NE.AND.EX P1, PT, RZ, RZ, PT, P1 ;  /* 0x000000ffff00720c */ /* 0x000fe40003f25310 */
[----:B------:R-:W-:-:S11]  /*3a80*/  ISETP.GE.U32.AND.EX P0, PT, R3, RZ, PT, P0 ;  /* 0x000000ff0300720c */ /* 0x000fd60003f06100 */
[----:B------:R-:W-:Y:S05]  /*3a90*/  @!P1 BRA `(.L_x_28) ;  /* 0x0000000000f09947 */ /* 0x000fea0003800000 */
[----:B------:R-:W0:Y:S01]  /*3aa0*/  LDCU.64 UR4, c[0x0][0x3d8] ;  /* 0x00007b00ff0477ac */ /* 0x000e220008000a00 */
[----:B------:R-:W-:Y:S02]  /*3ab0*/  IADD3 R9, PT, PT, R2, 0x1, RZ ;  /* 0x0000000102097810 */ /* 0x000fe40007ffe0ff */
[----:B------:R-:W-:Y:S01]  /*3ac0*/  MOV R22, UR6 ;  /* 0x0000000600167c02 */ /* 0x000fe20008000f00 */
[----:B------:R-:W1:Y:S01]  /*3ad0*/  LDCU.64 UR12, c[0x0][0x390] ;  /* 0x00007200ff0c77ac */ /* 0x000e620008000a00 */
[----:B------:R-:W-:Y:S02]  /*3ae0*/  MOV R5, UR7 ;  /* 0x0000000700057c02 */ /* 0x000fe40008000f00 */
[----:B------:R-:W-:Y:S01]  /*3af0*/  MOV R26, UR8 ;  /* 0x00000008001a7c02 */ /* 0x000fe20008000f00 */
[----:B------:R-:W3:Y:S01]  /*3b00*/  LDCU.64 UR14, c[0x0][0x388] ;  /* 0x00007100ff0e77ac */ /* 0x000ee20008000a00 */
[----:B------:R-:W-:Y:S02]  /*3b10*/  MOV R3, UR9 ;  /* 0x0000000900037c02 */ /* 0x000fe40008000f00 */
[----:B------:R-:W-:-:S02]  /*3b20*/  LOP3.LUT R9, R9, 0x3, RZ, 0xc0, !PT ;  /* 0x0000000309097812 */ /* 0x000fc400078ec0ff */
[----:B------:R-:W-:Y:S02]  /*3b30*/  MOV R2, UR10 ;  /* 0x0000000a00027c02 */ /* 0x000fe40008000f00 */
[----:B------:R-:W-:Y:S02]  /*3b40*/  MOV R6, R31 ;  /* 0x0000001f00067202 */ /* 0x000fe40000000f00 */
[----:B------:R-:W-:Y:S02]  /*3b50*/  MOV R7, R0 ;  /* 0x0000000000077202 */ /* 0x000fe40000000f00 */
[C---:B0-----:R-:W-:Y:S01]  /*3b60*/  LEA R4, P1, R31.reuse, UR4, 0x2 ;  /* 0x000000041f047c11 */ /* 0x041fe2000f8210ff */
[----:B------:R-:W-:Y:S01]  /*3b70*/  UMOV UR4, URZ ;  /* 0x000000ff00047c82 */ /* 0x000fe20008000000 */
[----:B------:R-:W-:Y:S01]  /*3b80*/  SHF.L.U32 R18, R31, 0x3, RZ ;  /* 0x000000031f127819 */ /* 0x000fe200000006ff */
[----:B------:R-:W-:Y:S01]  /*3b90*/  IMAD.WIDE.U32 R6, R9, 0x280, R6 ;  /* 0x0000028009067825 */ /* 0x000fe200078e0006 */
[----:B------:R-:W-:-:S02]  /*3ba0*/  SHF.L.U64.HI R22, R22, 0x2, R5 ;  /* 0x0000000216167819 */ /* 0x000fc40000010205 */
[C-C-:B------:R-:W-:Y:S01]  /*3bb0*/  LEA.HI.X R5, R31.reuse, UR5, R0.reuse, 0x2, P1 ;  /* 0x000000051f057c11 */ /* 0x140fe200088f1400 */
[----:B------:R-:W-:Y:S01]  /*3bc0*/  USHF.L.U32 UR5, UR11, 0x2, URZ ;  /* 0x000000020b057899 */ /* 0x000fe200080006ff */
[----:B------:R-:W-:Y:S01]  /*3bd0*/  SHF.L.U64.HI R26, R26, 0x2, R3 ;  /* 0x000000021a1a7819 */ /* 0x000fe20000010203 */
[----:B------:R-:W-:Y:S01]  /*3be0*/  IMAD.WIDE.U32 R2, R2, 0x4, RZ ;  /* 0x0000000402027825 */ /* 0x000fe200078e00ff */
[----:B------:R-:W-:Y:S02]  /*3bf0*/  SHF.L.U64.HI R19, R31, 0x3, R0 ;  /* 0x000000031f137819 */ /* 0x000fe40000010200 */
[C---:B-1----:R-:W-:Y:S02]  /*3c00*/  IADD3 R20, P1, PT, R18.reuse, UR12, RZ ;  /* 0x0000000c12147c10 */ /* 0x042fe4000ff3e0ff */
[----:B---3--:R-:W-:Y:S02]  /*3c10*/  IADD3 R18, P2, PT, R18, UR14, RZ ;  /* 0x0000000e12127c10 */ /* 0x008fe4000ff5e0ff */
[----:B------:R-:W-:-:S02]  /*3c20*/  IADD3 R16, P3, PT, RZ, -R9, RZ ;  /* 0x80000009ff107210 */ /* 0x000fc40007f7e0ff */
[----:B------:R-:W-:Y:S02]  /*3c30*/  IADD3.X R21, PT, PT, R19, UR13, RZ, P1, !PT ;  /* 0x0000000d13157c10 */ /* 0x000fe40008ffe4ff */
[----:B------:R-:W-:Y:S02]  /*3c40*/  IADD3 R0, PT, PT, R7, UR4, RZ ;  /* 0x0000000407007c10 */ /* 0x000fe4000fffe0ff */
[----:B------:R-:W-:Y:S02]  /*3c50*/  MOV R31, R6 ;  /* 0x00000006001f7202 */ /* 0x000fe40000000f00 */
[----:B------:R-:W-:Y:S02]  /*3c60*/  IADD3.X R19, PT, PT, R19, UR15, RZ, P2, !PT ;  /* 0x0000000f13137c10 */ /* 0x000fe400097fe4ff */
[----:B------:R-:W-:Y:S02]  /*3c70*/  IADD3 R24, PT, PT, R3, UR5, RZ ;  /* 0x0000000503187c10 */ /* 0x000fe4000fffe0ff */
[----:B------:R-:W-:-:S07]  /*3c80*/  IADD3.X R17, PT, PT, RZ, -0x1, RZ, P3, !PT ;  /* 0xffffffffff117810 */ /* 0x000fce0001ffe4ff */
.L_x_29:
[----:B0-----:R-:W-:Y:S01]  /*3c90*/  MOV R7, UR8 ;  /* 0x0000000800077c02 */ /* 0x001fe20008000f00 */
[----:B------:R-:W3:Y:S01]  /*3ca0*/  LDG.E R12, desc[UR16][R4.64] ;  /* 0x00000010040c7981 */ /* 0x000ee2000c1e1900 */
[----:B------:R-:W-:Y:S02]  /*3cb0*/  MOV R11, UR6 ;  /* 0x00000006000b7c02 */ /* 0x000fe40008000f00 */
[----:B------:R-:W-:Y:S02]  /*3cc0*/  LEA R6, P1, R7, R4, 0x2 ;  /* 0x0000000407067211 */ /* 0x000fe400078210ff */
[----:B------:R-:W-:Y:S02]  /*3cd0*/  IADD3 R8, P2, PT, R4, R2, RZ ;  /* 0x0000000204087210 */ /* 0x000fe40007f5e0ff */
[----:B------:R-:W-:Y:S02]  /*3ce0*/  LEA R10, P3, R11, R4, 0x2 ;  /* 0x000000040b0a7211 */ /* 0x000fe400078610ff */
[----:B------:R-:W-:-:S02]  /*3cf0*/  IADD3.X R7, PT, PT, R5, R26, RZ, P1, !PT ;  /* 0x0000001a05077210 */ /* 0x000fc40000ffe4ff */
[C---:B------:R-:W-:Y:S02]  /*3d00*/  IADD3.X R9, PT, PT, R5.reuse, R24, RZ, P2, !PT ;  /* 0x0000001805097210 */ /* 0x040fe400017fe4ff */
[----:B------:R-:W-:Y:S01]  /*3d10*/  IADD3.X R11, PT, PT, R5, R22, RZ, P3, !PT ;  /* 0x00000016050b7210 */ /* 0x000fe20001ffe4ff */
[----:B--2---:R0:W3:Y:S04]  /*3d20*/  LDG.E R13, desc[UR16][R6.64] ;  /* 0x00000010060d7981 */ /* 0x0040e8000c1e1900 */
[----:B------:R1:W2:Y:S04]  /*3d30*/  LDG.E R14, desc[UR16][R8.64] ;  /* 0x00000010080e7981 */ /* 0x0002a8000c1e1900 */
[----:B------:R-:W2:Y:S01]  /*3d40*/  LDG.E R15, desc[UR16][R10.64] ;  /* 0x000000100a0f7981 */ /* 0x000ea2000c1e1900 */
[----:B0-----:R-:W-:-:S02]  /*3d50*/  MOV R6, R18 ;  /* 0x0000001200067202 */ /* 0x001fc40000000f00 */
[----:B------:R-:W-:Y:S02]  /*3d60*/  MOV R7, R19 ;  /* 0x0000001300077202 */ /* 0x000fe40000000f00 */
[----:B-1----:R-:W-:Y:S02]  /*3d70*/  MOV R8, R20 ;  /* 0x0000001400087202 */ /* 0x002fe40000000f00 */
[----:B------:R-:W-:Y:S02]  /*3d80*/  MOV R9, R21 ;  /* 0x0000001500097202 */ /* 0x000fe40000000f00 */
[----:B------:R-:W-:-:S04]  /*3d90*/  IADD3 R16, P1, PT, R16, 0x1, RZ ;  /* 0x0000000110107810 */ /* 0x000fc80007f3e0ff */
[----:B------:R-:W-:Y:S02]  /*3da0*/  IADD3.X R17, PT, PT, RZ, R17, RZ, P1, !PT ;  /* 0x00000011ff117210 */ /* 0x000fe40000ffe4ff */
[----:B------:R-:W-:-:S04]  /*3db0*/  ISETP.NE.U32.AND P1, PT, R16, RZ, PT ;  /* 0x000000ff1000720c */ /* 0x000fc80003f25070 */
[----:B------:R-:W-:Y:S02]  /*3dc0*/  ISETP.NE.AND.EX P1, PT, R17, RZ, PT, P1 ;  /* 0x000000ff1100720c */ /* 0x000fe40003f25310 */
[----:B------:R-:W-:Y:S02]  /*3dd0*/  IADD3 R20, P3, PT, R20, 0x1400, RZ ;  /* 0x0000140014147810 */ /* 0x000fe40007f7e0ff */
[----:B------:R-:W-:Y:S02]  /*3de0*/  IADD3 R18, P4, PT, R18, 0x1400, RZ ;  /* 0x0000140012127810 */ /* 0x000fe40007f9e0ff */
[----:B------:R-:W-:Y:S02]  /*3df0*/  IADD3 R4, P2, PT, R4, 0xa00, RZ ;  /* 0x00000a0004047810 */ /* 0x000fe40007f5e0ff */
[----:B------:R-:W-:Y:S02]  /*3e00*/  IADD3.X R21, PT, PT, RZ, R21, RZ, P3, !PT ;  /* 0x00000015ff157210 */ /* 0x000fe40001ffe4ff */
[----:B------:R-:W-:-:S02]  /*3e10*/  IADD3.X R19, PT, PT, RZ, R19, RZ, P4, !PT ;  /* 0x00000013ff137210 */ /* 0x000fc400027fe4ff */
[----:B------:R-:W-:Y:S01]  /*3e20*/  IADD3.X R5, PT, PT, RZ, R5, RZ, P2, !PT ;  /* 0x00000005ff057210 */ /* 0x000fe200017fe4ff */
[----:B---3--:R0:W-:Y:S04]  /*3e30*/  STG.E.64 desc[UR16][R6.64], R12 ;  /* 0x0000000c06007986 */ /* 0x0081e8000c101b10 */
[----:B--2---:R0:W-:Y:S01]  /*3e40*/  STG.E.64 desc[UR16][R8.64], R14 ;  /* 0x0000000e08007986 */ /* 0x0041e2000c101b10 */
[----:B------:R-:W-:Y:S05]  /*3e50*/  @P1 BRA `(.L_x_29) ;  /* 0xfffffffc008c1947 */ /* 0x000fea000383ffff */
.L_x_28:
[----:B------:R-:W-:Y:S05]  /*3e60*/  BSYNC.RECONVERGENT B0 ;  /* 0x0000000000007941 */ /* 0x000fea0003800200 */
.L_x_27:
[----:B------:R-:W-:Y:S05]  /*3e70*/  @!P0 EXIT ;  /* 0x000000000000894d */ /* 0x000fea0003800000 */
[----:B------:R-:W-:Y:S01]  /*3e80*/  BSSY.RECONVERGENT B0, `(.L_x_30) ;  /* 0x000005c000007945 */ /* 0x000fe20003800200 */
[----:B------:R-:W-:Y:S02]  /*3e90*/  USHF.L.U64.HI UR5, UR10, 0x2, UR11 ;  /* 0x000000020a057899 */ /* 0x000fe4000801020b */
[----:B------:R-:W-:Y:S02]  /*3ea0*/  USHF.L.U32 UR4, UR10, 0x2, URZ ;  /* 0x000000020a047899 */ /* 0x000fe400080006ff */
[----:B------:R-:W-:Y:S01]  /*3eb0*/  USHF.L.U64.HI UR7, UR6, 0x2, UR7 ;  /* 0x0000000206077899 */ /* 0x000fe20008010207 */
[----:B------:R-:W1:Y:S01]  /*3ec0*/  LDCU.64 UR12, c[0x0][0x3d8] ;  /* 0x00007b00ff0c77ac */ /* 0x000e620008000a00 */
[----:B------:R-:W3:Y:S01]  /*3ed0*/  LDCU.64 UR14, c[0x0][0x388] ;  /* 0x00007100ff0e77ac */ /* 0x000ee20008000a00 */
[----:B------:R-:W4:Y:S01]  /*3ee0*/  LDCU.64 UR18, c[0x0][0x390] ;  /* 0x00007200ff1277ac */ /* 0x000f220008000a00 */
[----:B------:R-:W-:Y:S02]  /*3ef0*/  USHF.L.U64.HI UR10, UR8, 0x2, UR9 ;  /* 0x00000002080a7899 */ /* 0x000fe40008010209 */
[----:B------:R-:W-:-:S02]  /*3f00*/  USHF.L.U32 UR11, UR8, 0x2, URZ ;  /* 0x00000002080b7899 */ /* 0x000fc400080006ff */
[----:B------:R-:W-:-:S12]  /*3f10*/  USHF.L.U32 UR6, UR6, 0x2, URZ ;  /* 0x0000000206067899 */ /* 0x000fd800080006ff */
.L_x_31:
[C---:B-1----:R-:W-:Y:S02]  /*3f20*/  SHF.L.U32 R11, R31.reuse, 0x2, RZ ;  /* 0x000000021f0b7819 */ /* 0x042fe400000006ff */
[----:B0-2---:R-:W-:Y:S02]  /*3f30*/  SHF.L.U64.HI R13, R31, 0x2, R0 ;  /* 0x000000021f0d7819 */ /* 0x005fe40000010200 */
[----:B-1----:R-:W-:-:S04]  /*3f40*/  IADD3 R2, P0, PT, R11, UR12, RZ ;  /* 0x0000000c0b027c10 */ /* 0x002fc8000ff1e0ff */
[----:B------:R-:W-:Y:S02]  /*3f50*/  IADD3.X R3, PT, PT, R13, UR13, RZ, P0, !PT ;  /* 0x0000000d0d037c10 */ /* 0x000fe400087fe4ff */
[C---:B------:R-:W-:Y:S02]  /*3f60*/  IADD3 R4, P0, PT, R2.reuse, UR11, RZ ;  /* 0x0000000b02047c10 */ /* 0x040fe4000ff1e0ff */
[C---:B------:R-:W-:Y:S01]  /*3f70*/  IADD3 R8, P1, PT, R2.reuse, UR6, RZ ;  /* 0x0000000602087c10 */ /* 0x040fe2000ff3e0ff */
[----:B------:R0:W2:Y:S01]  /*3f80*/  LDG.E R16, desc[UR16][R2.64] ;  /* 0x0000001002107981 */ /* 0x0000a2000c1e1900 */
[C---:B------:R-:W-:Y:S02]  /*3f90*/  IADD3.X R5, PT, PT, R3.reuse, UR10, RZ, P0, !PT ;  /* 0x0000000a03057c10 */ /* 0x040fe400087fe4ff */
[----:B------:R-:W-:Y:S02]  /*3fa0*/  IADD3 R6, P0, PT, R2, UR4, RZ ;  /* 0x0000000402067c10 */ /* 0x000fe4000ff1e0ff */
[C---:B------:R-:W-:Y:S01]  /*3fb0*/  IADD3.X R9, PT, PT, R3.reuse, UR7, RZ, P1, !PT ;  /* 0x0000000703097c10 */ /* 0x040fe20008ffe4ff */
[----:B------:R1:W2:Y:S01]  /*3fc0*/  LDG.E R17, desc[UR16][R4.64] ;  /* 0x0000001004117981 */ /* 0x0002a2000c1e1900 */
[----:B------:R-:W-:-:S03]  /*3fd0*/  IADD3.X R7, PT, PT, R3, UR5, RZ, P0, !PT ;  /* 0x0000000503077c10 */ /* 0x000fc600087fe4ff */
[----:B------:R-:W5:Y:S04]  /*3fe0*/  LDG.E R19, desc[UR16][R8.64] ;  /* 0x0000001008137981 */ /* 0x000f68000c1e1900 */
[----:B------:R1:W5:Y:S01]  /*3ff0*/  LDG.E R18, desc[UR16][R6.64] ;  /* 0x0000001006127981 */ /* 0x000362000c1e1900 */
[C---:B------:R-:W-:Y:S02]  /*4000*/  SHF.L.U32 R10, R31.reuse, 0x3, RZ ;  /* 0x000000031f0a7819 */ /* 0x040fe400000006ff */
[----:B------:R-:W-:Y:S02]  /*4010*/  SHF.L.U64.HI R0, R31, 0x3, R0 ;  /* 0x000000031f007819 */ /* 0x000fe40000010200 */
[----:B------:R-:W-:Y:S02]  /*4020*/  LOP3.LUT R14, R10, 0xfffffff8, RZ, 0xc0, !PT ;  /* 0xfffffff80a0e7812 */ /* 0x000fe400078ec0ff */
[----:B------:R-:W-:-:S02]  /*4030*/  LOP3.LUT R11, R11, 0xfffffffc, RZ, 0xc0, !PT ;  /* 0xfffffffc0b0b7812 */ /* 0x000fc400078ec0ff */
[----:B0-----:R-:W-:Y:S02]  /*4040*/  LOP3.LUT R3, R0, 0x3, RZ, 0xc0, !PT ;  /* 0x0000000300037812 */ /* 0x001fe400078ec0ff */
[C---:B---3--:R-:W-:Y:S02]  /*4050*/  IADD3 R12, P0, PT, R14.reuse, UR14, RZ ;  /* 0x0000000e0e0c7c10 */ /* 0x048fe4000ff1e0ff */
[----:B------:R-:W-:Y:S02]  /*4060*/  LOP3.LUT R2, R13, 0x3, RZ, 0xc0, !PT ;  /* 0x000000030d027812 */ /* 0x000fe400078ec0ff */
[----:B----4-:R-:W-:Y:S02]  /*4070*/  IADD3 R14, P1, PT, R14, UR18, RZ ;  /* 0x000000120e0e7c10 */ /* 0x010fe4000ff3e0ff */
[----:B-1----:R-:W-:Y:S02]  /*4080*/  IADD3 R4, P2, PT, R11, UR12, RZ ;  /* 0x0000000c0b047c10 */ /* 0x002fe4000ff5e0ff */
[----:B------:R-:W-:-:S02]  /*4090*/  IADD3.X R13, PT, PT, R3, UR15, RZ, P0, !PT ;  /* 0x0000000f030d7c10 */ /* 0x000fc400087fe4ff */
[----:B------:R-:W-:Y:S02]  /*40a0*/  IADD3.X R15, PT, PT, R3, UR19, RZ, P1, !PT ;  /* 0x00000013030f7c10 */ /* 0x000fe40008ffe4ff */
[----:B------:R-:W-:Y:S02]  /*40b0*/  IADD3.X R5, PT, PT, R2, UR13, RZ, P2, !PT ;  /* 0x0000000d02057c10 */ /* 0x000fe400097fe4ff */
[C---:B------:R-:W-:Y:S02]  /*40c0*/  IADD3 R6, P0, PT, R4.reuse, UR11, RZ ;  /* 0x0000000b04067c10 */ /* 0x040fe4000ff1e0ff */
[C---:B------:R-:W-:Y:S02]  /*40d0*/  IADD3 R8, P1, PT, R4.reuse, UR4, RZ ;  /* 0x0000000404087c10 */ /* 0x040fe4000ff3e0ff */
[----:B------:R-:W-:Y:S02]  /*40e0*/  IADD3 R2, P2, PT, R4, UR6, RZ ;  /* 0x0000000604027c10 */ /* 0x000fe4000ff5e0ff */
[----:B------:R-:W-:-:S02]  /*40f0*/  IADD3.X R7, PT, PT, R5, UR10, RZ, P0, !PT ;  /* 0x0000000a05077c10 */ /* 0x000fc400087fe4ff */
[C---:B------:R-:W-:Y:S02]  /*4100*/  IADD3.X R9, PT, PT, R5.reuse, UR5, RZ, P1, !PT ;  /* 0x0000000505097c10 */ /* 0x040fe40008ffe4ff */
[----:B------:R-:W-:Y:S01]  /*4110*/  IADD3.X R3, PT, PT, R5, UR7, RZ, P2, !PT ;  /* 0x0000000705037c10 */ /* 0x000fe200097fe4ff */
[----:B--2---:R0:W-:Y:S04]  /*4120*/  STG.E.64 desc[UR16][R12.64], R16 ;  /* 0x000000100c007986 */ /* 0x0041e8000c101b10 */
[----:B-----5:R1:W-:Y:S04]  /*4130*/  STG.E.64 desc[UR16][R14.64], R18 ;  /* 0x000000120e007986 */ /* 0x0203e8000c101b10 */
[----:B------:R-:W2:Y:S04]  /*4140*/  LDG.E R20, desc[UR16][R4.64+0xa00] ;  /* 0x000a001004147981 */ /* 0x000ea8000c1e1900 */
[----:B------:R-:W2:Y:S04]  /*4150*/  LDG.E R21, desc[UR16][R6.64+0xa00] ;  /* 0x000a001006157981 */ /* 0x000ea8000c1e1900 */
[----:B------:R-:W3:Y:S04]  /*4160*/  LDG.E R22, desc[UR16][R8.64+0xa00] ;  /* 0x000a001008167981 */ /* 0x000ee8000c1e1900 */
[----:B------:R-:W3:Y:S01]  /*4170*/  LDG.E R23, desc[UR16][R2.64+0xa00] ;  /* 0x000a001002177981 */ /* 0x000ee2000c1e1900 */
[----:B0-----:R-:W-:-:S04]  /*4180*/  IADD3 R16, P0, PT, R10, 0x1400, RZ ;  /* 0x000014000a107810 */ /* 0x001fc80007f1e0ff */
[----:B------:R-:W-:Y:S02]  /*4190*/  IADD3.X R11, PT, PT, RZ, R0, RZ, P0, !PT ;  /* 0x00000000ff0b7210 */ /* 0x000fe400007fe4ff */
[----:B------:R-:W-:Y:S02]  /*41a0*/  LOP3.LUT R16, R16, 0xfffffff8, RZ, 0xc0, !PT ;  /* 0xfffffff810107812 */ /* 0x000fe400078ec0ff */
[----:B------:R-:W-:Y:S02]  /*41b0*/  LOP3.LUT R11, R11, 0x3, RZ, 0xc0, !PT ;  /* 0x000000030b0b7812 */ /* 0x000fe400078ec0ff */
[C---:B------:R-:W-:Y:S02]  /*41c0*/  IADD3 R12, P0, PT, R16.reuse, UR14, RZ ;  /* 0x0000000e100c7c10 */ /* 0x040fe4000ff1e0ff */
[----:B------:R-:W-:Y:S02]  /*41d0*/  IADD3 R16, P1, PT, R16, UR18, RZ ;  /* 0x0000001210107c10 */ /* 0x000fe4000ff3e0ff */
[----:B------:R-:W-:-:S02]  /*41e0*/  IADD3.X R13, PT, PT, R11, UR15, RZ, P0, !PT ;  /* 0x0000000f0b0d7c10 */ /* 0x000fc400087fe4ff */
[----:B------:R-:W-:-:S03]  /*41f0*/  IADD3.X R17, PT, PT, R11, UR19, RZ, P1, !PT ;  /* 0x000000130b117c10 */ /* 0x000fc60008ffe4ff */
[----:B--2---:R0:W-:Y:S04]  /*4200*/  STG.E.64 desc[UR16][R12.64], R20 ;  /* 0x000000140c007986 */ /* 0x0041e8000c101b10 */
[----:B---3--:R2:W-:Y:S04]  /*4210*/  STG.E.64 desc[UR16][R16.64], R22 ;  /* 0x0000001610007986 */ /* 0x0085e8000c101b10 */
[----:B-1----:R-:W3:Y:S04]  /*4220*/  LDG.E R18, desc[UR16][R4.64+0x1400] ;  /* 0x0014001004127981 */ /* 0x002ee8000c1e1900 */
[----:B------:R-:W3:Y:S04]  /*4230*/  LDG.E R19, desc[UR16][R6.64+0x1400] ;  /* 0x0014001006137981 */ /* 0x000ee8000c1e1900 */
[----:B------:R-:W4:Y:S04]  /*4240*/  LDG.E R24, desc[UR16][R8.64+0x1400] ;  /* 0x0014001008187981 */ /* 0x000f28000c1e1900 */
[----:B------:R-:W4:Y:S01]  /*4250*/  LDG.E R25, desc[UR16][R2.64+0x1400] ;  /* 0x0014001002197981 */ /* 0x000f22000c1e1900 */
[----:B------:R-:W-:-:S04]  /*4260*/  IADD3 R11, P0, PT, R10, 0x2800, RZ ;  /* 0x000028000a0b7810 */ /* 0x000fc80007f1e0ff */
[----:B------:R-:W-:Y:S02]  /*4270*/  IADD3.X R26, PT, PT, RZ, R0, RZ, P0, !PT ;  /* 0x00000000ff1a7210 */ /* 0x000fe400007fe4ff */
[----:B------:R-:W-:Y:S02]  /*4280*/  LOP3.LUT R11, R11, 0xfffffff8, RZ, 0xc0, !PT ;  /* 0xfffffff80b0b7812 */ /* 0x000fe400078ec0ff */
[----:B------:R-:W-:Y:S02]  /*4290*/  LOP3.LUT R26, R26, 0x3, RZ, 0xc0, !PT ;  /* 0x000000031a1a7812 */ /* 0x000fe400078ec0ff */
[C---:B------:R-:W-:Y:S02]  /*42a0*/  IADD3 R14, P0, PT, R11.reuse, UR14, RZ ;  /* 0x0000000e0b0e7c10 */ /* 0x040fe4000ff1e0ff */
[----:B0-----:R-:W-:Y:S02]  /*42b0*/  IADD3 R12, P1, PT, R11, UR18, RZ ;  /* 0x000000120b0c7c10 */ /* 0x001fe4000ff3e0ff */
[----:B------:R-:W-:-:S02]  /*42c0*/  IADD3.X R15, PT, PT, R26, UR15, RZ, P0, !PT ;  /* 0x0000000f1a0f7c10 */ /* 0x000fc400087fe4ff */
[----:B------:R-:W-:-:S03]  /*42d0*/  IADD3.X R13, PT, PT, R26, UR19, RZ, P1, !PT ;  /* 0x000000131a0d7c10 */ /* 0x000fc60008ffe4ff */
[----:B---3--:R0:W-:Y:S04]  /*42e0*/  STG.E.64 desc[UR16][R14.64], R18 ;  /* 0x000000120e007986 */ /* 0x0081e8000c101b10 */
[----:B----4-:R1:W-:Y:S04]  /*42f0*/  STG.E.64 desc[UR16][R12.64], R24 ;  /* 0x000000180c007986 */ /* 0x0103e8000c101b10 */
[----:B--2---:R-:W2:Y:S04]  /*4300*/  LDG.E R16, desc[UR16][R4.64+0x1e00] ;  /* 0x001e001004107981 */ /* 0x004ea8000c1e1900 */
[----:B------:R-:W2:Y:S04]  /*4310*/  LDG.E R17, desc[UR16][R6.64+0x1e00] ;  /* 0x001e001006117981 */ /* 0x000ea8000c1e1900 */
[----:B------:R-:W3:Y:S04]  /*4320*/  LDG.E R20, desc[UR16][R8.64+0x1e00] ;  /* 0x001e001008147981 */ /* 0x000ee8000c1e1900 */
[----:B------:R-:W3:Y:S01]  /*4330*/  LDG.E R21, desc[UR16][R2.64+0x1e00] ;  /* 0x001e001002157981 */ /* 0x000ee2000c1e1900 */
[----:B------:R-:W-:-:S04]  /*4340*/  IADD3 R10, P0, PT, R10, 0x3c00, RZ ;  /* 0x00003c000a0a7810 */ /* 0x000fc80007f1e0ff */
[----:B------:R-:W-:Y:S02]  /*4350*/  IADD3.X R22, PT, PT, RZ, R0, RZ, P0, !PT ;  /* 0x00000000ff167210 */ /* 0x000fe400007fe4ff */
[----:B------:R-:W-:Y:S02]  /*4360*/  LOP3.LUT R0, R10, 0xfffffff8, RZ, 0xc0, !PT ;  /* 0xfffffff80a007812 */ /* 0x000fe400078ec0ff */
[----:B------:R-:W-:Y:S02]  /*4370*/  LOP3.LUT R22, R22, 0x3, RZ, 0xc0, !PT ;  /* 0x0000000316167812 */ /* 0x000fe400078ec0ff */
[C---:B------:R-:W-:Y:S02]  /*4380*/  IADD3 R10, P0, PT, R0.reuse, UR14, RZ ;  /* 0x0000000e000a7c10 */ /* 0x040fe4000ff1e0ff */
[----:B0-----:R-:W-:Y:S02]  /*4390*/  IADD3 R14, P1, PT, R0, UR18, RZ ;  /* 0x00000012000e7c10 */ /* 0x001fe4000ff3e0ff */
[----:B------:R-:W-:-:S02]  /*43a0*/  IADD3.X R11, PT, PT, R22, UR15, RZ, P0, !PT ;  /* 0x0000000f160b7c10 */ /* 0x000fc400087fe4ff */
[----:B------:R-:W-:Y:S02]  /*43b0*/  IADD3.X R15, PT, PT, R22, UR19, RZ, P1, !PT ;  /* 0x00000013160f7c10 */ /* 0x000fe40008ffe4ff */
[----:B------:R-:W-:Y:S02]  /*43c0*/  IADD3 R31, PT, PT, R31, 0xa00, RZ ;  /* 0x00000a001f1f7810 */ /* 0x000fe40007ffe0ff */
[----:B------:R-:W-:Y:S02]  /*43d0*/  MOV R0, UR9 ;  /* 0x0000000900007c02 */ /* 0x000fe40008000f00 */
[----:B------:R-:W-:-:S04]  /*43e0*/  ISETP.LT.U32.AND P0, PT, R31, UR8, PT ;  /* 0x000000081f007c0c */ /* 0x000fc8000bf01070 */
[----:B------:R-:W-:Y:S01]  /*43f0*/  ISETP.GT.AND.EX P0, PT, R0, RZ, PT, P0 ;  /* 0x000000ff0000720c */ /* 0x000fe20003f04300 */
[----:B------:R-:W-:Y:S01]  /*4400*/  HFMA2 R0, -RZ, RZ, 0, 0 ;  /* 0x00000000ff007431 */ /* 0x000fe200000001ff */
[----:B--2---:R1:W-:Y:S04]  /*4410*/  STG.E.64 desc[UR16][R10.64], R16 ;  /* 0x000000100a007986 */ /* 0x0043e8000c101b10 */
[----:B---3--:R1:W-:Y:S07]  /*4420*/  STG.E.64 desc[UR16][R14.64], R20 ;  /* 0x000000140e007986 */ /* 0x0083ee000c101b10 */
[----:B------:R-:W-:Y:S05]  /*4430*/  @P0 BRA `(.L_x_31) ;  /* 0xfffffff800b80947 */ /* 0x000fea000383ffff */
[----:B------:R-:W-:Y:S05]  /*4440*/  BSYNC.RECONVERGENT B0 ;  /* 0x0000000000007941 */ /* 0x000fea0003800200 */
.L_x_30:
[----:B------:R-:W-:Y:S05]  /*4450*/  EXIT ;  /* 0x000000000000794d */ /* 0x000fea0003800000 */
.L_x_32:
        /* <DEDUP_REMOVED lines=10> */
.L_x_2462:


//--------------------- .text._Z35group_norm_nhwc_bwd_one_pass_kernelI11Bf16IOFp32WLi128ELi20ELi640EEv26Group_norm_nhwc_bwd_params --------------------------
	.section	.text._Z35group_norm_nhwc_bwd_one_pass_kernelI11Bf16IOFp32WLi128ELi20ELi640EEv26Group_norm_nhwc_bwd_params,"ax",@progbits
	.align	128
        .global         _Z35group_norm_nhwc_bwd_one_pass_kernelI11Bf16IOFp32WLi128ELi20ELi640EEv26Group_norm_nhwc_bwd_params
        .type           _Z35group_norm_nhwc_bwd_one_pass_kernelI11Bf16IOFp32WLi128ELi20ELi640EEv26Group_norm_nhwc_bwd_params,@function
        .size           _Z35group_norm_nhwc_bwd_one_pass_kernelI11Bf16IOFp32WLi128ELi20ELi640EEv26Group_norm_nhwc_bwd_params,(.L_x_2463 - _Z35group_norm_nhwc_bwd_one_pass_kernelI11Bf16IOFp32WLi128ELi20ELi640EEv26Group_norm_nhwc_bwd_params)
        .other          _Z35group_norm_nhwc_bwd_one_pass_kernelI11Bf16IOFp32WLi128ELi20ELi640EEv26Group_norm_nhwc_bwd_params,@"STO_CUDA_ENTRY STV_DEFAULT"
_Z35group_norm_nhwc_bwd_one_pass_kernelI11Bf16IOFp32WLi128ELi20ELi640EEv26Group_norm_nhwc_bwd_params:
.text._Z35group_norm_nhwc_bwd_one_pass_kernelI11Bf16IOFp32WLi128ELi20ELi640EEv26Group_norm_nhwc_bwd_params:
[----:B------:R-:W-:Y:S01]  /*0000*/  LDC R1, c[0x0][0x37c] ;  /* 0x0000df00ff017b82 */ /* 0x000fe20000000800 */
[----:B------:R-:W0:Y:S01]  /*0010*/  S2R R25, SR_CTAID.Y ;  /* 0x0000000000197919 */ /* 0x000e220000002600 */
[----:B------:R-:W1:Y:S06]  /*0020*/  LDCU UR4, c[0x0][0x410] ;  /* 0x00008200ff0477ac */ /* 0x000e6c0008000800 */
[----:B------:R-:W2:Y:S01]  /*0030*/  S2UR UR9, SR_CTAID.X ;  /* 0x00000000000979c3 */ /* 0x000ea20000002500 */
[----:B------:R-:W3:Y:S01]  /*0040*/  S2R R24, SR_TID.X ;  /* 0x0000000000187919 */ /* 0x000ee20000002100 */
[----:B------:R-:W1:Y:S01]  /*0050*/  LDCU UR5, c[0x0][0x3e0] ;  /* 0x00007c00ff0577ac */ /* 0x000e620008000800 */
[----:B------:R-:W4:Y:S01]  /*0060*/  LDCU.64 UR6, c[0x0][0x358] ;  /* 0x00006b00ff0677ac */ /* 0x000f220008000a00 */
[----:B-1----:R-:W-:-:S06]  /*0070*/  UIMAD UR4, UR4, UR5, URZ ;  /* 0x00000005040472a4 */ /* 0x002fcc000f8e02ff */
[----:B0-----:R-:W-:-:S13]  /*0080*/  ISETP.GE.AND P0, PT, R25, UR4, PT ;  /* 0x0000000419007c0c */ /* 0x001fda000bf06270 */
[----:B--234-:R-:W-:Y:S05]  /*0090*/  @P0 BRA `(.L_x_33) ;  /* 0x0000003c000c0947 */ /* 0x01cfea0003800000 */
[----:B------:R-:W-:Y:S01]  /*00a0*/  LOP3.LUT R0, R24, 0xffff, RZ, 0xc0, !PT ;  /* 0x0000ffff18007812 */ /* 0x000fe200078ec0ff */
[----:B------:R-:W0:Y:S01]  /*00b0*/  LDC R2, c[0x0][0x374] ;  /* 0x0000dd00ff027b82 */ /* 0x000e220000000800 */
[----:B------:R-:W-:Y:S01]  /*00c0*/  HFMA2 R30, -RZ, RZ, 0, 0 ;  /* 0x00000000ff1e7431 */ /* 0x000fe200000001ff */
[----:B------:R-:W-:Y:S02]  /*00d0*/  MOV R31, R25 ;  /* 0x00000019001f7202 */ /* 0x000fe40000000f00 */
[----:B------:R-:W-:-:S05]  /*00e0*/  IMAD R0, R0, 0x199a, RZ ;  /* 0x0000199a00007824 */ /* 0x000fca00078e02ff */
[----:B------:R-:W-:Y:S02]  /*00f0*/  SHF.R.U32.HI R33, RZ, 0x10, R0 ;  /* 0x00000010ff217819 */ /* 0x000fe40000011600 */
[----:B------:R-:W1:Y:S02]  /*0100*/  S2R R0, SR_LANEID ;  /* 0x0000000000007919 */ /* 0x000e640000000000 */
[----:B------:R-:W-:-:S05]  /*0110*/  PRMT R3, R33, 0x9910, RZ ;  /* 0x0000991021037816 */ /* 0x000fca00000000ff */
[----:B------:R-:W-:-:S05]  /*0120*/  IMAD R3, R3, 0xa, RZ ;  /* 0x0000000a03037824 */ /* 0x000fca00078e02ff */
[----:B------:R-:W-:-:S04]  /*0130*/  IADD3 R3, PT, PT, RZ, -R3, RZ ;  /* 0x80000003ff037210 */ /* 0x000fc80007ffe0ff */
[----:B------:R-:W-:-:S04]  /*0140*/  PRMT R3, R3, 0x7710, RZ ;  /* 0x0000771003037816 */ /* 0x000fc800000000ff */
[----:B------:R-:W-:-:S04]  /*0150*/  IADD3 R32, PT, PT, R3, R24, RZ ;  /* 0x0000001803207210 */ /* 0x000fc80007ffe0ff */
[----:B------:R-:W-:-:S04]  /*0160*/  SHF.L.U32 R32, R32, 0x1, RZ ;  /* 0x0000000120207819 */ /* 0x000fc800000006ff */
[----:B------:R-:W-:-:S07]  /*0170*/  LOP3.LUT R3, R32, 0xffff, RZ, 0xc0, !PT ;  /* 0x0000ffff20037812 */ /* 0x000fce00078ec0ff */
.L_x_58:
[----:B------:R-:W2:Y:S01]  /*0180*/  LDC R12, c[0x0][0x410] ;  /* 0x00010400ff0c7b82 */ /* 0x000ea20000000800 */
[----:B------:R-:W3:Y:S01]  /*0190*/  LDCU.128 UR12, c[0x0][0x400] ;  /* 0x00008000ff0c77ac */ /* 0x000ee20008000c00 */
[----:B------:R-:W-:Y:S01]  /*01a0*/  ISETP.GE.AND P3, PT, R31, RZ, PT ;  /* 0x000000ff1f00720c */ /* 0x000fe20003f66270 */
[----:B------:R-:W4:Y:S05]  /*01b0*/  LDCU.U8 UR4, c[0x0][0x414] ;  /* 0x00008280ff0477ac */ /* 0x000f2a0008000000 */
[----:B01----:R-:W1:Y:S01]  /*01c0*/  LDC R10, c[0x0][0x41c] ;  /* 0x00010700ff0a7b82 */ /* 0x003e620000000800 */
[----:B--2---:R-:W-:-:S04]  /*01d0*/  IABS R9, R12 ;  /* 0x0000000c00097213 */ /* 0x004fc80000000000 */
[----:B------:R-:W2:Y:S01]  /*01e0*/  I2F.RP R6, R9 ;  /* 0x0000000900067306 */ /* 0x000ea20000209400 */
[----:B-1----:R-:W-:-:S05]  /*01f0*/  IMAD R13, R10, UR9, R33 ;  /* 0x000000090a0d7c24 */ /* 0x002fca000f8e0221 */
[C---:B---3--:R-:W-:Y:S02]  /*0200*/  ISETP.GE.U32.AND P0, PT, R13.reuse, UR12, PT ;  /* 0x0000000c0d007c0c */ /* 0x048fe4000bf06070 */
[----:B------:R-:W-:Y:S02]  /*0210*/  SHF.R.S32.HI R15, RZ, 0x1f, R13 ;  /* 0x0000001fff0f7819 */ /* 0x000fe4000001140d */
[----:B------:R-:W-:Y:S01]  /*0220*/  IADD3 R18, PT, PT, R13, 0x40, RZ ;  /* 0x000000400d127810 */ /* 0x000fe20007ffe0ff */
[----:B--2---:R-:W1:Y:S01]  /*0230*/  MUFU.RCP R6, R6 ;  /* 0x0000000600067308 */ /* 0x004e620000001000 */
[----:B------:R-:W-:Y:S02]  /*0240*/  ISETP.GE.AND.EX P0, PT, R15, UR13, PT, P0 ;  /* 0x0000000d0f007c0c */ /* 0x000fe4000bf06300 */
[----:B------:R-:W-:-:S11]  /*0250*/  SHF.R.S32.HI R19, RZ, 0x1f, R18 ;  /* 0x0000001fff137819 */ /* 0x000fd60000011412 */
[----:B------:R-:W2:Y:S01]  /*0260*/  @!P0 LDC.64 R10, c[0x0][0x3f8] ;  /* 0x0000fe00ff0a8b82 */ /* 0x000ea20000000a00 */
[----:B-1----:R-:W-:-:S04]  /*0270*/  IADD3 R4, PT, PT, R6, 0xffffffe, RZ ;  /* 0x0ffffffe06047810 */ /* 0x002fc80007ffe0ff */
[----:B------:R1:W3:Y:S03]  /*0280*/  F2I.FTZ.U32.TRUNC.NTZ R5, R4 ;  /* 0x0000000400057305 */ /* 0x0002e6000021f000 */
[----:B------:R-:W0:Y:S01]  /*0290*/  @!P0 LDC.64 R16, c[0x0][0x398] ;  /* 0x0000e600ff108b82 */ /* 0x000e220000000a00 */
[----:B-1----:R-:W-:Y:S02]  /*02a0*/  MOV R4, RZ ;  /* 0x000000ff00047202 */ /* 0x002fe40000000f00 */
[----:B---3--:R-:W-:-:S05]  /*02b0*/  IADD3 R8, PT, PT, RZ, -R5, RZ ;  /* 0x80000005ff087210 */ /* 0x008fca0007ffe0ff */
[----:B------:R-:W-:Y:S01]  /*02c0*/  IMAD R7, R8, R9, RZ ;  /* 0x0000000908077224 */ /* 0x000fe200078e02ff */
[----:B------:R-:W-:-:S03]  /*02d0*/  IABS R8, R31 ;  /* 0x0000001f00087213 */ /* 0x000fc60000000000 */
[----:B------:R-:W-:-:S06]  /*02e0*/  IMAD.HI.U32 R5, R5, R7, R4 ;  /* 0x0000000705057227 */ /* 0x000fcc00078e0004 */
[----:B------:R-:W-:Y:S02]  /*02f0*/  IMAD.HI.U32 R7, R5, R8, RZ ;  /* 0x0000000805077227 */ /* 0x000fe400078e00ff */
[----:B------:R-:W1:Y:S03]  /*0300*/  LDC.64 R4, c[0x0][0x3b8] ;  /* 0x0000ee00ff047b82 */ /* 0x000e660000000a00 */
[----:B------:R-:W-:-:S05]  /*0310*/  IADD3 R6, PT, PT, -R7, RZ, RZ ;  /* 0x000000ff07067210 */ /* 0x000fca0007ffe1ff */
[----:B------:R-:W-:Y:S01]  /*0320*/  IMAD R6, R9, R6, R8 ;  /* 0x0000000609067224 */ /* 0x000fe200078e0208 */
[----:B------:R-:W-:-:S04]  /*0330*/  LOP3.LUT R8, R31, R12, RZ, 0x3c, !PT ;  /* 0x0000000c1f087212 */ /* 0x000fc800078e3cff */
[----:B------:R-:W-:Y:S02]  /*0340*/  ISETP.GT.U32.AND P1, PT, R9, R6, PT ;  /* 0x000000060900720c */ /* 0x000fe40003f24070 */
[----:B------:R-:W-:Y:S01]  /*0350*/  ISETP.GE.AND P5, PT, R8, RZ, PT ;  /* 0x000000ff0800720c */ /* 0x000fe20003fa6270 */
[----:B-1----:R-:W-:-:S10]  /*0360*/  IMAD.WIDE R4, R31, 0x8, R4 ;  /* 0x000000081f047825 */ /* 0x002fd400078e0204 */
[-C--:B------:R-:W-:Y:S02]  /*0370*/  @!P1 IADD3 R6, PT, PT, R6, -R9.reuse, RZ ;  /* 0x8000000906069210 */ /* 0x080fe40007ffe0ff */
[----:B------:R-:W-:Y:S02]  /*0380*/  @!P1 IADD3 R7, PT, PT, R7, 0x1, RZ ;  /* 0x0000000107079810 */ /* 0x000fe40007ffe0ff */
[CC--:B------:R-:W-:Y:S01]  /*0390*/  ISETP.GE.U32.AND P2, PT, R6.reuse, R9.reuse, PT ;  /* 0x000000090600720c */ /* 0x0c0fe20003f46070 */
[----:B------:R-:W3:Y:S01]  /*03a0*/  LDG.E.64 R4, desc[UR6][R4.64] ;  /* 0x0000000604047981 */ /* 0x000ee2000c1e1b00 */
[----:B------:R-:W-:Y:S02]  /*03b0*/  ISETP.GT.U32.AND P4, PT, R9, R6, PT ;  /* 0x000000060900720c */ /* 0x000fe40003f84070 */
[----:B------:R-:W-:Y:S02]  /*03c0*/  IADD3 R9, PT, PT, R6, -R9, RZ ;  /* 0x8000000906097210 */ /* 0x000fe40007ffe0ff */
[----:B------:R-:W-:-:S02]  /*03d0*/  ISETP.GE.U32.AND P1, PT, R18, UR12, PT ;  /* 0x0000000c12007c0c */ /* 0x000fc4000bf26070 */
[----:B------:R-:W-:Y:S02]  /*03e0*/  SEL R6, R9, R6, !P4 ;  /* 0x0000000609067207 */ /* 0x000fe40006000000 */
[----:B------:R-:W-:Y:S02]  /*03f0*/  ISETP.NE.AND P4, PT, R12, RZ, PT ;  /* 0x000000ff0c00720c */ /* 0x000fe40003f85270 */
[----:B------:R-:W-:Y:S02]  /*0400*/  LOP3.LUT R9, RZ, R12, RZ, 0x33, !PT ;  /* 0x0000000cff097212 */ /* 0x000fe400078e33ff */
[----:B------:R-:W-:Y:S02]  /*0410*/  @!P3 IADD3 R6, PT, PT, -R6, RZ, RZ ;  /* 0x000000ff0606b210 */ /* 0x000fe40007ffe1ff */
[----:B------:R-:W-:Y:S02]  /*0420*/  @P2 IADD3 R7, PT, PT, R7, 0x1, RZ ;  /* 0x0000000107072810 */ /* 0x000fe40007ffe0ff */
[----:B------:R-:W-:-:S02]  /*0430*/  SEL R38, R9, R6, !P4 ;  /* 0x0000000609267207 */ /* 0x000fc40006000000 */
[----:B------:R-:W-:Y:S02]  /*0440*/  @!P5 IADD3 R7, PT, PT, -R7, RZ, RZ ;  /* 0x000000ff0707d210 */ /* 0x000fe40007ffe1ff */
[----:B------:R-:W-:Y:S01]  /*0450*/  ISETP.GE.AND.EX P1, PT, R19, UR13, PT, P1 ;  /* 0x0000000d13007c0c */ /* 0x000fe2000bf26310 */
[----:B------:R-:W-:Y:S01]  /*0460*/  IMAD R6, R38, 0x14, RZ ;  /* 0x0000001426067824 */ /* 0x000fe200078e02ff */
[----:B------:R-:W-:-:S04]  /*0470*/  SEL R21, R9, R7, !P4 ;  /* 0x0000000709157207 */ /* 0x000fc80006000000 */
[C---:B------:R-:W-:Y:S02]  /*0480*/  IADD3 R40, P2, PT, R6.reuse, R3, RZ ;  /* 0x0000000306287210 */ /* 0x040fe40007f5e0ff */
[----:B------:R-:W-:Y:S02]  /*0490*/  SHF.R.S32.HI R3, RZ, 0x1f, R21 ;  /* 0x0000001fff037819 */ /* 0x000fe40000011415 */
[----:B------:R-:W-:Y:S02]  /*04a0*/  LEA.HI.X.SX32 R41, R6, RZ, 0x1, P2 ;  /* 0x000000ff06297211 */ /* 0x000fe400010f0eff */
[----:B------:R-:W1:Y:S01]  /*04b0*/  @!P0 LDC.64 R6, c[0x0][0x3a0] ;  /* 0x0000e800ff068b82 */ /* 0x000e620000000a00 */
[----:B------:R-:W-:Y:S02]  /*04c0*/  IMAD R12, R3, UR14, RZ ;  /* 0x0000000e030c7c24 */ /* 0x000fe4000f8e02ff */
[----:B------:R-:W-:-:S04]  /*04d0*/  IMAD.WIDE.U32 R40, R21, UR14, R40 ;  /* 0x0000000e15287c25 */ /* 0x000fc8000f8e0028 */
[----:B------:R-:W-:Y:S01]  /*04e0*/  IMAD R43, R21, UR15, R12 ;  /* 0x0000000f152b7c24 */ /* 0x000fe2000f8e020c */
[----:B------:R-:W0:Y:S01]  /*04f0*/  @!P1 LDC.64 R8, c[0x0][0x3f8] ;  /* 0x0000fe00ff089b82 */ /* 0x000e220000000a00 */
[----:B--2---:R-:W-:Y:S01]  /*0500*/  @!P0 IMAD R12, R15, R10, RZ ;  /* 0x0000000a0f0c8224 */ /* 0x004fe200078e02ff */
[----:B------:R-:W-:Y:S02]  /*0510*/  @!P0 MOV R42, R40 ;  /* 0x00000028002a8202 */ /* 0x000fe40000000f00 */
[----:B------:R-:W-:Y:S01]  /*0520*/  IADD3 R43, PT, PT, R41, R43, RZ ;  /* 0x0000002b292b7210 */ /* 0x000fe20007ffe0ff */
[C---:B------:R-:W-:Y:S01]  /*0530*/  @!P0 IMAD R3, R13.reuse, R11, R12 ;  /* 0x0000000b0d038224 */ /* 0x040fe200078e020c */
[----:B----4-:R-:W-:Y:S02]  /*0540*/  ISETP.NE.AND P2, PT, RZ, UR4, PT ;  /* 0x00000004ff007c0c */ /* 0x010fe4000bf45270 */
[----:B------:R-:W2:Y:S01]  /*0550*/  @!P1 LDC.64 R14, c[0x0][0x398] ;  /* 0x0000e600ff0e9b82 */ /* 0x000ea20000000a00 */
[----:B------:R-:W-:-:S05]  /*0560*/  @!P0 IMAD.WIDE.U32 R10, R13, R10, R42 ;  /* 0x0000000a0d0a8225 */ /* 0x000fca00078e002a */
[----:B------:R-:W-:Y:S02]  /*0570*/  @!P0 IADD3 R11, PT, PT, R11, R3, RZ ;  /* 0x000000030b0b8210 */ /* 0x000fe40007ffe0ff */
[C---:B------:R-:W-:Y:S01]  /*0580*/  @!P0 SHF.L.U32 R3, R10.reuse, 0x1, RZ ;  /* 0x000000010a038819 */ /* 0x040fe200000006ff */
[----:B------:R-:W4:Y:S01]  /*0590*/  @!P1 LDC.64 R12, c[0x0][0x3a0] ;  /* 0x0000e800ff0c9b82 */ /* 0x000f220000000a00 */
[----:B------:R-:W-:Y:S02]  /*05a0*/  @!P0 SHF.L.U64.HI R10, R10, 0x1, R11 ;  /* 0x000000010a0a8819 */ /* 0x000fe4000001020b */
[C---:B-1----:R-:W-:Y:S02]  /*05b0*/  @!P0 IADD3 R6, P3, PT, R3.reuse, R6, RZ ;  /* 0x0000000603068210 */ /* 0x042fe40007f7e0ff */
[----:B0-----:R-:W-:Y:S02]  /*05c0*/  @!P0 IADD3 R16, P4, PT, R3, R16, RZ ;  /* 0x0000001003108210 */ /* 0x001fe40007f9e0ff */
[C---:B------:R-:W-:Y:S01]  /*05d0*/  @!P0 IADD3.X R7, PT, PT, R10.reuse, R7, RZ, P3, !PT ;  /* 0x000000070a078210 */ /* 0x040fe20001ffe4ff */
[----:B------:R-:W-:Y:S01]  /*05e0*/  @!P1 IMAD R19, R19, R8, RZ ;  /* 0x0000000813139224 */ /* 0x000fe200078e02ff */
[----:B------:R-:W-:-:S02]  /*05f0*/  @!P0 IADD3.X R17, PT, PT, R10, R17, RZ, P4, !PT ;  /* 0x000000110a118210 */ /* 0x000fc400027fe4ff */
[----:B------:R-:W-:Y:S02]  /*0600*/  @!P1 MOV R10, R40 ;  /* 0x00000028000a9202 */ /* 0x000fe40000000f00 */
[----:B------:R-:W-:Y:S01]  /*0610*/  @!P1 MOV R11, R43 ;  /* 0x0000002b000b9202 */ /* 0x000fe20000000f00 */
[C---:B------:R-:W-:Y:S02]  /*0620*/  @!P1 IMAD R3, R18.reuse, R9, R19 ;  /* 0x0000000912039224 */ /* 0x040fe400078e0213 */
[----:B------:R-:W-:Y:S02]  /*0630*/  @!P1 IMAD.WIDE.U32 R18, R18, R8, R10 ;  /* 0x0000000812129225 */ /* 0x000fe400078e000a */
[----:B------:R-:W0:Y:S01]  /*0640*/  @P2 LDC.64 R8, c[0x0][0x3b0] ;  /* 0x0000ec00ff082b82 */ /* 0x000e220000000a00 */
[----:B------:R-:W-:-:S07]  /*0650*/  CS2R R28, SRZ ;  /* 0x00000000001c7805 */ /* 0x000fce000001ff00 */
[----:B------:R-:W1:Y:S01]  /*0660*/  LDC.64 R10, c[0x0][0x3a8] ;  /* 0x0000ea00ff0a7b82 */ /* 0x000e620000000a00 */
[----:B------:R-:W-:Y:S01]  /*0670*/  @!P1 IADD3 R19, PT, PT, R19, R3, RZ ;  /* 0x0000000313139210 */ /* 0x000fe20007ffe0ff */
[----:B------:R-:W3:Y:S01]  /*0680*/  @!P0 LDG.E R29, desc[UR6][R6.64] ;  /* 0x00000006061d8981 */ /* 0x000ee2000c1e1900 */
[----:B------:R-:W-:-:S03]  /*0690*/  @!P1 SHF.L.U32 R3, R18, 0x1, RZ ;  /* 0x0000000112039819 */ /* 0x000fc600000006ff */
[----:B------:R0:W3:Y:S01]  /*06a0*/  @!P0 LDG.E R28, desc[UR6][R16.64] ;  /* 0x00000006101c8981 */ /* 0x0000e2000c1e1900 */
[C---:B----4-:R-:W-:Y:S02]  /*06b0*/  @!P1 IADD3 R12, P3, PT, R3.reuse, R12, RZ ;  /* 0x0000000c030c9210 */ /* 0x050fe40007f7e0ff */
[----:B--2---:R-:W-:Y:S02]  /*06c0*/  @!P1 IADD3 R14, P0, PT, R3, R14, RZ ;  /* 0x0000000e030e9210 */ /* 0x004fe40007f1e0ff */
[----:B------:R-:W-:Y:S02]  /*06d0*/  LOP3.LUT R3, R32, 0xffff, RZ, 0xc0, !PT ;  /* 0x0000ffff20037812 */ /* 0x000fe400078ec0ff */
[----:B------:R-:W-:Y:S02]  /*06e0*/  @!P1 SHF.L.U64.HI R18, R18, 0x1, R19 ;  /* 0x0000000112129819 */ /* 0x000fe40000010213 */
[----:B------:R-:W-:Y:S01]  /*06f0*/  CS2R R26, SRZ ;  /* 0x00000000001a7805 */ /* 0x000fe2000001ff00 */
[----:B------:R-:W-:Y:S01]  /*0700*/  IMAD R19, R38, 0x14, R3 ;  /* 0x0000001426137824 */ /* 0x000fe200078e0203 */
[----:B------:R-:W-:-:S02]  /*0710*/  @!P1 IADD3.X R13, PT, PT, R18, R13, RZ, P3, !PT ;  /* 0x0000000d120d9210 */ /* 0x000fc40001ffe4ff */
[----:B------:R-:W-:Y:S01]  /*0720*/  @!P1 IADD3.X R15, PT, PT, R18, R15, RZ, P0, !PT ;  /* 0x0000000f120f9210 */ /* 0x000fe200007fe4ff */
[C---:B0-----:R-:W-:Y:S01]  /*0730*/  @P2 IMAD.WIDE R16, R19.reuse, 0x4, R8 ;  /* 0x0000000413102825 */ /* 0x041fe200078e0208 */
[----:B------:R-:W-:Y:S01]  /*0740*/  CS2R R6, SRZ ;  /* 0x0000000000067805 */ /* 0x000fe2000001ff00 */
[----:B------:R-:W2:Y:S02]  /*0750*/  @!P1 LDG.E R27, desc[UR6][R12.64] ;  /* 0x000000060c1b9981 */ /* 0x000ea4000c1e1900 */
[----:B-1----:R-:W-:Y:S02]  /*0760*/  IMAD.WIDE R8, R19, 0x4, R10 ;  /* 0x0000000413087825 */ /* 0x002fe400078e020a */
[----:B------:R-:W4:Y:S04]  /*0770*/  @!P1 LDG.E R26, desc[UR6][R14.64] ;  /* 0x000000060e1a9981 */ /* 0x000f28000c1e1900 */
[----:B------:R0:W5:Y:S04]  /*0780*/  @P2 LDG.E.64 R6, desc[UR6][R16.64] ;  /* 0x0000000610062981 */ /* 0x000168000c1e1b00 */
[----:B------:R-:W5:Y:S01]  /*0790*/  LDG.E.64 R8, desc[UR6][R8.64] ;  /* 0x0000000608087981 */ /* 0x000f62000c1e1b00 */
[----:B------:R-:W-:Y:S01]  /*07a0*/  MOV R37, 0x3f800000 ;  /* 0x3f80000000257802 */ /* 0x000fe20000000f00 */
[----:B------:R-:W-:Y:S01]  /*07b0*/  UISETP.NE.AND UP0, UPT, UR4, URZ, UPT ;  /* 0x000000ff0400728c */ /* 0x000fe2000bf05270 */
[----:B---3--:R-:W-:-:S05]  /*07c0*/  FFMA.FTZ R5, -R4, R4, R5 ;  /* 0x0000000404057223 */ /* 0x008fca0000010105 */
[----:B------:R-:W-:-:S13]  /*07d0*/  FSETP.GTU.FTZ.AND P0, PT, R5, RZ, PT ;  /* 0x000000ff0500720b */ /* 0x000fda0003f1c000 */
[----:B------:R-:W1:Y:S02]  /*07e0*/  @P0 LDC R10, c[0x0][0x3c0] ;  /* 0x0000f000ff0a0b82 */ /* 0x000e640000000800 */
[----:B-1----:R-:W-:-:S04]  /*07f0*/  @P0 FADD.FTZ R10, R5, R10 ;  /* 0x0000000a050a0221 */ /* 0x002fc80000010000 */
[----:B------:R0:W1:Y:S01]  /*0800*/  @P0 MUFU.RSQ R37, R10 ;  /* 0x0000000a00250308 */ /* 0x0000620000001400 */
[----:B------:R-:W-:Y:S02]  /*0810*/  PRMT R35, R29, 0x7632, R35 ;  /* 0x000076321d237816 */ /* 0x000fe40000000023 */
[----:B------:R-:W-:Y:S02]  /*0820*/  PRMT R36, R28, 0x7632, R36 ;  /* 0x000076321c247816 */ /* 0x000fe40000000024 */
[----:B--2---:R-:W-:Y:S02]  /*0830*/  PRMT R5, R27, 0x7632, R5 ;  /* 0x000076321b057816 */ /* 0x004fe40000000005 */
[----:B----4-:R-:W-:Y:S01]  /*0840*/  PRMT R34, R26, 0x7632, R34 ;  /* 0x000076321a227816 */ /* 0x010fe20000000022 */
[----:B01----:R-:W-:Y:S06]  /*0850*/  BRA.U UP0, `(.L_x_34) ;  /* 0x0000000100947547 */ /* 0x003fec000b800000 */
[----:B------:R-:W-:Y:S02]  /*0860*/  SHF.L.U32 R13, R29, 0x10, RZ ;  /* 0x000000101d0d7819 */ /* 0x000fe400000006ff */
[----:B------:R-:W-:Y:S02]  /*0870*/  SHF.L.U32 R15, R35, 0x10, RZ ;  /* 0x00000010230f7819 */ /* 0x000fe400000006ff */
[----:B------:R-:W-:Y:S01]  /*0880*/  SHF.L.U32 R11, R28, 0x10, RZ ;  /* 0x000000101c0b7819 */ /* 0x000fe200000006ff */
[----:B------:R-:W-:Y:S01]  /*0890*/  FADD.FTZ R12, -R4, R13 ;  /* 0x0000000d040c7221 */ /* 0x000fe20000010100 */
[----:B------:R-:W-:Y:S01]  /*08a0*/  SHF.L.U32 R10, R36, 0x10, RZ ;  /* 0x00000010240a7819 */ /* 0x000fe200000006ff */
[----:B------:R-:W-:Y:S01]  /*08b0*/  FADD.FTZ R14, -R4, R15 ;  /* 0x0000000f040e7221 */ /* 0x000fe20000010100 */
[----:B------:R-:W-:Y:S01]  /*08c0*/  SHF.L.U32 R19, R27, 0x10, RZ ;  /* 0x000000101b137819 */ /* 0x000fe200000006ff */
[----:B-----5:R-:W-:Y:S01]  /*08d0*/  FMUL.FTZ R13, R8, R11 ;  /* 0x0000000b080d7220 */ /* 0x020fe20000410000 */
[-C--:B------:R-:W-:Y:S01]  /*08e0*/  FMUL.FTZ R12, R12, R37.reuse ;  /* 0x000000250c0c7220 */ /* 0x080fe20000410000 */
[----:B------:R-:W-:Y:S01]  /*08f0*/  FMUL.FTZ R15, R14, R37 ;  /* 0x000000250e0f7220 */ /* 0x000fe20000410000 */
[----:B------:R-:W-:Y:S01]  /*0900*/  FMUL.FTZ R16, R9, R10 ;  /* 0x0000000a09107220 */ /* 0x000fe20000410000 */
[----:B------:R-:W-:Y:S01]  /*0910*/  FADD.FTZ R17, RZ, R13 ;  /* 0x0000000dff117221 */ /* 0x000fe20000010000 */
[----:B------:R-:W-:Y:S01]  /*0920*/  FFMA.FTZ R14, R12, R13, RZ ;  /* 0x0000000d0c0e7223 */ /* 0x000fe200000100ff */
[----:B------:R-:W-:Y:S01]  /*0930*/  SHF.L.U32 R13, R26, 0x10, RZ ;  /* 0x000000101a0d7819 */ /* 0x000fe200000006ff */
[----:B------:R-:W-:Y:S01]  /*0940*/  FADD.FTZ R20, -R4, R19 ;  /* 0x0000001304147221 */ /* 0x000fe20000010100 */
[----:B------:R-:W-:Y:S01]  /*0950*/  SHF.L.U32 R21, R5, 0x10, RZ ;  /* 0x0000001005157819 */ /* 0x000fe200000006ff */
[----:B------:R-:W-:Y:S01]  /*0960*/  FADD.FTZ R19, R16, R17 ;  /* 0x0000001110137221 */ /* 0x000fe20000010000 */
[----:B------:R-:W-:Y:S01]  /*0970*/  FFMA.FTZ R17, R15, R16, R14 ;  /* 0x000000100f117223 */ /* 0x000fe2000001000e */
[----:B------:R-:W-:Y:S01]  /*0980*/  SHF.L.U32 R18, R34, 0x10, RZ ;  /* 0x0000001022127819 */ /* 0x000fe200000006ff */
[----:B------:R-:W-:Y:S01]  /*0990*/  FMUL.FTZ R16, R8, R13 ;  /* 0x0000000d08107220 */ /* 0x000fe20000410000 */
[----:B------:R-:W-:Y:S01]  /*09a0*/  FMUL.FTZ R20, R20, R37 ;  /* 0x0000002514147220 */ /* 0x000fe20000410000 */
[----:B------:R-:W-:Y:S01]  /*09b0*/  FADD.FTZ R22, -R4, R21 ;  /* 0x0000001504167221 */ /* 0x000fe20000010100 */
[----:B------:R-:W-:Y:S01]  /*09c0*/  FFMA.FTZ R12, R11, R12, RZ ;  /* 0x0000000c0b0c7223 */ /* 0x000fe200000100ff */
[----:B------:R-:W-:Y:S01]  /*09d0*/  FADD.FTZ R14, R19, R16 ;  /* 0x00000010130e7221 */ /* 0x000fe20000010000 */
[----:B------:R-:W-:Y:S01]  /*09e0*/  FMUL.FTZ R21, R9, R18 ;  /* 0x0000001209157220 */ /* 0x000fe20000410000 */
[----:B------:R-:W-:Y:S01]  /*09f0*/  FFMA.FTZ R16, R20, R16, R17 ;  /* 0x0000001014107223 */ /* 0x000fe20000010011 */
[----:B------:R-:W-:Y:S01]  /*0a00*/  FADD.FTZ R44, RZ, R11 ;  /* 0x0000000bff2c7221 */ /* 0x000fe20000010000 */
[----:B------:R-:W-:Y:S01]  /*0a10*/  FFMA.FTZ R19, R10, R15, RZ ;  /* 0x0000000f0a137223 */ /* 0x000fe200000100ff */
[----:B------:R-:W-:Y:S01]  /*0a20*/  FMUL.FTZ R17, R22, R37 ;  /* 0x0000002516117220 */ /* 0x000fe20000410000 */
[----:B------:R-:W-:Y:S01]  /*0a30*/  FADD.FTZ R15, RZ, R10 ;  /* 0x0000000aff0f7221 */ /* 0x000fe20000010000 */
[----:B------:R-:W-:Y:S01]  /*0a40*/  FADD.FTZ R11, R21, R14 ;  /* 0x0000000e150b7221 */ /* 0x000fe20000010000 */
[C---:B------:R-:W-:Y:S01]  /*0a50*/  FADD.FTZ R14, R13.reuse, R44 ;  /* 0x0000002c0d0e7221 */ /* 0x040fe20000010000 */
[----:B------:R-:W-:Y:S01]  /*0a60*/  FFMA.FTZ R12, R13, R20, R12 ;  /* 0x000000140d0c7223 */ /* 0x000fe2000001000c */
[----:B------:R-:W-:Y:S01]  /*0a70*/  FFMA.FTZ R16, R17, R21, R16 ;  /* 0x0000001511107223 */ /* 0x000fe20000010010 */
[C---:B------:R-:W-:Y:S01]  /*0a80*/  FADD.FTZ R15, R18.reuse, R15 ;  /* 0x0000000f120f7221 */ /* 0x040fe20000010000 */
[----:B------:R-:W-:Y:S01]  /*0a90*/  FFMA.FTZ R13, R18, R17, R19 ;  /* 0x00000011120d7223 */ /* 0x000fe20000010013 */
[----:B------:R-:W-:Y:S06]  /*0aa0*/  BRA `(.L_x_35) ;  /* 0x0000000400207947 */ /* 0x000fec0003800000 */
.L_x_34:
[----:B------:R-:W-:Y:S02]  /*0ab0*/  SHF.L.U32 R11, R29, 0x10, RZ ;  /* 0x000000101d0b7819 */ /* 0x000fe400000006ff */
[----:B------:R-:W-:Y:S02]  /*0ac0*/  SHF.L.U32 R13, R35, 0x10, RZ ;  /* 0x00000010230d7819 */ /* 0x000fe400000006ff */
[----:B------:R-:W-:Y:S01]  /*0ad0*/  SHF.L.U32 R15, R27, 0x10, RZ ;  /* 0x000000101b0f7819 */ /* 0x000fe200000006ff */
[----:B------:R-:W-:Y:S01]  /*0ae0*/  FADD.FTZ R10, -R4, R11 ;  /* 0x0000000b040a7221 */ /* 0x000fe20000010100 */
[----:B------:R-:W-:Y:S02]  /*0af0*/  SHF.L.U32 R21, R5, 0x10, RZ ;  /* 0x0000001005157819 */ /* 0x000fe400000006ff */
[----:B------:R-:W-:Y:S01]  /*0b00*/  SHF.L.U32 R39, R28, 0x10, RZ ;  /* 0x000000101c277819 */ /* 0x000fe200000006ff */
[----:B------:R-:W-:Y:S01]  /*0b10*/  FMUL.FTZ R11, R10, R37 ;  /* 0x000000250a0b7220 */ /* 0x000fe20000410000 */
[C---:B------:R-:W-:Y:S01]  /*0b20*/  FADD.FTZ R10, -R4.reuse, R13 ;  /* 0x0000000d040a7221 */ /* 0x040fe20000010100 */
[C---:B------:R-:W-:Y:S01]  /*0b30*/  FADD.FTZ R14, -R4.reuse, R15 ;  /* 0x0000000f040e7221 */ /* 0x040fe20000010100 */
[----:B------:R-:W-:Y:S01]  /*0b40*/  FADD.FTZ R18, -R4, R21 ;  /* 0x0000001504127221 */ /* 0x000fe20000010100 */
[--C-:B-----5:R-:W-:Y:S01]  /*0b50*/  FFMA.FTZ R12, R8, R11, R6.reuse ;  /* 0x0000000b080c7223 */ /* 0x120fe20000010006 */
[-C--:B------:R-:W-:Y:S01]  /*0b60*/  FMUL.FTZ R10, R10, R37.reuse ;  /* 0x000000250a0a7220 */ /* 0x080fe20000410000 */
[-C--:B------:R-:W-:Y:S01]  /*0b70*/  FMUL.FTZ R13, R14, R37.reuse ;  /* 0x000000250e0d7220 */ /* 0x080fe20000410000 */
[----:B------:R-:W-:Y:S01]  /*0b80*/  FMUL.FTZ R18, R18, R37 ;  /* 0x0000002512127220 */ /* 0x000fe20000410000 */
[----:B------:R-:W-:Y:S01]  /*0b90*/  FMUL.FTZ R19, R12, -1.4426950216293334961 ;  /* 0xbfb8aa3b0c137820 */ /* 0x000fe20000410000 */
[C-C-:B------:R-:W-:Y:S01]  /*0ba0*/  FFMA.FTZ R16, R9.reuse, R10, R7.reuse ;  /* 0x0000000a09107223 */ /* 0x140fe20000010007 */
[----:B------:R-:W-:Y:S01]  /*0bb0*/  FFMA.FTZ R15, R8, R13, R6 ;  /* 0x0000000d080f7223 */ /* 0x000fe20000010006 */
[----:B------:R-:W-:-:S02]  /*0bc0*/  FFMA.FTZ R14, R9, R18, R7 ;  /* 0x00000012090e7223 */ /* 0x000fc40000010007 */
[----:B------:R-:W-:Y:S01]  /*0bd0*/  FMUL.FTZ R17, R16, -1.4426950216293334961 ;  /* 0xbfb8aa3b10117820 */ /* 0x000fe20000410000 */
[----:B------:R-:W0:Y:S01]  /*0be0*/  MUFU.EX2 R19, R19 ;  /* 0x0000001300137308 */ /* 0x000e220000000800 */
[----:B------:R-:W-:Y:S01]  /*0bf0*/  FMUL.FTZ R22, R15, -1.4426950216293334961 ;  /* 0xbfb8aa3b0f167820 */ /* 0x000fe20000410000 */
[----:B------:R-:W-:-:S03]  /*0c00*/  FMUL.FTZ R21, R14, -1.4426950216293334961 ;  /* 0xbfb8aa3b0e157820 */ /* 0x000fc60000410000 */
[----:B------:R-:W1:Y:S04]  /*0c10*/  MUFU.EX2 R17, R17 ;  /* 0x0000001100117308 */ /* 0x000e680000000800 */
[----:B------:R-:W2:Y:S04]  /*0c20*/  MUFU.EX2 R22, R22 ;  /* 0x0000001600167308 */ /* 0x000ea80000000800 */
[----:B------:R-:W3:Y:S01]  /*0c30*/  MUFU.EX2 R21, R21 ;  /* 0x0000001500157308 */ /* 0x000ee20000000800 */
[----:B0-----:R-:W-:Y:S01]  /*0c40*/  FADD.FTZ R20, R19, 1 ;  /* 0x3f80000013147421 */ /* 0x001fe20000010000 */
[----:B-1----:R-:W-:-:S05]  /*0c50*/  FADD.FTZ R19, R17, 1 ;  /* 0x3f80000011137421 */ /* 0x002fca0000010000 */
[----:B------:R-:W0:Y:S01]  /*0c60*/  MUFU.RCP R20, R20 ;  /* 0x0000001400147308 */ /* 0x000e220000001000 */
[----:B--2---:R-:W-:Y:S01]  /*0c70*/  FADD.FTZ R17, R22, 1 ;  /* 0x3f80000016117421 */ /* 0x004fe20000010000 */
[----:B---3--:R-:W-:-:S06]  /*0c80*/  FADD.FTZ R22, R21, 1 ;  /* 0x3f80000015167421 */ /* 0x008fcc0000010000 */
[----:B------:R-:W1:Y:S08]  /*0c90*/  MUFU.RCP R19, R19 ;  /* 0x0000001300137308 */ /* 0x000e700000001000 */
[----:B------:R-:W2:Y:S01]  /*0ca0*/  MUFU.RCP R17, R17 ;  /* 0x0000001100117308 */ /* 0x000ea20000001000 */
[----:B0-----:R-:W-:-:S04]  /*0cb0*/  FADD.FTZ R23, -R20, 1 ;  /* 0x3f80000014177421 */ /* 0x001fc80000010100 */
[----:B------:R-:W-:Y:S01]  /*0cc0*/  FFMA.FTZ R23, R12, R23, 1 ;  /* 0x3f8000000c177423 */ /* 0x000fe20000010017 */
[----:B------:R-:W-:Y:S02]  /*0cd0*/  FMUL.FTZ R12, R39, R20 ;  /* 0x00000014270c7220 */ /* 0x000fe40000410000 */
[----:B------:R-:W0:Y:S01]  /*0ce0*/  MUFU.RCP R20, R22 ;  /* 0x0000001600147308 */ /* 0x000e220000001000 */
[----:B-1----:R-:W-:Y:S01]  /*0cf0*/  FADD.FTZ R21, -R19, 1 ;  /* 0x3f80000013157421 */ /* 0x002fe20000010100 */
[----:B------:R-:W-:Y:S01]  /*0d00*/  FMUL.FTZ R12, R12, R23 ;  /* 0x000000170c0c7220 */ /* 0x000fe20000410000 */
[----:B------:R-:W-:Y:S02]  /*0d10*/  SHF.L.U32 R23, R36, 0x10, RZ ;  /* 0x0000001024177819 */ /* 0x000fe400000006ff */
[----:B------:R-:W-:-:S03]  /*0d20*/  FFMA.FTZ R16, R16, R21, 1 ;  /* 0x3f80000010107423 */ /* 0x000fc60000010015 */
[----:B------:R-:W-:Y:S01]  /*0d30*/  FMUL.FTZ R21, R23, R19 ;  /* 0x0000001317157220 */ /* 0x000fe20000410000 */
[----:B--2---:R-:W-:Y:S01]  /*0d40*/  FADD.FTZ R44, -R17, 1 ;  /* 0x3f800000112c7421 */ /* 0x004fe20000010100 */
[----:B------:R-:W-:-:S03]  /*0d50*/  SHF.L.U32 R23, R26, 0x10, RZ ;  /* 0x000000101a177819 */ /* 0x000fc600000006ff */
[----:B------:R-:W-:Y:S01]  /*0d60*/  FFMA.FTZ R19, R15, R44, 1 ;  /* 0x3f8000000f137423 */ /* 0x000fe2000001002c */
[----:B------:R-:W-:Y:S01]  /*0d70*/  SHF.L.U32 R15, R34, 0x10, RZ ;  /* 0x00000010220f7819 */ /* 0x000fe200000006ff */
[----:B------:R-:W-:Y:S01]  /*0d80*/  FMUL.FTZ R44, R23, R17 ;  /* 0x00000011172c7220 */ /* 0x000fe20000410000 */
[----:B0-----:R-:W-:-:S03]  /*0d90*/  FADD.FTZ R23, -R20, 1 ;  /* 0x3f80000014177421 */ /* 0x001fc60000010100 */
[----:B------:R-:W-:Y:S01]  /*0da0*/  FMUL.FTZ R17, R15, R20 ;  /* 0x000000140f117220 */ /* 0x000fe20000410000 */
[----:B------:R-:W-:Y:S01]  /*0db0*/  FMUL.FTZ R15, R21, R16 ;  /* 0x00000010150f7220 */ /* 0x000fe20000410000 */
[----:B------:R-:W-:Y:S01]  /*0dc0*/  FMUL.FTZ R16, R8, R12 ;  /* 0x0000000c08107220 */ /* 0x000fe20000410000 */
[----:B------:R-:W-:Y:S01]  /*0dd0*/  FFMA.FTZ R22, R14, R23, 1 ;  /* 0x3f8000000e167423 */ /* 0x000fe20000010017 */
[----:B------:R-:W-:Y:S01]  /*0de0*/  FMUL.FTZ R14, R44, R19 ;  /* 0x000000132c0e7220 */ /* 0x000fe20000410000 */
[----:B------:R-:W-:Y:S01]  /*0df0*/  FMUL.FTZ R19, R9, R15 ;  /* 0x0000000f09137220 */ /* 0x000fe20000410000 */
[----:B------:R-:W-:Y:S01]  /*0e00*/  FFMA.FTZ R21, R11, R16, RZ ;  /* 0x000000100b157223 */ /* 0x000fe200000100ff */
[----:B------:R-:W-:Y:S01]  /*0e10*/  FADD.FTZ R20, RZ, R16 ;  /* 0x00000010ff147221 */ /* 0x000fe20000010000 */
[----:B------:R-:W-:Y:S01]  /*0e20*/  FMUL.FTZ R17, R17, R22 ;  /* 0x0000001611117220 */ /* 0x000fe20000410000 */
[----:B------:R-:W-:Y:S01]  /*0e30*/  FMUL.FTZ R23, R8, R14 ;  /* 0x0000000e08177220 */ /* 0x000fe20000410000 */
[----:B------:R-:W-:Y:S01]  /*0e40*/  FFMA.FTZ R16, R10, R19, R21 ;  /* 0x000000130a107223 */ /* 0x000fe20000010015 */
[----:B------:R-:W-:Y:S01]  /*0e50*/  FADD.FTZ R20, R19, R20 ;  /* 0x0000001413147221 */ /* 0x000fe20000010000 */
[----:B------:R-:W-:-:S02]  /*0e60*/  FMUL.FTZ R19, R9, R17 ;  /* 0x0000001109137220 */ /* 0x000fc40000410000 */
[----:B------:R-:W-:Y:S01]  /*0e70*/  FFMA.FTZ R21, R13, R23, R16 ;  /* 0x000000170d157223 */ /* 0x000fe20000010010 */
[----:B------:R-:W-:Y:S01]  /*0e80*/  FADD.FTZ R22, R20, R23 ;  /* 0x0000001714167221 */ /* 0x000fe20000010000 */
[----:B------:R-:W-:Y:S02]  /*0e90*/  FFMA.FTZ R20, R11, R12, RZ ;  /* 0x0000000c0b147223 */ /* 0x000fe400000100ff */
[----:B------:R-:W-:Y:S01]  /*0ea0*/  FFMA.FTZ R16, R18, R19, R21 ;  /* 0x0000001312107223 */ /* 0x000fe20000010015 */
[----:B------:R-:W-:Y:S01]  /*0eb0*/  FADD.FTZ R11, R19, R22 ;  /* 0x00000016130b7221 */ /* 0x000fe20000010000 */
[----:B------:R-:W-:Y:S01]  /*0ec0*/  FFMA.FTZ R21, R10, R15, RZ ;  /* 0x0000000f0a157223 */ /* 0x000fe200000100ff */
[----:B------:R-:W-:Y:S01]  /*0ed0*/  FADD.FTZ R19, RZ, R12 ;  /* 0x0000000cff137221 */ /* 0x000fe20000010000 */
[----:B------:R-:W-:Y:S01]  /*0ee0*/  FADD.FTZ R10, RZ, R15 ;  /* 0x0000000fff0a7221 */ /* 0x000fe20000010000 */
[----:B------:R-:W-:Y:S01]  /*0ef0*/  FFMA.FTZ R12, R13, R14, R20 ;  /* 0x0000000e0d0c7223 */ /* 0x000fe20000010014 */
[----:B------:R-:W-:Y:S01]  /*0f00*/  FFMA.FTZ R13, R18, R17, R21 ;  /* 0x00000011120d7223 */ /* 0x000fe20000010015 */
[----:B------:R-:W-:Y:S01]  /*0f10*/  FADD.FTZ R14, R19, R14 ;  /* 0x0000000e130e7221 */ /* 0x000fe20000010000 */
[----:B------:R-:W-:-:S07]  /*0f20*/  FADD.FTZ R15, R10, R17 ;  /* 0x000000110a0f7221 */ /* 0x000fce0000010000 */
.L_x_35:
[----:B------:R-:W0:Y:S01]  /*0f30*/  SHFL.DOWN PT, R17, R16, 0x1, 0x1f ;  /* 0x08201f0010117f89 */ /* 0x000e2200000e0000 */
[C---:B------:R-:W-:Y:S01]  /*0f40*/  ISETP.GT.AND P0, PT, R0.reuse, 0x1e, PT ;  /* 0x0000001e0000780c */ /* 0x040fe20003f04270 */
[----:B------:R-:W1:Y:S01]  /*0f50*/  S2UR UR8, SR_CgaCtaId ;  /* 0x00000000000879c3 */ /* 0x000e620000008800 */
[----:B------:R-:W-:Y:S01]  /*0f60*/  UMOV UR5, 0x400 ;  /* 0x0000040000057882 */ /* 0x000fe20000000000 */
[----:B------:R-:W2:Y:S01]  /*0f70*/  SHFL.DOWN PT, R10, R11, 0x1, 0x1f ;  /* 0x08201f000b0a7f89 */ /* 0x000ea200000e0000 */
[----:B------:R-:W-:Y:S01]  /*0f80*/  UIADD3 UR4, UPT, UPT, UR5, 0xd0, URZ ;  /* 0x000000d005047890 */ /* 0x000fe2000fffe0ff */
[C---:B------:R-:W-:Y:S01]  /*0f90*/  ISETP.GT.AND P2, PT, R0.reuse, 0xf, PT ;  /* 0x0000000f0000780c */ /* 0x040fe20003f44270 */
[----:B------:R-:W-:Y:S01]  /*0fa0*/  BSSY.RECONVERGENT B0, `(.L_x_36) ;  /* 0x0000024000007945 */ /* 0x000fe20003800200 */
[----:B------:R-:W-:Y:S02]  /*0fb0*/  ISETP.GT.AND P1, PT, R0, 0x17, PT ;  /* 0x000000170000780c */ /* 0x000fe40003f24270 */
[----:B------:R-:W-:-:S04]  /*0fc0*/  ISETP.GT.U32.AND P3, PT, R24, 0x9, PT ;  /* 0x000000091800780c */ /* 0x000fc80003f64070 */
[----:B0-----:R-:W-:Y:S01]  /*0fd0*/  @!P0 FADD.FTZ R16, R17, R16 ;  /* 0x0000001011108221 */ /* 0x001fe20000010000 */
[----:B-1----:R-:W-:Y:S01]  /*0fe0*/  ULEA UR4, UR8, UR4, 0x18 ;  /* 0x0000000408047291 */ /* 0x002fe2000f8ec0ff */
[----:B--2---:R-:W-:-:S03]  /*0ff0*/  @!P0 FADD.FTZ R11, R10, R11 ;  /* 0x0000000b0a0b8221 */ /* 0x004fc60000010000 */
[----:B------:R-:W0:Y:S01]  /*1000*/  SHFL.DOWN PT, R17, R16, 0x2, 0x1f ;  /* 0x08401f0010117f89 */ /* 0x000e2200000e0000 */
[----:B------:R-:W-:Y:S02]  /*1010*/  ISETP.GT.AND P0, PT, R0, 0x1d, PT ;  /* 0x0000001d0000780c */ /* 0x000fe40003f04270 */
[----:B------:R-:W-:Y:S01]  /*1020*/  LEA R39, R24, UR4, 0x4 ;  /* 0x0000000418277c11 */ /* 0x000fe2000f8e20ff */
[----:B------:R-:W1:Y:S04]  /*1030*/  SHFL.DOWN PT, R10, R11, 0x2, 0x1f ;  /* 0x08401f000b0a7f89 */ /* 0x000e6800000e0000 */
[----:B------:R-:W-:Y:S06]  /*1040*/  STS.128 [R39], R12 ;  /* 0x0000000c27007388 */ /* 0x000fec0000000c00 */
        /* <DEDUP_REMOVED lines=8> */
[----:B------:R-:W-:-:S03]  /*10d0*/  ISETP.NE.AND P0, PT, R24, RZ, PT ;  /* 0x000000ff1800720c */ /* 0x000fc60003f05270 */
        /* <DEDUP_REMOVED lines=11> */
[----:B------:R-:W-:Y:S01]  /*1190*/  VOTEU.ALL UP0, P1 ;  /* 0x0000000000ff7886 */ /* 0x000fe20000800000 */
[----:B------:R-:W-:-:S04]  /*11a0*/  @!P1 SHF.R.U32.HI R16, RZ, 0x2, R24 ;  /* 0x00000002ff109819 */ /* 0x000fc80000011618 */
[----:B------:R-:W-:Y:S01]  /*11b0*/  @!UP0 ULEA UR4, UR8, UR5, 0x18 ;  /* 0x0000000508048291 */ /* 0x000fe2000f8ec0ff */
[----:B------:R-:W-:-:S08]  /*11c0*/  @!P1 LOP3.LUT R16, R16, 0xf8, RZ, 0xc0, !PT ;  /* 0x000000f810109812 */ /* 0x000fd000078ec0ff */
[----:B------:R3:W-:Y:S03]  /*11d0*/  @!P1 STS.64 [R16+UR4+0x18], R10 ;  /* 0x0000180a10009988 */ /* 0x0007e60008000a04 */
.L_x_37:
[----:B------:R-:W-:Y:S05]  /*11e0*/  BSYNC.RECONVERGENT B0 ;  /* 0x0000000000007941 */ /* 0x000fea0003800200 */
.L_x_36:
[----:B------:R-:W-:Y:S06]  /*11f0*/  BAR.SYNC.DEFER_BLOCKING 0x0 ;  /* 0x0000000000007b1d */ /* 0x000fec0000010000 */
[----:B------:R-:W-:Y:S04]  /*1200*/  BSSY.RECONVERGENT B0, `(.L_x_38) ;  /* 0x0000033000007945 */ /* 0x000fe80003800200 */
[----:B------:R-:W-:Y:S05]  /*1210*/  @P0 BRA `(.L_x_39) ;  /* 0x0000000000c40947 */ /* 0x000fea0003800000 */
[----:B------:R-:W-:-:S09]  /*1220*/  ULEA UR4, UR8, UR5, 0x18 ;  /* 0x0000000508047291 */ /* 0x000fd2000f8ec0ff */
[----:B--23--:R-:W2:Y:S04]  /*1230*/  LDS.128 R16, [UR4+0x20] ;  /* 0x00002004ff107984 */ /* 0x00cea80008000c00 */
[----:B-1----:R-:W1:Y:S01]  /*1240*/  LDS.128 R20, [UR4+0x30] ;  /* 0x00003004ff147984 */ /* 0x002e620008000c00 */
[----:B--2---:R-:W-:Y:S01]  /*1250*/  FADD.FTZ R45, R10, R16 ;  /* 0x000000100a2d7221 */ /* 0x004fe20000010000 */
[----:B0-----:R-:W-:-:S03]  /*1260*/  FADD.FTZ R10, R11, R17 ;  /* 0x000000110b0a7221 */ /* 0x001fc60000010000 */
        /* <DEDUP_REMOVED lines=34> */
[----:B------:R-:W-:Y:S02]  /*1490*/  FADD.FTZ R20, R10, R21 ;  /* 0x000000150a147221 */ /* 0x000fe40000010000 */
[----:B------:R-:W1:Y:S01]  /*14a0*/  LDS.64 R10, [UR4+0xb0] ;  /* 0x0000b004ff0a7984 */ /* 0x000e620008000a00 */
[----:B------:R-:W-:Y:S01]  /*14b0*/  FADD.FTZ R45, R45, R22 ;  /* 0x000000162d2d7221 */ /* 0x000fe20000010000 */
[----:B------:R-:W-:-:S03]  /*14c0*/  FADD.FTZ R20, R20, R23 ;  /* 0x0000001714147221 */ /* 0x000fc60000010000 */
[----:B0-----:R-:W-:Y:S01]  /*14d0*/  FADD.FTZ R45, R45, R16 ;  /* 0x000000102d2d7221 */ /* 0x001fe20000010000 */
[----:B------:R-:W-:-:S03]  /*14e0*/  FADD.FTZ R20, R20, R17 ;  /* 0x0000001114147221 */ /* 0x000fc60000010000 */
[----:B------:R-:W-:Y:S01]  /*14f0*/  FADD.FTZ R45, R45, R18 ;  /* 0x000000122d2d7221 */ /* 0x000fe20000010000 */
[----:B------:R-:W-:-:S03]  /*1500*/  FADD.FTZ R20, R20, R19 ;  /* 0x0000001314147221 */ /* 0x000fc60000010000 */
[----:B-1----:R-:W-:Y:S01]  /*1510*/  FADD.FTZ R10, R45, R10 ;  /* 0x0000000a2d0a7221 */ /* 0x002fe20000010000 */
[----:B------:R-:W-:-:S07]  /*1520*/  FADD.FTZ R11, R20, R11 ;  /* 0x0000000b140b7221 */ /* 0x000fce0000010000 */
.L_x_39:
[----:B------:R-:W-:Y:S05]  /*1530*/  BSYNC.RECONVERGENT B0 ;  /* 0x0000000000007941 */ /* 0x000fea0003800200 */
.L_x_38:
[----:B------:R-:W-:Y:S06]  /*1540*/  BAR.SYNC.DEFER_BLOCKING 0x0 ;  /* 0x0000000000007b1d */ /* 0x000fec0000010000 */
[----:B------:R-:W-:Y:S04]  /*1550*/  BSSY.RECONVERGENT B0, `(.L_x_40) ;  /* 0x000013d000007945 */ /* 0x000fe80003800200 */
[----:B------:R-:W-:Y:S05]  /*1560*/  @P3 BRA `(.L_x_41) ;  /* 0x0000001000ec3947 */ /* 0x000fea0003800000 */
[----:B-1----:R-:W1:Y:S04]  /*1570*/  LDS.128 R20, [R39+0xa0] ;  /* 0x0000a00027147984 */ /* 0x002e680000000c00 */
[----:B--23--:R-:W2:Y:S01]  /*1580*/  LDS.128 R16, [R39+0x140] ;  /* 0x0001400027107984 */ /* 0x00cea20000000c00 */
[----:B-1----:R-:W-:Y:S01]  /*1590*/  FADD.FTZ R45, R12, R20 ;  /* 0x000000140c2d7221 */ /* 0x002fe20000010000 */
[----:B------:R-:W-:Y:S01]  /*15a0*/  FADD.FTZ R20, R13, R21 ;  /* 0x000000150d147221 */ /* 0x000fe20000010000 */
[----:B------:R-:W-:Y:S01]  /*15b0*/  FADD.FTZ R21, R14, R22 ;  /* 0x000000160e157221 */ /* 0x000fe20000010000 */
[----:B------:R-:W-:Y:S01]  /*15c0*/  FADD.FTZ R22, R15, R23 ;  /* 0x000000170f167221 */ /* 0x000fe20000010000 */
[----:B--2---:R-:W-:Y:S01]  /*15d0*/  FADD.FTZ R45, R45, R16 ;  /* 0x000000102d2d7221 */ /* 0x004fe20000010000 */
[----:B------:R-:W1:Y:S01]  /*15e0*/  LDS.128 R12, [R39+0x1e0] ;  /* 0x0001e000270c7984 */ /* 0x000e620000000c00 */
[----:B------:R-:W-:Y:S01]  /*15f0*/  FADD.FTZ R20, R20, R17 ;  /* 0x0000001114147221 */ /* 0x000fe20000010000 */
[----:B------:R-:W-:Y:S01]  /*1600*/  FADD.FTZ R23, R21, R18 ;  /* 0x0000001215177221 */ /* 0x000fe20000010000 */
[----:B------:R-:W-:-:S02]  /*1610*/  FADD.FTZ R22, R22, R19 ;  /* 0x0000001316167221 */ /* 0x000fc40000010000 */
[----:B------:R-:W2:Y:S01]  /*1620*/  LDS.128 R16, [R39+0x280] ;  /* 0x0002800027107984 */ /* 0x000ea20000000c00 */
        /* <DEDUP_REMOVED lines=293> */
[----:B------:R-:W-:Y:S01]  /*2880*/  FADD.FTZ R44, R44, R15 ;  /* 0x0000000f2c2c7221 */ /* 0x000fe20000010000 */
[----:B------:R-:W1:Y:S01]  /*2890*/  LDS.128 R20, [R39+0x2760] ;  /* 0x0027600027147984 */ /* 0x000e620000000c00 */
[----:B--2---:R-:W-:Y:S01]  /*28a0*/  FADD.FTZ R14, R12, R17 ;  /* 0x000000110c0e7221 */ /* 0x004fe20000010000 */
[----:B------:R-:W-:Y:S01]  /*28b0*/  FADD.FTZ R15, R13, R18 ;  /* 0x000000120d0f7221 */ /* 0x000fe20000010000 */
[----:B------:R-:W-:Y:S01]  /*28c0*/  FADD.FTZ R45, R45, R16 ;  /* 0x000000102d2d7221 */ /* 0x000fe20000010000 */
[----:B------:R-:W-:Y:S01]  /*28d0*/  FADD.FTZ R44, R44, R19 ;  /* 0x000000132c2c7221 */ /* 0x000fe20000010000 */
[----:B-1----:R-:W-:Y:S01]  /*28e0*/  FADD.FTZ R13, R14, R21 ;  /* 0x000000150e0d7221 */ /* 0x002fe20000010000 */
[----:B------:R-:W-:Y:S01]  /*28f0*/  FADD.FTZ R14, R15, R22 ;  /* 0x000000160f0e7221 */ /* 0x000fe20000010000 */
[----:B------:R-:W-:Y:S01]  /*2900*/  FADD.FTZ R12, R45, R20 ;  /* 0x000000142d0c7221 */ /* 0x000fe20000010000 */
[----:B------:R-:W-:-:S07]  /*2910*/  FADD.FTZ R15, R44, R23 ;  /* 0x000000172c0f7221 */ /* 0x000fce0000010000 */
.L_x_41:
[----:B------:R-:W-:Y:S05]  /*2920*/  BSYNC.RECONVERGENT B0 ;  /* 0x0000000000007941 */ /* 0x000fea0003800200 */
.L_x_40:
[----:B------:R-:W4:Y:S01]  /*2930*/  LDC R22, c[0x0][0x370] ;  /* 0x0000dc00ff167b82 */ /* 0x000f220000000800 */
[----:B------:R-:W-:Y:S01]  /*2940*/  BSSY.RECONVERGENT B0, `(.L_x_42) ;  /* 0x000001e000007945 */ /* 0x000fe20003800200 */
[----:B----4-:R-:W-:-:S03]  /*2950*/  ISETP.GE.U32.AND P1, PT, R22, 0x2, PT ;  /* 0x000000021600780c */ /* 0x010fc60003f26070 */
[----:B------:R-:W-:Y:S10]  /*2960*/  @P3 BRA `(.L_x_43) ;  /* 0x00000000006c3947 */ /* 0x000ff40003800000 */
[----:B---3--:R-:W1:Y:S01]  /*2970*/  LDC.64 R16, c[0x0][0x3f8] ;  /* 0x0000fe00ff107b82 */ /* 0x008e620000000a00 */
[----:B------:R-:W-:-:S07]  /*2980*/  IMAD R39, R38, 0xa, R24 ;  /* 0x0000000a26277824 */ /* 0x000fce00078e0218 */
[----:B--2---:R-:W2:Y:S01]  /*2990*/  LDC.64 R18, c[0x0][0x3d8] ;  /* 0x0000f600ff127b82 */ /* 0x004ea20000000a00 */
[----:B-1----:R-:W-:Y:S01]  /*29a0*/  IMAD.WIDE.U32 R20, R16, 0x3, RZ ;  /* 0x0000000310147825 */ /* 0x002fe200078e00ff */
[----:B------:R-:W-:-:S04]  /*29b0*/  LEA R23, R17, R17, 0x1 ;  /* 0x0000001111177211 */ /* 0x000fc800078e08ff */
[----:B------:R-:W-:Y:S01]  /*29c0*/  IADD3 R21, PT, PT, R21, R23, RZ ;  /* 0x0000001715157210 */ /* 0x000fe20007ffe0ff */
[----:B--2---:R-:W-:-:S03]  /*29d0*/  IMAD.WIDE R38, R39, 0x4, R18 ;  /* 0x0000000427267825 */ /* 0x004fc600078e0212 */
[----:B------:R-:W-:-:S04]  /*29e0*/  LEA.HI R20, P2, R21, R20, RZ, 0x1 ;  /* 0x0000001415147211 */ /* 0x000fc800078508ff */
[----:B------:R-:W-:Y:S01]  /*29f0*/  IADD3.X R23, PT, PT, RZ, R21, RZ, P2, !PT ;  /* 0x00000015ff177210 */ /* 0x000fe200017fe4ff */
[----:B------:R4:W-:Y:S01]  /*2a00*/  REDG.E.ADD.F32.FTZ.RN.STRONG.GPU desc[UR6][R38.64], R12 ;  /* 0x0000000c260079a6 */ /* 0x0009e2000c12f306 */
[----:B------:R-:W-:Y:S02]  /*2a10*/  LEA.HI R21, P2, R17, R16, RZ, 0x1 ;  /* 0x0000001011157211 */ /* 0x000fe400078508ff */
[----:B------:R-:W-:Y:S02]  /*2a20*/  SHF.L.U32 R45, R20, 0x1, RZ ;  /* 0x00000001142d7819 */ /* 0x000fe400000006ff */
[----:B------:R-:W-:Y:S02]  /*2a30*/  IADD3.X R18, PT, PT, RZ, R17, RZ, P2, !PT ;  /* 0x00000011ff127210 */ /* 0x000fe400017fe4ff */
[C---:B------:R-:W-:Y:S02]  /*2a40*/  SHF.L.U32 R19, R21.reuse, 0x1, RZ ;  /* 0x0000000115137819 */ /* 0x040fe400000006ff */
[----:B------:R-:W-:-:S02]  /*2a50*/  SHF.L.U64.HI R21, R21, 0x1, R18 ;  /* 0x0000000115157819 */ /* 0x000fc40000010212 */
[----:B------:R-:W-:Y:S02]  /*2a60*/  LOP3.LUT R19, R19, 0xfffffffc, RZ, 0xc0, !PT ;  /* 0xfffffffc13137812 */ /* 0x000fe400078ec0ff */
[----:B------:R-:W-:Y:S02]  /*2a70*/  LEA R18, P3, R16, R38, 0x2 ;  /* 0x0000002610127211 */ /* 0x000fe400078610ff */
[----:B------:R-:W-:Y:S02]  /*2a80*/  LOP3.LUT R45, R45, 0xfffffffc, RZ, 0xc0, !PT ;  /* 0xfffffffc2d2d7812 */ /* 0x000fe400078ec0ff */
[----:B------:R-:W-:Y:S02]  /*2a90*/  SHF.L.U64.HI R23, R20, 0x1, R23 ;  /* 0x0000000114177819 */ /* 0x000fe40000010217 */
[----:B------:R-:W-:Y:S02]  /*2aa0*/  IADD3 R20, P2, PT, R38, R19, RZ ;  /* 0x0000001326147210 */ /* 0x000fe40007f5e0ff */
[----:B------:R-:W-:-:S02]  /*2ab0*/  LEA.HI.X R19, R16, R39, R17, 0x2, P3 ;  /* 0x0000002710137211 */ /* 0x000fc400018f1411 */
[----:B------:R-:W-:Y:S02]  /*2ac0*/  IADD3 R16, P3, PT, R38, R45, RZ ;  /* 0x0000002d26107210 */ /* 0x000fe40007f7e0ff */
[C---:B------:R-:W-:Y:S02]  /*2ad0*/  IADD3.X R21, PT, PT, R39.reuse, R21, RZ, P2, !PT ;  /* 0x0000001527157210 */ /* 0x040fe400017fe4ff */
[----:B------:R-:W-:-:S03]  /*2ae0*/  IADD3.X R17, PT, PT, R39, R23, RZ, P3, !PT ;  /* 0x0000001727117210 */ /* 0x000fc60001ffe4ff */
[----:B------:R4:W-:Y:S04]  /*2af0*/  REDG.E.ADD.F32.FTZ.RN.STRONG.GPU desc[UR6][R20.64], R13 ;  /* 0x0000000d140079a6 */ /* 0x0009e8000c12f306 */
[----:B------:R4:W-:Y:S04]  /*2b00*/  REDG.E.ADD.F32.FTZ.RN.STRONG.GPU desc[UR6][R18.64], R14 ;  /* 0x0000000e120079a6 */ /* 0x0009e8000c12f306 */
[----:B------:R4:W-:Y:S02]  /*2b10*/  REDG.E.ADD.F32.FTZ.RN.STRONG.GPU desc[UR6][R16.64], R15 ;  /* 0x0000000f100079a6 */ /* 0x0009e4000c12f306 */
.L_x_43:
[----:B------:R-:W-:Y:S05]  /*2b20*/  BSYNC.RECONVERGENT B0 ;  /* 0x0000000000007941 */ /* 0x000fea0003800200 */
.L_x_42:
[----:B------:R-:W-:Y:S05]  /*2b30*/  @!P1 BRA `(.L_x_44) ;  /* 0x0000000800749947 */ /* 0x000fea0003800000 */
[----:B------:R-:W5:Y:S01]  /*2b40*/  LDC.64 R44, c[0x0][0x3d0] ;  /* 0x0000f400ff2c7b82 */ /* 0x000f620000000a00 */
[----:B----4-:R-:W-:Y:S02]  /*2b50*/  LOP3.LUT R13, R30, 0x1, RZ, 0xc0, !PT ;  /* 0x000000011e0d7812 */ /* 0x010fe400078ec0ff */
[----:B------:R-:W-:-:S03]  /*2b60*/  ISETP.GE.U32.AND P2, PT, R22, 0x8, PT ;  /* 0x000000081600780c */ /* 0x000fc60003f46070 */
[----:B------:R-:W-:-:S04]  /*2b70*/  IMAD R15, R13, R2, RZ ;  /* 0x000000020d0f7224 */ /* 0x000fc800078e02ff */
[----:B------:R-:W-:-:S05]  /*2b80*/  IMAD R12, R15, R22, RZ ;  /* 0x000000160f0c7224 */ /* 0x000fca00078e02ff */
[----:B------:R-:W-:-:S05]  /*2b90*/  SHF.L.U32 R13, R12, 0x1, RZ ;  /* 0x000000010c0d7819 */ /* 0x000fca00000006ff */
[----:B-----5:R-:W-:Y:S01]  /*2ba0*/  IMAD.WIDE R44, R13, 0x4, R44 ;  /* 0x000000040d2c7825 */ /* 0x020fe200078e022c */
[----:B------:R-:W-:Y:S06]  /*2bb0*/  @P0 BRA `(.L_x_45) ;  /* 0x0000000000500947 */ /* 0x000fec0003800000 */
[----:B------:R-:W4:Y:S01]  /*2bc0*/  LDC.64 R12, c[0x0][0x3c8] ;  /* 0x0000f200ff0c7b82 */ /* 0x000f220000000a00 */
[----:B---3--:R-:W-:Y:S01]  /*2bd0*/  LOP3.LUT P1, R16, R30, 0x2, RZ, 0xc0, !PT ;  /* 0x000000021e107812 */ /* 0x008fe2000782c0ff */
[----:B------:R-:W-:Y:S01]  /*2be0*/  IMAD R17, R2, UR9, R25 ;  /* 0x0000000902117c24 */ /* 0x000fe2000f8e0219 */
[----:B------:R-:W-:Y:S02]  /*2bf0*/  IADD3 R15, PT, PT, R15, R25, RZ ;  /* 0x000000190f0f7210 */ /* 0x000fe40007ffe0ff */
[----:B--2---:R-:W-:-:S04]  /*2c00*/  SEL R19, R22, RZ, !P1 ;  /* 0x000000ff16137207 */ /* 0x004fc80004800000 */
[----:B------:R-:W-:Y:S01]  /*2c10*/  ISETP.NE.AND P1, PT, R19, -0x1, PT ;  /* 0xffffffff1300780c */ /* 0x000fe20003f25270 */
[----:B----4-:R-:W-:-:S04]  /*2c20*/  IMAD.WIDE.U32 R12, R15, 0x4, R12 ;  /* 0x000000040f0c7825 */ /* 0x010fc800078e000c */
[----:B------:R-:W-:Y:S01]  /*2c30*/  IMAD.WIDE.U32 R14, R17, 0x8, R44 ;  /* 0x00000008110e7825 */ /* 0x000fe200078e002c */
[----:B------:R-:W-:-:S04]  /*2c40*/  IADD3 R17, PT, PT, -R16, 0x1, RZ ;  /* 0x0000000110117810 */ /* 0x000fc80007ffe1ff */
[----:B------:R4:W-:Y:S01]  /*2c50*/  STG.E.64 desc[UR6][R14.64], R10 ;  /* 0x0000000a0e007986 */ /* 0x0009e2000c101b06 */
[----:B------:R-:W-:Y:S06]  /*2c60*/  MEMBAR.ALL.GPU ;  /* 0x0000000000007992 */ /* 0x000fec000000a000 */
[----:B------:R-:W-:-:S00]  /*2c70*/  ERRBAR ;  /* 0x00000000000079ab */ /* 0x000fc00000000000 */
[----:B------:R-:W-:Y:S06]  /*2c80*/  CGAERRBAR ;  /* 0x00000000000075ab */ /* 0x000fec0000000000 */
[----:B------:R4:W-:Y:S01]  /*2c90*/  REDG.E.ADD.S32.STRONG.GPU desc[UR6][R12.64], R17 ;  /* 0x000000110c00798e */ /* 0x0009e2000c12e306 */
[----:B------:R-:W-:Y:S05]  /*2ca0*/  @!P1 BRA `(.L_x_45) ;  /* 0x0000000000149947 */ /* 0x000fea0003800000 */
.L_x_46:
[----:B----4-:R-:W2:Y:S04]  /*2cb0*/  LDG.E.STRONG.GPU R14, desc[UR6][R12.64] ;  /* 0x000000060c0e7981 */ /* 0x010ea8000c1ef900 */
[----:B--2---:R-:W-:Y:S01]  /*2cc0*/  CCTL.IVALL ;  /* 0x00000000ff00798f */ /* 0x004fe20002000000 */
[----:B------:R-:W-:Y:S05]  /*2cd0*/  YIELD ;  /* 0x0000000000007946 */ /* 0x000fea0003800000 */
[----:B------:R-:W-:-:S13]  /*2ce0*/  ISETP.NE.AND P1, PT, R14, R19, PT ;  /* 0x000000130e00720c */ /* 0x000fda0003f25270 */
[----:B------:R-:W-:Y:S05]  /*2cf0*/  @P1 BRA `(.L_x_46) ;  /* 0xfffffffc00ec1947 */ /* 0x000fea000383ffff */
.L_x_45:
[----:B------:R-:W-:Y:S05]  /*2d00*/  WARPSYNC.ALL ;  /* 0x0000000000007948 */ /* 0x000fea0003800000 */
[----:B------:R-:W-:Y:S01]  /*2d10*/  BAR.SYNC.DEFER_BLOCKING 0x0 ;  /* 0x0000000000007b1d */ /* 0x000fe20000010000 */
[----:B------:R-:W-:-:S05]  /*2d20*/  HFMA2 R23, -RZ, RZ, 0, 0 ;  /* 0x00000000ff177431 */ /* 0x000fca00000001ff */
[----:B------:R-:W-:Y:S05]  /*2d30*/  @!P2 BRA `(.L_x_47) ;  /* 0x0000000000f0a947 */ /* 0x000fea0003800000 */
[----:B------:R-:W-:Y:S02]  /*2d40*/  MOV R38, RZ ;  /* 0x000000ff00267202 */ /* 0x000fe40000000f00 */
[----:B------:R-:W-:-:S07]  /*2d50*/  LOP3.LUT R23, R22, 0x7ffffff8, RZ, 0xc0, !PT ;  /* 0x7ffffff816177812 */ /* 0x000fce00078ec0ff */
.L_x_48:
[C---:B----4-:R-:W-:Y:S02]  /*2d60*/  IADD3 R17, PT, PT, R38.reuse, 0x1, RZ ;  /* 0x0000000126117810 */ /* 0x050fe40007ffe0ff */
[C---:B------:R-:W-:Y:S02]  /*2d70*/  ISETP.EQ.OR P1, PT, R38.reuse, UR9, P0 ;  /* 0x0000000926007c0c */ /* 0x040fe40008722670 */
[----:B------:R-:W-:Y:S02]  /*2d80*/  ISETP.EQ.OR P2, PT, R17, UR9, P0 ;  /* 0x0000000911007c0c */ /* 0x000fe40008742670 */
[C---:B------:R-:W-:Y:S02]  /*2d90*/  IADD3 R13, PT, PT, R38.reuse, 0x2, RZ ;  /* 0x00000002260d7810 */ /* 0x040fe40007ffe0ff */
[----:B------:R-:W-:Y:S02]  /*2da0*/  IADD3 R12, PT, PT, R38, 0x3, RZ ;  /* 0x00000003260c7810 */ /* 0x000fe40007ffe0ff */
[----:B------:R-:W-:-:S05]  /*2db0*/  ISETP.EQ.OR P5, PT, R13, UR9, P0 ;  /* 0x000000090d007c0c */ /* 0x000fca00087a2670 */
[--C-:B------:R-:W-:Y:S02]  /*2dc0*/  @!P1 IMAD R15, R2, R38, R25.reuse ;  /* 0x00000026020f9224 */ /* 0x100fe400078e0219 */
[----:B------:R-:W-:Y:S02]  /*2dd0*/  @!P2 IMAD R17, R17, R2, R25 ;  /* 0x000000021111a224 */ /* 0x000fe400078e0219 */
[----:B------:R-:W-:-:S04]  /*2de0*/  @!P1 IMAD.WIDE.U32 R14, R15, 0x8, R44 ;  /* 0x000000080f0e9825 */ /* 0x000fc800078e002c */
[----:B---3--:R-:W-:Y:S02]  /*2df0*/  @!P2 IMAD.WIDE.U32 R16, R17, 0x8, R44 ;  /* 0x000000081110a825 */ /* 0x008fe400078e002c */
[----:B------:R-:W0:Y:S01]  /*2e00*/  @!P1 LDG.E.64 R14, desc[UR6][R14.64] ;  /* 0x000000060e0e9981 */ /* 0x000e22000c1e1b00 */
[----:B------:R-:W-:-:S03]  /*2e10*/  ISETP.EQ.OR P4, PT, R12, UR9, P0 ;  /* 0x000000090c007c0c */ /* 0x000fc60008782670 */
[----:B------:R-:W3:Y:S01]  /*2e20*/  @!P2 LDG.E.64 R16, desc[UR6][R16.64] ;  /* 0x000000061010a981 */ /* 0x000ee2000c1e1b00 */
[----:B--2---:R-:W-:-:S04]  /*2e30*/  @!P5 IMAD R19, R13, R2, R25 ;  /* 0x000000020d13d224 */ /* 0x004fc800078e0219 */
[----:B------:R-:W-:-:S06]  /*2e40*/  @!P5 IMAD.WIDE.U32 R18, R19, 0x8, R44 ;  /* 0x000000081312d825 */ /* 0x000fcc00078e002c */
[----:B------:R-:W2:Y:S01]  /*2e50*/  @!P5 LDG.E.64 R18, desc[UR6][R18.64] ;  /* 0x000000061212d981 */ /* 0x000ea2000c1e1b00 */
[----:B------:R-:W-:Y:S01]  /*2e60*/  @!P4 IMAD R13, R12, R2, R25 ;  /* 0x000000020c0dc224 */ /* 0x000fe200078e0219 */
[----:B------:R-:W-:-:S03]  /*2e70*/  IADD3 R21, PT, PT, R38, 0x7, RZ ;  /* 0x0000000726157810 */ /* 0x000fc60007ffe0ff */
[----:B------:R-:W-:-:S06]  /*2e80*/  @!P4 IMAD.WIDE.U32 R12, R13, 0x8, R44 ;  /* 0x000000080d0cc825 */ /* 0x000fcc00078e002c */
[----:B------:R-:W4:Y:S01]  /*2e90*/  @!P4 LDG.E.64 R12, desc[UR6][R12.64] ;  /* 0x000000060c0cc981 */ /* 0x000f22000c1e1b00 */
[----:B0-----:R-:W-:Y:S01]  /*2ea0*/  @!P1 FADD.FTZ R11, R11, R15 ;  /* 0x0000000f0b0b9221 */ /* 0x001fe20000010000 */
[----:B------:R-:W-:Y:S01]  /*2eb0*/  IADD3 R15, PT, PT, R38, 0x4, RZ ;  /* 0x00000004260f7810 */ /* 0x000fe20007ffe0ff */
[----:B------:R-:W-:Y:S02]  /*2ec0*/  @!P1 FADD.FTZ R10, R10, R14 ;  /* 0x0000000e0a0a9221 */ /* 0x000fe40000010000 */
[----:B---3--:R-:W-:Y:S01]  /*2ed0*/  @!P2 FADD.FTZ R11, R11, R17 ;  /* 0x000000110b0ba221 */ /* 0x008fe20000010000 */
[----:B------:R-:W-:Y:S01]  /*2ee0*/  IADD3 R17, PT, PT, R38, 0x5, RZ ;  /* 0x0000000526117810 */ /* 0x000fe20007ffe0ff */
[----:B------:R-:W-:Y:S01]  /*2ef0*/  @!P2 FADD.FTZ R10, R10, R16 ;  /* 0x000000100a0aa221 */ /* 0x000fe20000010000 */
[----:B------:R-:W-:Y:S02]  /*2f00*/  ISETP.EQ.OR P3, PT, R15, UR9, P0 ;  /* 0x000000090f007c0c */ /* 0x000fe40008762670 */
[----:B------:R-:W-:-:S02]  /*2f10*/  IADD3 R16, PT, PT, R38, 0x6, RZ ;  /* 0x0000000626107810 */ /* 0x000fc40007ffe0ff */
[----:B------:R-:W-:Y:S02]  /*2f20*/  ISETP.EQ.OR P2, PT, R17, UR9, P0 ;  /* 0x0000000911007c0c */ /* 0x000fe40008742670 */
[----:B------:R-:W-:Y:S01]  /*2f30*/  ISETP.EQ.OR P1, PT, R16, UR9, P0 ;  /* 0x0000000910007c0c */ /* 0x000fe20008722670 */
[----:B--2---:R-:W-:Y:S01]  /*2f40*/  @!P5 FADD.FTZ R10, R10, R18 ;  /* 0x000000120a0ad221 */ /* 0x004fe20000010000 */
[----:B------:R-:W-:Y:S01]  /*2f50*/  @!P5 FADD.FTZ R11, R11, R19 ;  /* 0x000000130b0bd221 */ /* 0x000fe20000010000 */
[----:B------:R-:W-:-:S04]  /*2f60*/  ISETP.EQ.OR P5, PT, R21, UR9, P0 ;  /* 0x0000000915007c0c */ /* 0x000fc800087a2670 */
[----:B------:R-:W-:-:S04]  /*2f70*/  @!P3 IMAD R15, R15, R2, R25 ;  /* 0x000000020f0fb224 */ /* 0x000fc800078e0219 */
[----:B------:R-:W-:Y:S02]  /*2f80*/  @!P2 IMAD R17, R17, R2, R25 ;  /* 0x000000021111a224 */ /* 0x000fe400078e0219 */
[----:B------:R-:W-:-:S04]  /*2f90*/  @!P3 IMAD.WIDE.U32 R14, R15, 0x8, R44 ;  /* 0x000000080f0eb825 */ /* 0x000fc800078e002c */
[----:B----4-:R-:W-:Y:S01]  /*2fa0*/  @!P4 FADD.FTZ R10, R10, R12 ;  /* 0x0000000c0a0ac221 */ /* 0x010fe20000010000 */
[-C--:B------:R-:W-:Y:S02]  /*2fb0*/  @!P1 IMAD R19, R16, R2.reuse, R25 ;  /* 0x0000000210139224 */ /* 0x080fe400078e0219 */
[--C-:B------:R-:W-:Y:S01]  /*2fc0*/  @!P2 IMAD.WIDE.U32 R16, R17, 0x8, R44.reuse ;  /* 0x000000081110a825 */ /* 0x100fe200078e002c */
[----:B------:R-:W2:Y:S03]  /*2fd0*/  @!P3 LDG.E.64 R14, desc[UR6][R14.64] ;  /* 0x000000060e0eb981 */ /* 0x000ea6000c1e1b00 */
[----:B------:R-:W-:Y:S02]  /*2fe0*/  @!P1 IMAD.WIDE.U32 R18, R19, 0x8, R44 ;  /* 0x0000000813129825 */ /* 0x000fe400078e002c */
[----:B------:R-:W3:Y:S02]  /*2ff0*/  @!P2 LDG.E.64 R16, desc[UR6][R16.64] ;  /* 0x000000061010a981 */ /* 0x000ee4000c1e1b00 */
[----:B------:R-:W-:-:S02]  /*3000*/  @!P5 IMAD R21, R21, R2, R25 ;  /* 0x000000021515d224 */ /* 0x000fc400078e0219 */
[----:B------:R-:W4:Y:S02]  /*3010*/  @!P1 LDG.E.64 R18, desc[UR6][R18.64] ;  /* 0x0000000612129981 */ /* 0x000f24000c1e1b00 */
[----:B-1----:R-:W-:-:S06]  /*3020*/  @!P5 IMAD.WIDE.U32 R20, R21, 0x8, R44 ;  /* 0x000000081514d825 */ /* 0x002fcc00078e002c */
[----:B------:R-:W5:Y:S01]  /*3030*/  @!P5 LDG.E.64 R20, desc[UR6][R20.64] ;  /* 0x000000061414d981 */ /* 0x000f62000c1e1b00 */
[----:B------:R-:W-:Y:S01]  /*3040*/  @!P4 FADD.FTZ R11, R11, R13 ;  /* 0x0000000d0b0bc221 */ /* 0x000fe20000010000 */
[----:B------:R-:W-:Y:S01]  /*3050*/  IADD3 R38, PT, PT, R38, 0x8, RZ ;  /* 0x0000000826267810 */ /* 0x000fe20007ffe0ff */
[----:B--2---:R-:W-:Y:S02]  /*3060*/  @!P3 FADD.FTZ R10, R10, R14 ;  /* 0x0000000e0a0ab221 */ /* 0x004fe40000010000 */
[----:B------:R-:W-:Y:S02]  /*3070*/  @!P3 FADD.FTZ R11, R11, R15 ;  /* 0x0000000f0b0bb221 */ /* 0x000fe40000010000 */
[----:B---3--:R-:W-:Y:S02]  /*3080*/  @!P2 FADD.FTZ R10, R10, R16 ;  /* 0x000000100a0aa221 */ /* 0x008fe40000010000 */
[----:B------:R-:W-:Y:S01]  /*3090*/  @!P2 FADD.FTZ R11, R11, R17 ;  /* 0x000000110b0ba221 */ /* 0x000fe20000010000 */
[----:B------:R-:W-:Y:S01]  /*30a0*/  ISETP.NE.AND P2, PT, R38, R23, PT ;  /* 0x000000172600720c */ /* 0x000fe20003f45270 */
[----:B----4-:R-:W-:-:S02]  /*30b0*/  @!P1 FADD.FTZ R10, R10, R18 ;  /* 0x000000120a0a9221 */ /* 0x010fc40000010000 */
[----:B------:R-:W-:Y:S02]  /*30c0*/  @!P1 FADD.FTZ R11, R11, R19 ;  /* 0x000000130b0b9221 */ /* 0x000fe40000010000 */
[----:B-----5:R-:W-:Y:S02]  /*30d0*/  @!P5 FADD.FTZ R10, R10, R20 ;  /* 0x000000140a0ad221 */ /* 0x020fe40000010000 */
[----:B------:R-:W-:-:S06]  /*30e0*/  @!P5 FADD.FTZ R11, R11, R21 ;  /* 0x000000150b0bd221 */ /* 0x000fcc0000010000 */
[----:B------:R-:W-:Y:S05]  /*30f0*/  @P2 BRA `(.L_x_48) ;  /* 0xfffffffc00182947 */ /* 0x000fea000383ffff */
.L_x_47:
[----:B----4-:R-:W-:-:S13]  /*3100*/  LOP3.LUT P0, R12, R22, 0x7, RZ, 0xc0, !PT ;  /* 0x00000007160c7812 */ /* 0x010fda000780c0ff */
[----:B------:R-:W-:Y:S05]  /*3110*/  @!P0 BRA `(.L_x_44) ;  /* 0x0000000000fc8947 */ /* 0x000fea0003800000 */
[----:B------:R-:W-:-:S04]  /*3120*/  IADD3 R12, PT, PT, R12, -0x1, RZ ;  /* 0xffffffff0c0c7810 */ /* 0x000fc80007ffe0ff */
[----:B------:R-:W-:-:S13]  /*3130*/  ISETP.GE.U32.AND P0, PT, R12, 0x3, PT ;  /* 0x000000030c00780c */ /* 0x000fda0003f06070 */
[----:B------:R-:W-:Y:S05]  /*3140*/  @!P0 BRA `(.L_x_49) ;  /* 0x0000000000748947 */ /* 0x000fea0003800000 */
[----:B------:R-:W-:Y:S02]  /*3150*/  ISETP.NE.AND P0, PT, R24, RZ, PT ;  /* 0x000000ff1800720c */ /* 0x000fe40003f05270 */
[C---:B------:R-:W-:Y:S02]  /*3160*/  IADD3 R15, PT, PT, R23.reuse, 0x1, RZ ;  /* 0x00000001170f7810 */ /* 0x040fe40007ffe0ff */
[C---:B------:R-:W-:Y:S02]  /*3170*/  ISETP.EQ.OR P1, PT, R23.reuse, UR9, P0 ;  /* 0x0000000917007c0c */ /* 0x040fe40008722670 */
[----:B------:R-:W-:Y:S02]  /*3180*/  IADD3 R17, PT, PT, R23, 0x2, RZ ;  /* 0x0000000217117810 */ /* 0x000fe40007ffe0ff */
[----:B------:R-:W-:Y:S02]  /*3190*/  ISETP.EQ.OR P2, PT, R15, UR9, P0 ;  /* 0x000000090f007c0c */ /* 0x000fe40008742670 */
[----:B--2---:R-:W-:-:S02]  /*31a0*/  IADD3 R19, PT, PT, R23, 0x3, RZ ;  /* 0x0000000317137810 */ /* 0x004fc40007ffe0ff */
[----:B------:R-:W-:Y:S02]  /*31b0*/  ISETP.EQ.OR P3, PT, R17, UR9, P0 ;  /* 0x0000000911007c0c */ /* 0x000fe40008762670 */
[----:B------:R-:W-:-:S03]  /*31c0*/  ISETP.EQ.OR P0, PT, R19, UR9, P0 ;  /* 0x0000000913007c0c */ /* 0x000fc60008702670 */
[----:B------:R-:W-:-:S04]  /*31d0*/  @!P1 IMAD R13, R23, R2, R25 ;  /* 0x00000002170d9224 */ /* 0x000fc800078e0219 */
[----:B------:R-:W-:Y:S02]  /*31e0*/  @!P2 IMAD R15, R15, R2, R25 ;  /* 0x000000020f0fa224 */ /* 0x000fe400078e0219 */
[----:B------:R-:W-:-:S04]  /*31f0*/  @!P1 IMAD.WIDE.U32 R12, R13, 0x8, R44 ;  /* 0x000000080d0c9825 */ /* 0x000fc800078e002c */
[-C--:B------:R-:W-:Y:S02]  /*3200*/  @!P3 IMAD R17, R17, R2.reuse, R25 ;  /* 0x000000021111b224 */ /* 0x080fe400078e0219 */
[----:B------:R-:W-:Y:S01]  /*3210*/  @!P2 IMAD.WIDE.U32 R14, R15, 0x8, R44 ;  /* 0x000000080f0ea825 */ /* 0x000fe200078e002c */
[----:B------:R-:W0:Y:S03]  /*3220*/  @!P1 LDG.E.64 R12, desc[UR6][R12.64] ;  /* 0x000000060c0c9981 */ /* 0x000e26000c1e1b00 */
[----:B------:R-:W-:Y:S02]  /*3230*/  @!P0 IMAD R19, R19, R2, R25 ;  /* 0x0000000213138224 */ /* 0x000fe400078e0219 */
[--C-:B---3--:R-:W-:Y:S01]  /*3240*/  @!P3 IMAD.WIDE.U32 R16, R17, 0x8, R44.reuse ;  /* 0x000000081110b825 */ /* 0x108fe200078e002c */
[----:B------:R-:W2:Y:S03]  /*3250*/  @!P2 LDG.E.64 R14, desc[UR6][R14.64] ;  /* 0x000000060e0ea981 */ /* 0x000ea6000c1e1b00 */
[----:B------:R-:W-:-:S02]  /*3260*/  @!P0 IMAD.WIDE.U32 R18, R19, 0x8, R44 ;  /* 0x0000000813128825 */ /* 0x000fc400078e002c */
[----:B------:R-:W3:Y:S04]  /*3270*/  @!P3 LDG.E.64 R16, desc[UR6][R16.64] ;  /* 0x000000061010b981 */ /* 0x000ee8000c1e1b00 */
[----:B------:R-:W4:Y:S01]  /*3280*/  @!P0 LDG.E.64 R18, desc[UR6][R18.64] ;  /* 0x0000000612128981 */ /* 0x000f22000c1e1b00 */
[----:B------:R-:W-:Y:S01]  /*3290*/  IADD3 R23, PT, PT, R23, 0x4, RZ ;  /* 0x0000000417177810 */ /* 0x000fe20007ffe0ff */
[----:B0-----:R-:W-:Y:S01]  /*32a0*/  @!P1 FADD.FTZ R10, R10, R12 ;  /* 0x0000000c0a0a9221 */ /* 0x001fe20000010000 */
[----:B------:R-:W-:-:S03]  /*32b0*/  @!P1 FADD.FTZ R11, R11, R13 ;  /* 0x0000000d0b0b9221 */ /* 0x000fc60000010000 */
[----:B--2---:R-:W-:Y:S01]  /*32c0*/  @!P2 FADD.FTZ R10, R10, R14 ;  /* 0x0000000e0a0aa221 */ /* 0x004fe20000010000 */
[----:B------:R-:W-:-:S03]  /*32d0*/  @!P2 FADD.FTZ R11, R11, R15 ;  /* 0x0000000f0b0ba221 */ /* 0x000fc60000010000 */
[----:B---3--:R-:W-:Y:S01]  /*32e0*/  @!P3 FADD.FTZ R10, R10, R16 ;  /* 0x000000100a0ab221 */ /* 0x008fe20000010000 */
[----:B------:R-:W-:-:S03]  /*32f0*/  @!P3 FADD.FTZ R11, R11, R17 ;  /* 0x000000110b0bb221 */ /* 0x000fc60000010000 */
[----:B----4-:R-:W-:Y:S01]  /*3300*/  @!P0 FADD.FTZ R10, R10, R18 ;  /* 0x000000120a0a8221 */ /* 0x010fe20000010000 */
[----:B------:R-:W-:-:S07]  /*3310*/  @!P0 FADD.FTZ R11, R11, R19 ;  /* 0x000000130b0b8221 */ /* 0x000fce0000010000 */
.L_x_49:
[----:B------:R-:W-:-:S13]  /*3320*/  LOP3.LUT P0, R12, R22, 0x3, RZ, 0xc0, !PT ;  /* 0x00000003160c7812 */ /* 0x000fda000780c0ff */
[----:B------:R-:W-:Y:S05]  /*3330*/  @!P0 BRA `(.L_x_44) ;  /* 0x0000000000748947 */ /* 0x000fea0003800000 */
[----:B------:R-:W-:-:S13]  /*3340*/  ISETP.NE.AND P0, PT, R12, 0x1, PT ;  /* 0x000000010c00780c */ /* 0x000fda0003f05270 */
[----:B------:R-:W-:Y:S05]  /*3350*/  @!P0 BRA `(.L_x_50) ;  /* 0x00000000003c8947 */ /* 0x000fea0003800000 */
[----:B------:R-:W-:Y:S02]  /*3360*/  ISETP.NE.AND P0, PT, R24, RZ, PT ;  /* 0x000000ff1800720c */ /* 0x000fe40003f05270 */
[C---:B------:R-:W-:Y:S02]  /*3370*/  IADD3 R15, PT, PT, R23.reuse, 0x1, RZ ;  /* 0x00000001170f7810 */ /* 0x040fe40007ffe0ff */
[----:B------:R-:W-:Y:S02]  /*3380*/  ISETP.EQ.OR P1, PT, R23, UR9, P0 ;  /* 0x0000000917007c0c */ /* 0x000fe40008722670 */
[----:B------:R-:W-:-:S11]  /*3390*/  ISETP.EQ.OR P0, PT, R15, UR9, P0 ;  /* 0x000000090f007c0c */ /* 0x000fd60008702670 */
[-CC-:B------:R-:W-:Y:S02]  /*33a0*/  @!P1 IMAD R13, R23, R2.reuse, R25.reuse ;  /* 0x00000002170d9224 */ /* 0x180fe400078e0219 */
[----:B------:R-:W-:Y:S02]  /*33b0*/  @!P0 IMAD R15, R15, R2, R25 ;  /* 0x000000020f0f8224 */ /* 0x000fe400078e0219 */
[----:B------:R-:W-:-:S04]  /*33c0*/  @!P1 IMAD.WIDE.U32 R12, R13, 0x8, R44 ;  /* 0x000000080d0c9825 */ /* 0x000fc800078e002c */
[----:B------:R-:W-:Y:S02]  /*33d0*/  @!P0 IMAD.WIDE.U32 R14, R15, 0x8, R44 ;  /* 0x000000080f0e8825 */ /* 0x000fe400078e002c */
[----:B------:R-:W0:Y:S04]  /*33e0*/  @!P1 LDG.E.64 R12, desc[UR6][R12.64] ;  /* 0x000000060c0c9981 */ /* 0x000e28000c1e1b00 */
[----:B------:R-:W4:Y:S01]  /*33f0*/  @!P0 LDG.E.64 R14, desc[UR6][R14.64] ;  /* 0x000000060e0e8981 */ /* 0x000f22000c1e1b00 */
[----:B------:R-:W-:Y:S01]  /*3400*/  IADD3 R23, PT, PT, R23, 0x2, RZ ;  /* 0x0000000217177810 */ /* 0x000fe20007ffe0ff */
[----:B0--3--:R-:W-:Y:S01]  /*3410*/  @!P1 FADD.FTZ R10, R10, R12 ;  /* 0x0000000c0a0a9221 */ /* 0x009fe20000010000 */
[----:B------:R-:W-:-:S03]  /*3420*/  @!P1 FADD.FTZ R11, R11, R13 ;  /* 0x0000000d0b0b9221 */ /* 0x000fc60000010000 */
[----:B----4-:R-:W-:Y:S01]  /*3430*/  @!P0 FADD.FTZ R10, R10, R14 ;  /* 0x0000000e0a0a8221 */ /* 0x010fe20000010000 */
[----:B------:R-:W-:-:S07]  /*3440*/  @!P0 FADD.FTZ R11, R11, R15 ;  /* 0x0000000f0b0b8221 */ /* 0x000fce0000010000 */
.L_x_50:
[----:B------:R-:W-:Y:S01]  /*3450*/  ISETP.NE.AND P0, PT, R23, UR9, PT ;  /* 0x0000000917007c0c */ /* 0x000fe2000bf05270 */
[----:B------:R-:W-:Y:S01]  /*3460*/  BSSY.RECONVERGENT B0, `(.L_x_44) ;  /* 0x000000a000007945 */ /* 0x000fe20003800200 */
[----:B------:R-:W-:Y:S02]  /*3470*/  LOP3.LUT R22, R22, 0x1, RZ, 0xc0, !PT ;  /* 0x0000000116167812 */ /* 0x000fe400078ec0ff */
[----:B------:R-:W-:-:S04]  /*3480*/  ISETP.NE.OR P0, PT, R24, RZ, !P0 ;  /* 0x000000ff1800720c */ /* 0x000fc80004705670 */
[----:B------:R-:W-:-:S13]  /*3490*/  ISETP.NE.U32.OR P0, PT, R22, 0x1, P0 ;  /* 0x000000011600780c */ /* 0x000fda0000705470 */
[----:B------:R-:W-:Y:S05]  /*34a0*/  @P0 BRA `(.L_x_51) ;  /* 0x0000000000140947 */ /* 0x000fea0003800000 */
[----:B------:R-:W-:-:S04]  /*34b0*/  IMAD R13, R2, R23, R25 ;  /* 0x00000017020d7224 */ /* 0x000fc800078e0219 */
[----:B------:R-:W-:-:S06]  /*34c0*/  IMAD.WIDE.U32 R12, R13, 0x8, R44 ;  /* 0x000000080d0c7825 */ /* 0x000fcc00078e002c */
[----:B------:R-:W0:Y:S02]  /*34d0*/  LDG.E.64 R12, desc[UR6][R12.64] ;  /* 0x000000060c0c7981 */ /* 0x000e24000c1e1b00 */
[----:B0--3--:R-:W-:Y:S01]  /*34e0*/  FADD.FTZ R10, R10, R12 ;  /* 0x0000000c0a0a7221 */ /* 0x009fe20000010000 */
[----:B------:R-:W-:-:S07]  /*34f0*/  FADD.FTZ R11, R11, R13 ;  /* 0x0000000d0b0b7221 */ /* 0x000fce0000010000 */
.L_x_51:
[----:B------:R-:W-:Y:S05]  /*3500*/  BSYNC.RECONVERGENT B0 ;  /* 0x0000000000007941 */ /* 0x000fea0003800200 */
.L_x_44:
[----:B------:R-:W5:Y:S01]  /*3510*/  S2UR UR5, SR_CgaCtaId ;  /* 0x00000000000579c3 */ /* 0x000f620000008800 */
[----:B------:R-:W-:Y:S01]  /*3520*/  ISETP.NE.AND P0, PT, R24, RZ, PT ;  /* 0x000000ff1800720c */ /* 0x000fe20003f05270 */
[----:B------:R-:W-:Y:S01]  /*3530*/  UMOV UR4, 0x400 ;  /* 0x0000040000047882 */ /* 0x000fe20000000000 */
[----:B------:R-:W2:Y:S01]  /*3540*/  LDCU.64 UR10, c[0x0][0x400] ;  /* 0x00008000ff0a77ac */ /* 0x000ea20008000a00 */
[----:B------:R-:W-:Y:S02]  /*3550*/  SHF.L.U32 R29, R29, 0x10, RZ ;  /* 0x000000101d1d7819 */ /* 0x000fe400000006ff */
[----:B------:R-:W-:Y:S02]  /*3560*/  SHF.L.U32 R35, R35, 0x10, RZ ;  /* 0x0000001023237819 */ /* 0x000fe400000006ff */
[----:B---34-:R-:W3:Y:S01]  /*3570*/  LDC R16, c[0x0][0x41c] ;  /* 0x00010700ff107b82 */ /* 0x018ee20000000800 */
[----:B------:R-:W-:Y:S02]  /*3580*/  SHF.L.U32 R27, R27, 0x10, RZ ;  /* 0x000000101b1b7819 */ /* 0x000fe400000006ff */
[----:B------:R-:W-:Y:S01]  /*3590*/  SHF.L.U32 R5, R5, 0x10, RZ ;  /* 0x0000001005057819 */ /* 0x000fe200000006ff */
[----:B------:R-:W-:Y:S01]  /*35a0*/  FADD.FTZ R14, -R4, R35 ;  /* 0x00000023040e7221 */ /* 0x000fe20000010100 */
[----:B------:R-:W-:Y:S01]  /*35b0*/  SHF.L.U32 R28, R28, 0x10, RZ ;  /* 0x000000101c1c7819 */ /* 0x000fe200000006ff */
[----:B------:R-:W-:Y:S01]  /*35c0*/  FADD.FTZ R18, -R4, R27 ;  /* 0x0000001b04127221 */ /* 0x000fe20000010100 */
[----:B------:R-:W-:Y:S01]  /*35d0*/  SHF.L.U32 R36, R36, 0x10, RZ ;  /* 0x0000001024247819 */ /* 0x000fe200000006ff */
[----:B------:R-:W-:Y:S01]  /*35e0*/  FADD.FTZ R22, -R4, R5 ;  /* 0x0000000504167221 */ /* 0x000fe20000010100 */
[----:B-1----:R-:W-:-:S03]  /*35f0*/  FMUL.FTZ R20, R14, R37 ;  /* 0x000000250e147220 */ /* 0x002fc60000410000 */
[----:B------:R-:W-:Y:S01]  /*3600*/  FMUL.FTZ R14, R22, R37 ;  /* 0x00000025160e7220 */ /* 0x000fe20000410000 */
[----:B-----5:R-:W-:Y:S01]  /*3610*/  ULEA UR4, UR5, UR4, 0x18 ;  /* 0x0000000405047291 */ /* 0x020fe2000f8ec0ff */
[----:B------:R-:W1:Y:S08]  /*3620*/  LDCU.U8 UR5, c[0x0][0x414] ;  /* 0x00008280ff0577ac */ /* 0x000e700008000000 */
[----:B------:R0:W-:Y:S01]  /*3630*/  @!P0 STS.64 [UR4+0xc0], R10 ;  /* 0x0000c00aff008988 */ /* 0x0001e20008000a04 */
[----:B------:R-:W-:Y:S01]  /*3640*/  BAR.SYNC.DEFER_BLOCKING 0x0 ;  /* 0x0000000000007b1d */ /* 0x000fe20000010000 */
[----:B0-----:R-:W-:Y:S01]  /*3650*/  FADD.FTZ R10, -R4, R29 ;  /* 0x0000001d040a7221 */ /* 0x001fe20000010100 */
[----:B-1----:R-:W-:Y:S01]  /*3660*/  UISETP.NE.AND UP0, UPT, UR5, URZ, UPT ;  /* 0x000000ff0500728c */ /* 0x002fe2000bf05270 */
[----:B---3--:R-:W-:-:S02]  /*3670*/  IMAD R11, R16, UR9, R33 ;  /* 0x00000009100b7c24 */ /* 0x008fc4000f8e0221 */
[----:B--2---:R-:W-:-:S03]  /*3680*/  FMUL.FTZ R19, R10, R37 ;  /* 0x000000250a137220 */ /* 0x004fc60000410000 */
[----:B------:R-:W-:Y:S02]  /*3690*/  ISETP.GE.U32.AND P0, PT, R11, UR10, PT ;  /* 0x0000000a0b007c0c */ /* 0x000fe4000bf06070 */
[----:B------:R-:W-:-:S04]  /*36a0*/  SHF.R.S32.HI R4, RZ, 0x1f, R11 ;  /* 0x0000001fff047819 */ /* 0x000fc8000001140b */
[----:B------:R-:W-:Y:S01]  /*36b0*/  ISETP.GE.AND.EX P0, PT, R4, UR11, PT, P0 ;  /* 0x0000000b04007c0c */ /* 0x000fe2000bf06300 */
[----:B------:R-:W0:Y:S01]  /*36c0*/  LDS.64 R12, [UR4+0xc0] ;  /* 0x0000c004ff0c7984 */ /* 0x000e220008000a00 */
[----:B------:R-:W0:Y:S02]  /*36d0*/  LDCU UR4, c[0x0][0x42c] ;  /* 0x00008580ff0477ac */ /* 0x000e240008000800 */
[----:B0-----:R-:W-:Y:S01]  /*36e0*/  FMUL.FTZ R17, R13, UR4 ;  /* 0x000000040d117c20 */ /* 0x001fe20008410000 */
[----:B------:R-:W-:Y:S01]  /*36f0*/  FMUL.FTZ R16, R12, UR4 ;  /* 0x000000040c107c20 */ /* 0x000fe20008410000 */
[----:B------:R-:W-:Y:S01]  /*3700*/  FMUL.FTZ R13, R18, R37 ;  /* 0x00000025120d7220 */ /* 0x000fe20000410000 */
[----:B------:R-:W-:Y:S02]  /*3710*/  IADD3 R12, PT, PT, R11, 0x40, RZ ;  /* 0x000000400b0c7810 */ /* 0x000fe40007ffe0ff */
[C-C-:B------:R-:W-:Y:S01]  /*3720*/  FFMA.FTZ R5, R16.reuse, R19, R17.reuse ;  /* 0x0000001310057223 */ /* 0x140fe20000010011 */
[C-C-:B------:R-:W-:Y:S01]  /*3730*/  FFMA.FTZ R10, R16.reuse, R20, R17.reuse ;  /* 0x00000014100a7223 */ /* 0x140fe20000010011 */
[--C-:B------:R-:W-:Y:S01]  /*3740*/  FFMA.FTZ R15, R16, R13, R17.reuse ;  /* 0x0000000d100f7223 */ /* 0x100fe20000010011 */
[----:B------:R-:W-:Y:S01]  /*3750*/  ISETP.GE.U32.AND P1, PT, R12, UR10, PT ;  /* 0x0000000a0c007c0c */ /* 0x000fe2000bf26070 */
[----:B------:R-:W-:Y:S01]  /*3760*/  FFMA.FTZ R16, R16, R14, R17 ;  /* 0x0000000e10107223 */ /* 0x000fe20000010011 */
[----:B------:R-:W-:Y:S11]  /*3770*/  BRA.U !UP0, `(.L_x_52) ;  /* 0x0000000108487547 */ /* 0x000ff6000b800000 */
[----:B------:R-:W-:Y:S01]  /*3780*/  FFMA.FTZ R17, R9, R20, R7 ;  /* 0x0000001409117223 */ /* 0x000fe20000010007 */
[----:B------:R-:W-:-:S03]  /*3790*/  FFMA.FTZ R18, R8, R19, R6 ;  /* 0x0000001308127223 */ /* 0x000fc60000010006 */
[----:B------:R-:W-:Y:S01]  /*37a0*/  FMUL.FTZ R22, R17, -1.4426950216293334961 ;  /* 0xbfb8aa3b11167820 */ /* 0x000fe20000410000 */
[----:B------:R-:W-:-:S05]  /*37b0*/  FMUL.FTZ R19, R18, -1.4426950216293334961 ;  /* 0xbfb8aa3b12137820 */ /* 0x000fca0000410000 */
[----:B------:R-:W0:Y:S04]  /*37c0*/  MUFU.EX2 R22, R22 ;  /* 0x0000001600167308 */ /* 0x000e280000000800 */
[----:B------:R-:W1:Y:S01]  /*37d0*/  MUFU.EX2 R19, R19 ;  /* 0x0000001300137308 */ /* 0x000e620000000800 */
[----:B0-----:R-:W-:Y:S01]  /*37e0*/  FADD.FTZ R23, R22, 1 ;  /* 0x3f80000016177421 */ /* 0x001fe20000010000 */
[----:B-1----:R-:W-:-:S05]  /*37f0*/  FADD.FTZ R20, R19, 1 ;  /* 0x3f80000013147421 */ /* 0x002fca0000010000 */
        /* <DEDUP_REMOVED lines=10> */
.L_x_52:
[----:B------:R-:W-:Y:S01]  /*38a0*/  BSSY.RECONVERGENT B0, `(.L_x_53) ;  /* 0x0000012000007945 */ /* 0x000fe20003800200 */
[----:B------:R-:W-:Y:S01]  /*38b0*/  FFMA.FTZ R28, R8, R28, -R5 ;  /* 0x0000001c081c7223 */ /* 0x000fe20000010805 */
[----:B------:R-:W-:Y:S02]  /*38c0*/  FFMA.FTZ R10, R9, R36, -R10 ;  /* 0x00000024090a7223 */ /* 0x000fe4000001080a */
[----:B------:R-:W-:Y:S05]  /*38d0*/  @P0 BRA `(.L_x_54) ;  /* 0x0000000000380947 */ /* 0x000fea0003800000 */
[----:B------:R-:W0:Y:S01]  /*38e0*/  LDCU.64 UR12, c[0x0][0x3f8] ;  /* 0x00007f00ff0c77ac */ /* 0x000e220008000a00 */
[----:B------:R-:W-:Y:S01]  /*38f0*/  MOV R5, R43 ;  /* 0x0000002b00057202 */ /* 0x000fe20000000f00 */
[-C--:B------:R-:W-:Y:S01]  /*3900*/  FMUL.FTZ R28, R28, R37.reuse ;  /* 0x000000251c1c7220 */ /* 0x080fe20000410000 */
[----:B------:R-:W-:Y:S01]  /*3910*/  FMUL.FTZ R17, R10, R37 ;  /* 0x000000250a117220 */ /* 0x000fe20000410000 */
[----:B------:R-:W1:Y:S04]  /*3920*/  LDCU.64 UR4, c[0x0][0x380] ;  /* 0x00007000ff0477ac */ /* 0x000e680008000a00 */
[----:B------:R-:W-:Y:S01]  /*3930*/  F2FP.BF16.F32.PACK_AB R17, R17, R28 ;  /* 0x0000001c1111723e */ /* 0x000fe200000010ff */
[----:B0-----:R-:W-:Y:S01]  /*3940*/  IMAD R18, R4, UR12, RZ ;  /* 0x0000000c04127c24 */ /* 0x001fe2000f8e02ff */
[----:B------:R-:W-:-:S05]  /*3950*/  MOV R4, R40 ;  /* 0x0000002800047202 */ /* 0x000fca0000000f00 */
[----:B------:R-:W-:-:S04]  /*3960*/  IMAD.WIDE.U32 R4, R11, UR12, R4 ;  /* 0x0000000c0b047c25 */ /* 0x000fc8000f8e0004 */
[----:B------:R-:W-:Y:S01]  /*3970*/  IMAD R11, R11, UR13, R18 ;  /* 0x0000000d0b0b7c24 */ /* 0x000fe2000f8e0212 */
[----:B-1----:R-:W-:-:S04]  /*3980*/  LEA R10, P0, R4, UR4, 0x1 ;  /* 0x00000004040a7c11 */ /* 0x002fc8000f8008ff */
[----:B------:R-:W-:-:S04]  /*3990*/  IADD3 R11, PT, PT, R5, R11, RZ ;  /* 0x0000000b050b7210 */ /* 0x000fc80007ffe0ff */
[----:B------:R-:W-:-:S05]  /*39a0*/  LEA.HI.X R11, R4, UR5, R11, 0x1, P0 ;  /* 0x00000005040b7c11 */ /* 0x000fca00080f0c0b */
[----:B------:R0:W-:Y:S02]  /*39b0*/  STG.E desc[UR6][R10.64], R17 ;  /* 0x000000110a007986 */ /* 0x0001e4000c101906 */
.L_x_54:
[----:B------:R-:W-:Y:S05]  /*39c0*/  BSYNC.RECONVERGENT B0 ;  /* 0x0000000000007941 */ /* 0x000fea0003800200 */
.L_x_53:
[----:B------:R-:W-:Y:S02]  /*39d0*/  SHF.L.U32 R26, R26, 0x10, RZ ;  /* 0x000000101a1a7819 */ /* 0x000fe400000006ff */
[----:B------:R-:W-:Y:S02]  /*39e0*/  SHF.R.S32.HI R4, RZ, 0x1f, R12 ;  /* 0x0000001fff047819 */ /* 0x000fe4000001140c */
[----:B------:R-:W-:Y:S01]  /*39f0*/  SHF.L.U32 R34, R34, 0x10, RZ ;  /* 0x0000001022227819 */ /* 0x000fe200000006ff */
[----:B------:R-:W-:Y:S06]  /*3a00*/  BRA.U !UP0, `(.L_x_55) ;  /* 0x0000000108487547 */ /* 0x000fec000b800000 */
[----:B------:R-:W-:Y:S01]  /*3a10*/  FFMA.FTZ R6, R8, R13, R6 ;  /* 0x0000000d08067223 */ /* 0x000fe20000010006 */
        /* <DEDUP_REMOVED lines=17> */
.L_x_55:
[----:B------:R-:W-:Y:S01]  /*3b30*/  ISETP.GE.AND.EX P1, PT, R4, UR11, PT, P1 ;  /* 0x0000000b04007c0c */ /* 0x000fe2000bf26310 */
[----:B------:R-:W-:Y:S01]  /*3b40*/  FFMA.FTZ R8, R8, R26, -R15 ;  /* 0x0000001a08087223 */ /* 0x000fe2000001080f */
[----:B------:R-:W-:Y:S01]  /*3b50*/  FFMA.FTZ R16, R9, R34, -R16 ;  /* 0x0000002209107223 */ /* 0x000fe20000010810 */
[----:B------:R-:W-:Y:S02]  /*3b60*/  BSSY.RECONVERGENT B0, `(.L_x_56) ;  /* 0x000000f000007945 */ /* 0x000fe40003800200 */
[-C--:B------:R-:W-:Y:S01]  /*3b70*/  FMUL.FTZ R7, R8, R37.reuse ;  /* 0x0000002508077220 */ /* 0x080fe20000410000 */
[----:B------:R-:W-:-:S07]  /*3b80*/  FMUL.FTZ R16, R16, R37 ;  /* 0x0000002510107220 */ /* 0x000fce0000410000 */
[----:B------:R-:W-:Y:S05]  /*3b90*/  @P1 BRA `(.L_x_57) ;  /* 0x00000000002c1947 */ /* 0x000fea0003800000 */
[----:B------:R-:W1:Y:S01]  /*3ba0*/  LDCU.64 UR4, c[0x0][0x3f8] ;  /* 0x00007f00ff0477ac */ /* 0x000e620008000a00 */
[----:B------:R-:W-:Y:S02]  /*3bb0*/  MOV R41, R43 ;  /* 0x0000002b00297202 */ /* 0x000fe40000000f00 */
[----:B------:R-:W-:Y:S01]  /*3bc0*/  F2FP.BF16.F32.PACK_AB R7, R16, R7 ;  /* 0x000000071007723e */ /* 0x000fe200000010ff */
[----:B------:R-:W2:Y:S01]  /*3bd0*/  LDCU.64 UR10, c[0x0][0x380] ;  /* 0x00007000ff0a77ac */ /* 0x000ea20008000a00 */
[----:B-1----:R-:W-:Y:S02]  /*3be0*/  IMAD R5, R4, UR4, RZ ;  /* 0x0000000404057c24 */ /* 0x002fe4000f8e02ff */
[----:B------:R-:W-:-:S04]  /*3bf0*/  IMAD.WIDE.U32 R40, R12, UR4, R40 ;  /* 0x000000040c287c25 */ /* 0x000fc8000f8e0028 */
[----:B------:R-:W-:Y:S01]  /*3c00*/  IMAD R5, R12, UR5, R5 ;  /* 0x000000050c057c24 */ /* 0x000fe2000f8e0205 */
[----:B--2---:R-:W-:-:S04]  /*3c10*/  LEA R4, P0, R40, UR10, 0x1 ;  /* 0x0000000a28047c11 */ /* 0x004fc8000f8008ff */
[----:B------:R-:W-:-:S04]  /*3c20*/  IADD3 R5, PT, PT, R41, R5, RZ ;  /* 0x0000000529057210 */ /* 0x000fc80007ffe0ff */
[----:B------:R-:W-:-:S05]  /*3c30*/  LEA.HI.X R5, R40, UR11, R5, 0x1, P0 ;  /* 0x0000000b28057c11 */ /* 0x000fca00080f0c05 */
[----:B------:R1:W-:Y:S02]  /*3c40*/  STG.E desc[UR6][R4.64], R7 ;  /* 0x0000000704007986 */ /* 0x0003e4000c101906 */
.L_x_57:
[----:B------:R-:W-:Y:S05]  /*3c50*/  BSYNC.RECONVERGENT B0 ;  /* 0x0000000000007941 */ /* 0x000fea0003800200 */
.L_x_56:
[----:B------:R-:W2:Y:S01]  /*3c60*/  LDCU UR4, c[0x0][0x410] ;  /* 0x00008200ff0477ac */ /* 0x000ea20008000800 */
[----:B------:R-:W-:Y:S02]  /*3c70*/  IADD3 R31, PT, PT, R2, R31, RZ ;  /* 0x0000001f021f7210 */ /* 0x000fe40007ffe0ff */
[----:B------:R-:W-:Y:S01]  /*3c80*/  IADD3 R30, PT, PT, R30, 0x1, RZ ;  /* 0x000000011e1e7810 */ /* 0x000fe20007ffe0ff */
[----:B------:R-:W2:Y:S02]  /*3c90*/  LDCU UR5, c[0x0][0x3e0] ;  /* 0x00007c00ff0577ac */ /* 0x000ea40008000800 */
[----:B--2---:R-:W-:-:S06]  /*3ca0*/  UIMAD UR4, UR4, UR5, URZ ;  /* 0x00000005040472a4 */ /* 0x004fcc000f8e02ff */
[----:B------:R-:W-:-:S13]  /*3cb0*/  ISETP.GE.AND P0, PT, R31, UR4, PT ;  /* 0x000000041f007c0c */ /* 0x000fda000bf06270 */
[----:B------:R-:W-:Y:S05]  /*3cc0*/  @!P0 BRA `(.L_x_58) ;  /* 0xffffffc4002c8947 */ /* 0x000fea000383ffff */
.L_x_33:
[----:B-1----:R-:W1:Y:S01]  /*3cd0*/  LDC R4, c[0x0][0x370] ;  /* 0x0000dc00ff047b82 */ /* 0x002e620000000800 */
[----:B------:R-:W-:Y:S01]  /*3ce0*/  ISETP.NE.AND P2, PT, R24, RZ, PT ;  /* 0x000000ff1800720c */ /* 0x000fe20003f45270 */
[----:B------:R-:W-:Y:S06]  /*3cf0*/  BSSY.RECONVERGENT B0, `(.L_x_59) ;  /* 0x0000011000007945 */ /* 0x000fec0003800200 */
[----:B------:R-:W2:Y:S08]  /*3d00*/  LDC R7, c[0x0][0x374] ;  /* 0x0000dd00ff077b82 */ /* 0x000eb00000000800 */
[----:B------:R-:W3:Y:S01]  /*3d10*/  LDC.64 R2, c[0x0][0x3c8] ;  /* 0x0000f200ff027b82 */ /* 0x000ee20000000a00 */
[----:B-1----:R-:W-:-:S02]  /*3d20*/  IADD3 R5, PT, PT, R4, -0x1, RZ ;  /* 0xffffffff04057810 */ /* 0x002fc40007ffe0ff */
[----:B------:R-:W-:Y:S02]  /*3d30*/  ISETP.NE.AND P1, PT, R4, 0x1, PT ;  /* 0x000000010400780c */ /* 0x000fe40003f25270 */
[----:B--2---:R-:W-:-:S04]  /*3d40*/  IADD3 R0, PT, PT, R7, -0x1, RZ ;  /* 0xffffffff07007810 */ /* 0x004fc80007ffe0ff */
[----:B------:R-:W-:Y:S02]  /*3d50*/  ISETP.NE.AND P0, PT, R25, R0, PT ;  /* 0x000000001900720c */ /* 0x000fe40003f05270 */
[----:B------:R-:W-:Y:S02]  /*3d60*/  SHF.L.U32 R0, R7, 0x1, RZ ;  /* 0x0000000107007819 */ /* 0x000fe400000006ff */
[----:B------:R-:W-:Y:S02]  /*3d70*/  ISETP.NE.OR P0, PT, R5, UR9, P0 ;  /* 0x0000000905007c0c */ /* 0x000fe40008705670 */
[----:B------:R-:W-:-:S05]  /*3d80*/  SEL R5, R0, RZ, P1 ;  /* 0x000000ff00057207 */ /* 0x000fca0000800000 */
[----:B---3--:R-:W-:Y:S01]  /*3d90*/  IMAD.WIDE.U32 R2, R5, 0x4, R2 ;  /* 0x0000000405027825 */ /* 0x008fe200078e0002 */
[----:B------:R-:W-:Y:S06]  /*3da0*/  @P2 BRA `(.L_x_60) ;  /* 0x0000000000142947 */ /* 0x000fec0003800000 */
[----:B------:R-:W-:Y:S01]  /*3db0*/  HFMA2 R5, -RZ, RZ, 0, 5.9604644775390625e-08 ;  /* 0x00000001ff057431 */ /* 0x000fe200000001ff */
[----:B------:R-:W-:Y:S06]  /*3dc0*/  MEMBAR.ALL.GPU ;  /* 0x0000000000007992 */ /* 0x000fec000000a000 */
[----:B------:R-:W-:-:S00]  /*3dd0*/  ERRBAR ;  /* 0x00000000000079ab */ /* 0x000fc00000000000 */
[----:B------:R-:W-:Y:S06]  /*3de0*/  CGAERRBAR ;  /* 0x00000000000075ab */ /* 0x000fec0000000000 */
[----:B------:R1:W-:Y:S02]  /*3df0*/  REDG.E.ADD.S32.STRONG.GPU desc[UR6][R2.64], R5 ;  /* 0x000000050200798e */ /* 0x0003e4000c12e306 */
.L_x_60:
[----:B------:R-:W-:Y:S05]  /*3e00*/  BSYNC.RECONVERGENT B0 ;  /* 0x0000000000007941 */ /* 0x000fea0003800200 */
.L_x_59:
[----:B------:R-:W-:Y:S05]  /*3e10*/  @P0 EXIT ;  /* 0x000000000000094d */ /* 0x000fea0003800000 */
[----:B------:R-:W-:Y:S05]  /*3e20*/  @P2 BRA `(.L_x_61) ;  /* 0x0000000000202947 */ /* 0x000fea0003800000 */
[----:B------:R-:W-:-:S05]  /*3e30*/  IMAD R0, R4, R7, RZ ;  /* 0x0000000704007224 */ /* 0x000fca00078e02ff */
[----:B------:R-:W-:-:S13]  /*3e40*/  ISETP.NE.AND P0, PT, R0, -0x1, PT ;  /* 0xffffffff0000780c */ /* 0x000fda0003f05270 */
[----:B------:R-:W-:Y:S05]  /*3e50*/  @!P0 BRA `(.L_x_61) ;  /* 0x0000000000148947 */ /* 0x000fea0003800000 */
.L_x_62:
[----:B-1----:R-:W2:Y:S04]  /*3e60*/  LDG.E.STRONG.GPU R5, desc[UR6][R2.64] ;  /* 0x0000000602057981 */ /* 0x002ea8000c1ef900 */
[----:B--2---:R-:W-:Y:S01]  /*3e70*/  CCTL.IVALL ;  /* 0x00000000ff00798f */ /* 0x004fe20002000000 */
[----:B------:R-:W-:Y:S05]  /*3e80*/  YIELD ;  /* 0x0000000000007946 */ /* 0x000fea0003800000 */
[----:B------:R-:W-:-:S13]  /*3e90*/  ISETP.NE.AND P0, PT, R5, R0, PT ;  /* 0x000000000500720c */ /* 0x000fda0003f05270 */
[----:B------:R-:W-:Y:S05]  /*3ea0*/  @P0 BRA `(.L_x_62) ;  /* 0xfffffffc00ec0947 */ /* 0x000fea000383ffff */
.L_x_61:
[----:B------:R-:W-:Y:S05]  /*3eb0*/  WARPSYNC.ALL ;  /* 0x0000000000007948 */ /* 0x000fea0003800000 */
[----:B-1----:R-:W1:Y:S08]  /*3ec0*/  LDC.64 R4, c[0x0][0x3f8] ;  /* 0x0000fe00ff047b82 */ /* 0x002e700000000a00 */
[----:B------:R-:W-:Y:S01]  /*3ed0*/  BAR.SYNC.DEFER_BLOCKING 0x0 ;  /* 0x0000000000007b1d */ /* 0x000fe20000010000 */
[----:B-1----:R-:W-:-:S04]  /*3ee0*/  LEA.HI R3, P0, R5, R4, RZ, 0x1 ;  /* 0x0000000405037211 */ /* 0x002fc800078108ff */
[----:B------:R-:W-:-:S04]  /*3ef0*/  IADD3.X R0, PT, PT, RZ, R5, RZ, P0, !PT ;  /* 0x00000005ff007210 */ /* 0x000fc800007fe4ff */
[--C-:B------:R-:W-:Y:S02]  /*3f00*/  SHF.R.S64 R3, R3, 0x1, R0.reuse ;  /* 0x0000000103037819 */ /* 0x100fe40000001000 */
[----:B------:R-:W-:Y:S02]  /*3f10*/  SHF.R.S32.HI R0, RZ, 0x1, R0 ;  /* 0x00000001ff007819 */ /* 0x000fe40000011400 */
[----:B------:R-:W-:-:S04]  /*3f20*/  ISETP.GT.U32.AND P0, PT, R3, R24, PT ;  /* 0x000000180300720c */ /* 0x000fc80003f04070 */
[----:B------:R-:W-:-:S13]  /*3f30*/  ISETP.GT.AND.EX P0, PT, R0, RZ, PT, P0 ;  /* 0x000000ff0000720c */ /* 0x000fda0003f04300 */
[----:B------:R-:W-:Y:S05]  /*3f40*/  @!P0 EXIT ;  /* 0x000000000000894d */ /* 0x000fea0003800000 */
[----:B------:R-:W-:Y:S01]  /*3f50*/  IADD3 R2, P1, PT, R24, 0x280, RZ ;  /* 0x0000028018027810 */ /* 0x000fe20007f3e0ff */
[----:B------:R-:W-:Y:S01]  /*3f60*/  BSSY.RECONVERGENT B0, `(.L_x_63) ;  /* 0x0000058000007945 */ /* 0x000fe20003800200 */
[----:B------:R-:W-:Y:S02]  /*3f70*/  MOV R25, RZ ;  /* 0x000000ff00197202 */ /* 0x000fe40000000f00 */
[----:B------:R-:W-:Y:S02]  /*3f80*/  ISETP.GT.U32.AND P0, PT, R3, R2, PT ;  /* 0x000000020300720c */ /* 0x000fe40003f04070 */
[----:B------:R-:W-:-:S04]  /*3f90*/  IADD3.X R7, PT, PT, RZ, R25, RZ, P1, !PT ;  /* 0x00000019ff077210 */ /* 0x000fc80000ffe4ff */
[----:B------:R-:W-:-:S04]  /*3fa0*/  ISETP.GT.AND.EX P0, PT, R0, R7, PT, P0 ;  /* 0x000000070000720c */ /* 0x000fc80003f04300 */
[----:B0-----:R-:W-:Y:S02]  /*3fb0*/  SEL R11, R3, R2, P0 ;  /* 0x00000002030b7207 */ /* 0x001fe40000000000 */
[----:B------:R-:W-:Y:S02]  /*3fc0*/  SEL R2, R0, R7, P0 ;  /* 0x0000000700027207 */ /* 0x000fe40000000000 */
[----:B------:R-:W-:-:S04]  /*3fd0*/  IADD3 R11, P0, PT, R11, -0x280, RZ ;  /* 0xfffffd800b0b7810 */ /* 0x000fc80007f1e0ff */
        /* <DEDUP_REMOVED lines=11> */
[----:B------:R-:W-:Y:S01]  /*4090*/  IADD3 RZ, P0, PT, R7, R8, RZ ;  /* 0x0000000807ff7210 */ /* 0x000fe20007f1e0ff */
[----:B------:R-:W-:-:S04]  /*40a0*/  IMAD.WIDE.U32 R8, R4, 0x3, RZ ;  /* 0x0000000304087825 */ /* 0x000fc800078e00ff */
[----:B------:R-:W-:Y:S01]  /*40b0*/  IMAD.WIDE.U32.X R6, R13, -0x33333334, R10, P0 ;  /* 0xcccccccc0d067825 */ /* 0x000fe200000e040a */
[----:B------:R-:W-:-:S04]  /*40c0*/  LEA R11, R5, R5, 0x1 ;  /* 0x00000005050b7211 */ /* 0x000fc800078e08ff */
[----:B------:R-:W-:Y:S02]  /*40d0*/  SHF.R.U64 R2, R6, 0x9, R7 ;  /* 0x0000000906027819 */ /* 0x000fe40000001207 */
[----:B------:R-:W-:Y:S02]  /*40e0*/  IADD3 R11, PT, PT, R9, R11, RZ ;  /* 0x0000000b090b7210 */ /* 0x000fe40007ffe0ff */
[----:B------:R-:W-:-:S04]  /*40f0*/  IADD3 R15, P0, PT, R2, R15, RZ ;  /* 0x0000000f020f7210 */ /* 0x000fc80007f1e0ff */
[----:B------:R-:W-:Y:S02]  /*4100*/  LOP3.LUT R2, R15, 0x3, RZ, 0xc0, !PT ;  /* 0x000000030f027812 */ /* 0x000fe400078ec0ff */
[----:B------:R-:W-:Y:S02]  /*4110*/  LEA.HI.X R6, R7, RZ, RZ, 0x17, P0 ;  /* 0x000000ff07067211 */ /* 0x000fe400000fbcff */
[----:B------:R-:W-:Y:S02]  /*4120*/  ISETP.NE.U32.AND P1, PT, R2, 0x3, PT ;  /* 0x000000030200780c */ /* 0x000fe40003f25070 */
[----:B------:R-:W-:Y:S02]  /*4130*/  LEA.HI R2, P2, R11, R8, RZ, 0x1 ;  /* 0x000000080b027211 */ /* 0x000fe400078508ff */
[----:B------:R-:W-:Y:S02]  /*4140*/  ISETP.NE.AND.EX P1, PT, RZ, RZ, PT, P1 ;  /* 0x000000ffff00720c */ /* 0x000fe40003f25310 */
[----:B------:R-:W-:-:S02]  /*4150*/  ISETP.GE.U32.AND P0, PT, R15, 0x3, PT ;  /* 0x000000030f00780c */ /* 0x000fc40003f06070 */
[----:B------:R-:W-:Y:S02]  /*4160*/  IADD3.X R11, PT, PT, RZ, R11, RZ, P2, !PT ;  /* 0x0000000bff0b7210 */ /* 0x000fe400017fe4ff */
[----:B------:R-:W-:Y:S02]  /*4170*/  ISETP.GE.U32.AND.EX P0, PT, R6, RZ, PT, P0 ;  /* 0x000000ff0600720c */ /* 0x000fe40003f06100 */
[--C-:B------:R-:W-:Y:S02]  /*4180*/  SHF.R.S64 R2, R2, 0x1, R11.reuse ;  /* 0x0000000102027819 */ /* 0x100fe4000000100b */
[----:B------:R-:W-:-:S03]  /*4190*/  SHF.R.S32.HI R21, RZ, 0x1, R11 ;  /* 0x00000001ff157819 */ /* 0x000fc6000001140b */
[----:B------:R-:W-:Y:S06]  /*41a0*/  @!P1 BRA `(.L_x_64) ;  /* 0x0000000000cc9947 */ /* 0x000fec0003800000 */
[----:B------:R-:W0:Y:S01]  /*41b0*/  LDCU.64 UR4, c[0x0][0x3d8] ;  /* 0x00007b00ff0477ac */ /* 0x000e220008000a00 */
[----:B------:R-:W-:Y:S02]  /*41c0*/  IADD3 R9, PT, PT, R15, 0x1, RZ ;  /* 0x000000010f097810 */ /* 0x000fe40007ffe0ff */
[C---:B------:R-:W-:Y:S01]  /*41d0*/  SHF.L.U32 R23, R24.reuse, 0x3, RZ ;  /* 0x0000000318177819 */ /* 0x040fe200000006ff */
[----:B------:R-:W1:Y:S01]  /*41e0*/  LDCU.64 UR8, c[0x0][0x390] ;  /* 0x00007200ff0877ac */ /* 0x000e620008000a00 */
[----:B------:R-:W-:Y:S02]  /*41f0*/  LOP3.LUT R9, R9, 0x3, RZ, 0xc0, !PT ;  /* 0x0000000309097812 */ /* 0x000fe400078ec0ff */
[--C-:B------:R-:W-:Y:S01]  /*4200*/  SHF.L.U64.HI R26, R24, 0x3, R25.reuse ;  /* 0x00000003181a7819 */ /* 0x100fe20000010219 */
[----:B------:R-:W2:Y:S01]  /*4210*/  LDCU.64 UR10, c[0x0][0x388] ;  /* 0x00007100ff0a77ac */ /* 0x000ea20008000a00 */
[----:B------:R-:W-:Y:S01]  /*4220*/  SHF.L.U64.HI R34, R3, 0x2, R0 ;  /* 0x0000000203227819 */ /* 0x000fe20000010200 */
[----:B------:R-:W-:Y:S01]  /*4230*/  IMAD.WIDE.U32 R6, R9, 0x280, R24 ;  /* 0x0000028009067825 */ /* 0x000fe200078e0018 */
[----:B------:R-:W-:-:S02]  /*4240*/  SHF.L.U64.HI R30, R2, 0x2, R21 ;  /* 0x00000002021e7819 */ /* 0x000fc40000010215 */
[C---:B0-----:R-:W-:Y:S01]  /*4250*/  LEA R18, P1, R24.reuse, UR4, 0x2 ;  /* 0x0000000418127c11 */ /* 0x041fe2000f8210ff */
[----:B------:R-:W-:Y:S01]  /*4260*/  UMOV UR4, URZ ;  /* 0x000000ff00047c82 */ /* 0x000fe20008000000 */
[----:B-1----:R-:W-:Y:S02]  /*4270*/  IADD3 R27, P2, PT, R23, UR8, RZ ;  /* 0x00000008171b7c10 */ /* 0x002fe4000ff5e0ff */
[----:B------:R-:W-:Y:S02]  /*4280*/  LEA.HI.X R19, R24, UR5, R25, 0x2, P1 ;  /* 0x0000000518137c11 */ /* 0x000fe400088f1419 */
[----:B------:R-:W-:Y:S02]  /*4290*/  IADD3 R25, PT, PT, R7, UR4, RZ ;  /* 0x0000000407197c10 */ /* 0x000fe4000fffe0ff */
[----:B------:R-:W-:Y:S01]  /*42a0*/  MOV R24, R6 ;  /* 0x0000000600187202 */ /* 0x000fe20000000f00 */
[----:B------:R-:W-:Y:S01]  /*42b0*/  IMAD.WIDE.U32 R6, R4, 0x4, RZ ;  /* 0x0000000404067825 */ /* 0x000fe200078e00ff */
[----:B------:R-:W-:-:S02]  /*42c0*/  IADD3.X R28, PT, PT, R26, UR9, RZ, P2, !PT ;  /* 0x000000091a1c7c10 */ /* 0x000fc400097fe4ff */
[----:B------:R-:W-:Y:S02]  /*42d0*/  IADD3 R20, P2, PT, RZ, -R9, RZ ;  /* 0x80000009ff147210 */ /* 0x000fe40007f5e0ff */
[----:B--2---:R-:W-:Y:S02]  /*42e0*/  IADD3 R23, P1, PT, R23, UR10, RZ ;  /* 0x0000000a17177c10 */ /* 0x004fe4000ff3e0ff */
[----:B------:R-:W-:Y:S02]  /*42f0*/  SHF.L.U32 R9, R5, 0x2, RZ ;  /* 0x0000000205097819 */ /* 0x000fe400000006ff */
[----:B------:R-:W-:Y:S02]  /*4300*/  IADD3.X R26, PT, PT, R26, UR11, RZ, P1, !PT ;  /* 0x0000000b1a1a7c10 */ /* 0x000fe40008ffe4ff */
[----:B------:R-:W-:Y:S02]  /*4310*/  IADD3 R32, PT, PT, R7, R9, RZ ;  /* 0x0000000907207210 */ /* 0x000fe40007ffe0ff */
[----:B------:R-:W-:-:S07]  /*4320*/  IADD3.X R22, PT, PT, RZ, -0x1, RZ, P2, !PT ;  /* 0xffffffffff167810 */ /* 0x000fce00017fe4ff */
.L_x_65:
[----:B0-----:R-:W-:Y:S01]  /*4330*/  LEA R12, P1, R3, R18, 0x2 ;  /* 0x00000012030c7211 */ /* 0x001fe200078210ff */
[----:B------:R-:W2:Y:S01]  /*4340*/  LDG.E R8, desc[UR6][R18.64] ;  /* 0x0000000612087981 */ /* 0x000ea2000c1e1900 */
[----:B------:R-:W-:Y:S02]  /*4350*/  IADD3 R14, P2, PT, R18, R6, RZ ;  /* 0x00000006120e7210 */ /* 0x000fe40007f5e0ff */
[----:B------:R-:W-:Y:S02]  /*4360*/  LEA R10, P3, R2, R18, 0x2 ;  /* 0x00000012020a7211 */ /* 0x000fe400078610ff */
[C---:B------:R-:W-:Y:S02]  /*4370*/  IADD3.X R13, PT, PT, R19.reuse, R34, RZ, P1, !PT ;  /* 0x00000022130d7210 */ /* 0x040fe40000ffe4ff */
[C---:B------:R-:W-:Y:S02]  /*4380*/  IADD3.X R15, PT, PT, R19.reuse, R32, RZ, P2, !PT ;  /* 0x00000020130f7210 */ /* 0x040fe400017fe4ff */
[----:B------:R-:W-:Y:S01]  /*4390*/  IADD3.X R11, PT, PT, R19, R30, RZ, P3, !PT ;  /* 0x0000001e130b7210 */ /* 0x000fe20001ffe4ff */
[----:B------:R0:W2:Y:S04]  /*43a0*/  LDG.E R9, desc[UR6][R12.64] ;  /* 0x000000060c097981 */ /* 0x0000a8000c1e1900 */
[----:B------:R-:W3:Y:S04]  /*43b0*/  LDG.E R16, desc[UR6][R14.64] ;  /* 0x000000060e107981 */ /* 0x000ee8000c1e1900 */
[----:B------:R1:W3:Y:S01]  /*43c0*/  LDG.E R17, desc[UR6][R10.64] ;  /* 0x000000060a117981 */ /* 0x0002e2000c1e1900 */
[----:B------:R-:W-:-:S02]  /*43d0*/  IADD3 R20, P1, PT, R20, 0x1, RZ ;  /* 0x0000000114147810 */ /* 0x000fc40007f3e0ff */
[----:B0-----:R-:W-:Y:S02]  /*43e0*/  MOV R12, R27 ;  /* 0x0000001b000c7202 */ /* 0x001fe40000000f00 */
[----:B------:R-:W-:Y:S02]  /*43f0*/  MOV R13, R28 ;  /* 0x0000001c000d7202 */ /* 0x000fe40000000f00 */
[----:B-1----:R-:W-:Y:S02]  /*4400*/  MOV R10, R23 ;  /* 0x00000017000a7202 */ /* 0x002fe40000000f00 */
[----:B------:R-:W-:Y:S02]  /*4410*/  MOV R11, R26 ;  /* 0x0000001a000b7202 */ /* 0x000fe40000000f00 */
        /* <DEDUP_REMOVED lines=9> */
[----:B--2---:R0:W-:Y:S04]  /*44b0*/  STG.E.64 desc[UR6][R10.64], R8 ;  /* 0x000000080a007986 */ /* 0x0041e8000c101b06 */
[----:B---3--:R0:W-:Y:S01]  /*44c0*/  STG.E.64 desc[UR6][R12.64], R16 ;  /* 0x000000100c007986 */ /* 0x0081e2000c101b06 */
[----:B------:R-:W-:Y:S05]  /*44d0*/  @P1 BRA `(.L_x_65) ;  /* 0xfffffffc00941947 */ /* 0x000fea000383ffff */
.L_x_64:
[----:B------:R-:W-:Y:S05]  /*44e0*/  BSYNC.RECONVERGENT B0 ;  /* 0x0000000000007941 */ /* 0x000fea0003800200 */
.L_x_63:
[----:B------:R-:W-:Y:S05]  /*44f0*/  @!P0 EXIT ;  /* 0x000000000000894d */ /* 0x000fea0003800000 */
[C---:B------:R-:W-:Y:S01]  /*4500*/  SHF.L.U64.HI R5, R4.reuse, 0x2, R5 ;  /* 0x0000000204057819 */ /* 0x040fe20000010205 */
[----:B------:R-:W1:Y:S01]  /*4510*/  LDCU.64 UR4, c[0x0][0x3d8] ;  /* 0x00007b00ff0477ac */ /* 0x000e620008000a00 */
[----:B------:R-:W-:Y:S02]  /*4520*/  SHF.L.U32 R4, R4, 0x2, RZ ;  /* 0x0000000204047819 */ /* 0x000fe400000006ff */
[C---:B0-----:R-:W-:Y:S01]  /*4530*/  SHF.L.U64.HI R13, R2.reuse, 0x2, R21 ;  /* 0x00000002020d7819 */ /* 0x041fe20000010215 */
[----:B------:R-:W0:Y:S01]  /*4540*/  LDCU.64 UR8, c[0x0][0x388] ;  /* 0x00007100ff0877ac */ /* 0x000e220008000a00 */
[----:B------:R-:W-:Y:S02]  /*4550*/  SHF.L.U32 R15, R2, 0x2, RZ ;  /* 0x00000002020f7819 */ /* 0x000fe400000006ff */
[C---:B------:R-:W-:Y:S01]  /*4560*/  SHF.L.U64.HI R9, R3.reuse, 0x2, R0 ;  /* 0x0000000203097819 */ /* 0x040fe20000010200 */
[----:B------:R-:W2:Y:S01]  /*4570*/  LDCU.64 UR10, c[0x0][0x390] ;  /* 0x00007200ff0a77ac */ /* 0x000ea20008000a00 */
[----:B------:R-:W-:-:S07]  /*4580*/  SHF.L.U32 R11, R3, 0x2, RZ ;  /* 0x00000002030b7819 */ /* 0x000fce00000006ff */
.L_x_66:
[C---:B------:R-:W-:Y:S02]  /*4590*/  SHF.L.U32 R8, R24.reuse, 0x2, RZ ;  /* 0x0000000218087819 */ /* 0x040fe400000006ff */
[----:B------:R-:W-:Y:S02]  /*45a0*/  SHF.L.U64.HI R12, R24, 0x2, R25 ;  /* 0x00000002180c7819 */ /* 0x000fe40000010219 */
[----:B-1----:R-:W-:-:S04]  /*45b0*/  IADD3 R6, P0, PT, R8, UR4, RZ ;  /* 0x0000000408067c10 */ /* 0x002fc8000ff1e0ff */
[----:B------:R-:W-:Y:S02]  /*45c0*/  IADD3.X R7, PT, PT, R12, UR5, RZ, P0, !PT ;  /* 0x000000050c077c10 */ /* 0x000fe400087fe4ff */
[C---:B------:R-:W-:Y:S02]  /*45d0*/  IADD3 R16, P0, PT, R6.reuse, R11, RZ ;  /* 0x0000000b06107210 */ /* 0x040fe40007f1e0ff */
[C---:B------:R-:W-:Y:S01]  /*45e0*/  IADD3 R20, P1, PT, R6.reuse, R15, RZ ;  /* 0x0000000f06147210 */ /* 0x040fe20007f3e0ff */
[----:B---3--:R1:W3:Y:S01]  /*45f0*/  LDG.E R26, desc[UR6][R6.64] ;  /* 0x00000006061a7981 */ /* 0x0082e2000c1e1900 */
[C---:B------:R-:W-:Y:S02]  /*4600*/  IADD3.X R17, PT, PT, R7.reuse, R9, RZ, P0, !PT ;  /* 0x0000000907117210 */ /* 0x040fe400007fe4ff */
[----:B------:R-:W-:Y:S02]  /*4610*/  IADD3 R18, P0, PT, R6, R4, RZ ;  /* 0x0000000406127210 */ /* 0x000fe40007f1e0ff */
[C---:B------:R-:W-:Y:S01]  /*4620*/  IADD3.X R21, PT, PT, R7.reuse, R13, RZ, P1, !PT ;  /* 0x0000000d07157210 */ /* 0x040fe20000ffe4ff */
[----:B------:R-:W3:Y:S01]  /*4630*/  LDG.E R27, desc[UR6][R16.64] ;  /* 0x00000006101b7981 */ /* 0x000ee2000c1e1900 */
[----:B------:R-:W-:-:S03]  /*4640*/  IADD3.X R19, PT, PT, R7, R5, RZ, P0, !PT ;  /* 0x0000000507137210 */ /* 0x000fc600007fe4ff */
[----:B------:R-:W4:Y:S04]  /*4650*/  LDG.E R23, desc[UR6][R20.64] ;  /* 0x0000000614177981 */ /* 0x000f28000c1e1900 */
[----:B------:R5:W4:Y:S01]  /*4660*/  LDG.E R22, desc[UR6][R18.64] ;  /* 0x0000000612167981 */ /* 0x000b22000c1e1900 */
[C---:B------:R-:W-:Y:S02]  /*4670*/  SHF.L.U32 R2, R24.reuse, 0x3, RZ ;  /* 0x0000000318027819 */ /* 0x040fe400000006ff */
[----:B------:R-:W-:Y:S02]  /*4680*/  SHF.L.U64.HI R25, R24, 0x3, R25 ;  /* 0x0000000318197819 */ /* 0x000fe40000010219 */
[----:B------:R-:W-:Y:S02]  /*4690*/  LOP3.LUT R34, R2, 0xfffffff8, RZ, 0xc0, !PT ;  /* 0xfffffff802227812 */ /* 0x000fe400078ec0ff */
[----:B------:R-:W-:-:S02]  /*46a0*/  LOP3.LUT R8, R8, 0xfffffffc, RZ, 0xc0, !PT ;  /* 0xfffffffc08087812 */ /* 0x000fc400078ec0ff */
[----:B------:R-:W-:Y:S02]  /*46b0*/  LOP3.LUT R10, R25, 0x3, RZ, 0xc0, !PT ;  /* 0x00000003190a7812 */ /* 0x000fe400078ec0ff */
[----:B0-----:R-:W-:Y:S02]  /*46c0*/  IADD3 R32, P0, PT, R34, UR8, RZ ;  /* 0x0000000822207c10 */ /* 0x001fe4000ff1e0ff */
[----:B-1----:R-:W-:Y:S02]  /*46d0*/  LOP3.LUT R7, R12, 0x3, RZ, 0xc0, !PT ;  /* 0x000000030c077812 */ /* 0x002fe400078ec0ff */
[----:B--2---:R-:W-:Y:S02]  /*46e0*/  IADD3 R34, P1, PT, R34, UR10, RZ ;  /* 0x0000000a22227c10 */ /* 0x004fe4000ff3e0ff */
[----:B------:R-:W-:Y:S02]  /*46f0*/  IADD3 R6, P2, PT, R8, UR4, RZ ;  /* 0x0000000408067c10 */ /* 0x000fe4000ff5e0ff */
[----:B------:R-:W-:-:S02]  /*4700*/  IADD3.X R33, PT, PT, R10, UR9, RZ, P0, !PT ;  /* 0x000000090a217c10 */ /* 0x000fc400087fe4ff */
[----:B------:R-:W-:Y:S02]  /*4710*/  IADD3.X R35, PT, PT, R10, UR11, RZ, P1, !PT ;  /* 0x0000000b0a237c10 */ /* 0x000fe40008ffe4ff */
[----:B------:R-:W-:Y:S02]  /*4720*/  IADD3.X R7, PT, PT, R7, UR5, RZ, P2, !PT ;  /* 0x0000000507077c10 */ /* 0x000fe400097fe4ff */
[C---:B-----5:R-:W-:Y:S02]  /*4730*/  IADD3 R18, P0, PT, R6.reuse, R11, RZ ;  /* 0x0000000b06127210 */ /* 0x060fe40007f1e0ff */
[C---:B------:R-:W-:Y:S02]  /*4740*/  IADD3 R20, P1, PT, R6.reuse, R4, RZ ;  /* 0x0000000406147210 */ /* 0x040fe40007f3e0ff */
[----:B------:R-:W-:Y:S02]  /*4750*/  IADD3 R16, P2, PT, R6, R15, RZ ;  /* 0x0000000f06107210 */ /* 0x000fe40007f5e0ff */
[----:B------:R-:W-:-:S02]  /*4760*/  IADD3.X R19, PT, PT, R7, R9, RZ, P0, !PT ;  /* 0x0000000907137210 */ /* 0x000fc400007fe4ff */
[C---:B------:R-:W-:Y:S02]  /*4770*/  IADD3.X R21, PT, PT, R7.reuse, R5, RZ, P1, !PT ;  /* 0x0000000507157210 */ /* 0x040fe40000ffe4ff */
[----:B------:R-:W-:Y:S01]  /*4780*/  IADD3.X R17, PT, PT, R7, R13, RZ, P2, !PT ;  /* 0x0000000d07117210 */ /* 0x000fe200017fe4ff */
[----:B---3--:R0:W-:Y:S04]  /*4790*/  STG.E.64 desc[UR6][R32.64], R26 ;  /* 0x0000001a20007986 */ /* 0x0081e8000c101b06 */
[----:B----4-:R1:W-:Y:S04]  /*47a0*/  STG.E.64 desc[UR6][R34.64], R22 ;  /* 0x0000001622007986 */ /* 0x0103e8000c101b06 */
[----:B------:R-:W2:Y:S04]  /*47b0*/  LDG.E R30, desc[UR6][R6.64+0xa00] ;  /* 0x000a0006061e7981 */ /* 0x000ea8000c1e1900 */
[----:B------:R-:W2:Y:S04]  /*47c0*/  LDG.E R31, desc[UR6][R18.64+0xa00] ;  /* 0x000a0006121f7981 */ /* 0x000ea8000c1e1900 */
[----:B------:R-:W3:Y:S04]  /*47d0*/  LDG.E R28, desc[UR6][R20.64+0xa00] ;  /* 0x000a0006141c7981 */ /* 0x000ee8000c1e1900 */
[----:B------:R-:W3:Y:S01]  /*47e0*/  LDG.E R29, desc[UR6][R16.64+0xa00] ;  /* 0x000a0006101d7981 */ /* 0x000ee2000c1e1900 */
[----:B------:R-:W-:-:S04]  /*47f0*/  IADD3 R36, P0, PT, R2, 0x1400, RZ ;  /* 0x0000140002247810 */ /* 0x000fc80007f1e0ff */
[----:B------:R-:W-:Y:S02]  /*4800*/  IADD3.X R8, PT, PT, RZ, R25, RZ, P0, !PT ;  /* 0x00000019ff087210 */ /* 0x000fe400007fe4ff */
[----:B------:R-:W-:Y:S02]  /*4810*/  LOP3.LUT R36, R36, 0xfffffff8, RZ, 0xc0, !PT ;  /* 0xfffffff824247812 */ /* 0x000fe400078ec0ff */
[----:B------:R-:W-:Y:S02]  /*4820*/  LOP3.LUT R8, R8, 0x3, RZ, 0xc0, !PT ;  /* 0x0000000308087812 */ /* 0x000fe400078ec0ff */
[C---:B0-----:R-:W-:Y:S02]  /*4830*/  IADD3 R32, P0, PT, R36.reuse, UR8, RZ ;  /* 0x0000000824207c10 */ /* 0x041fe4000ff1e0ff */
[----:B------:R-:W-:Y:S02]  /*4840*/  IADD3 R36, P1, PT, R36, UR10, RZ ;  /* 0x0000000a24247c10 */ /* 0x000fe4000ff3e0ff */
[----:B------:R-:W-:-:S02]  /*4850*/  IADD3.X R33, PT, PT, R8, UR9, RZ, P0, !PT ;  /* 0x0000000908217c10 */ /* 0x000fc400087fe4ff */
[----:B------:R-:W-:-:S03]  /*4860*/  IADD3.X R37, PT, PT, R8, UR11, RZ, P1, !PT ;  /* 0x0000000b08257c10 */ /* 0x000fc60008ffe4ff */
[----:B--2---:R0:W-:Y:S04]  /*4870*/  STG.E.64 desc[UR6][R32.64], R30 ;  /* 0x0000001e20007986 */ /* 0x0041e8000c101b06 */
[----:B---3--:R2:W-:Y:S04]  /*4880*/  STG.E.64 desc[UR6][R36.64], R28 ;  /* 0x0000001c24007986 */ /* 0x0085e8000c101b06 */
[----:B------:R-:W3:Y:S04]  /*4890*/  LDG.E R26, desc[UR6][R6.64+0x1400] ;  /* 0x00140006061a7981 */ /* 0x000ee8000c1e1900 */
[----:B------:R-:W3:Y:S04]  /*48a0*/  LDG.E R27, desc[UR6][R18.64+0x1400] ;  /* 0x00140006121b7981 */ /* 0x000ee8000c1e1900 */
[----:B-1----:R-:W4:Y:S04]  /*48b0*/  LDG.E R22, desc[UR6][R20.64+0x1400] ;  /* 0x0014000614167981 */ /* 0x002f28000c1e1900 */
        /* <DEDUP_REMOVED lines=11> */
[----:B------:R-:W4:Y:S04]  /*4970*/  LDG.E R32, desc[UR6][R6.64+0x1e00] ;  /* 0x001e000606207981 */ /* 0x000f28000c1e1900 */
[----:B------:R-:W4:Y:S04]  /*4980*/  LDG.E R33, desc[UR6][R18.64+0x1e00] ;  /* 0x001e000612217981 */ /* 0x000f28000c1e1900 */
[----:B--2---:R-:W2:Y:S04]  /*4990*/  LDG.E R36, desc[UR6][R20.64+0x1e00] ;  /* 0x001e000614247981 */ /* 0x004ea8000c1e1900 */
[----:B------:R-:W2:Y:S01]  /*49a0*/  LDG.E R37, desc[UR6][R16.64+0x1e00] ;  /* 0x001e000610257981 */ /* 0x000ea2000c1e1900 */
        /* <DEDUP_REMOVED lines=8> */
[----:B------:R-:W-:-:S04]  /*4a30*/  IADD3 R24, PT, PT, R24, 0xa00, RZ ;  /* 0x00000a0018187810 */ /* 0x000fc80007ffe0ff */
[----:B------:R-:W-:-:S04]  /*4a40*/  ISETP.GT.U32.AND P0, PT, R3, R24, PT ;  /* 0x000000180300720c */ /* 0x000fc80003f04070 */
[----:B------:R-:W-:Y:S01]  /*4a50*/  ISETP.GT.AND.EX P0, PT, R0, RZ, PT, P0 ;  /* 0x000000ff0000720c */ /* 0x000fe20003f04300 */
[----:B------:R-:W-:Y:S01]  /*4a60*/  HFMA2 R25, -RZ, RZ, 0, 0 ;  /* 0x00000000ff197431 */ /* 0x000fe200000001ff */
[----:B----4-:R3:W-:Y:S04]  /*4a70*/  STG.E.64 desc[UR6][R28.64], R32 ;  /* 0x000000201c007986 */ /* 0x0107e8000c101b06 */
[----:B--2---:R3:W-:Y:S07]  /*4a80*/  STG.E.64 desc[UR6][R26.64], R36 ;  /* 0x000000241a007986 */ /* 0x0047ee000c101b06 */
[----:B------:R-:W-:Y:S05]  /*4a90*/  @P0 BRA `(.L_x_66) ;  /* 0xfffffff800bc0947 */ /* 0x000fea000383ffff */
[----:B------:R-:W-:Y:S05]  /*4aa0*/  EXIT ;  /* 0x000000000000794d */ /* 0x000fea0003800000 */
.L_x_67:
        /* <DEDUP_REMOVED lines=13> */
.L_x_2463:


//--------------------- .text._Z35group_norm_nhwc_bwd_one_pass_kernelI11Bf16IOFp32WLi256ELi20ELi640EEv26Group_norm_nhwc_bwd_params --------------------------
	.section	.text._Z35group_norm_nhwc_bwd_one_pass_kernelI11Bf16IOFp32WLi256ELi20ELi640EEv26Group_norm_nhwc_bwd_params,"ax",@progbits
	.align	128
        .global         _Z35group_norm_nhwc_bwd_one_pass_kernelI11Bf16IOFp32WLi256ELi20ELi640EEv26Group_norm_nhwc_bwd_params
        .type           _Z35group_norm_nhwc_bwd_one_pass_kernelI11Bf16IOFp32WLi256ELi20ELi640EEv26Group_norm_nhwc_bwd_params,@function
        .size           _Z35group_norm_nhwc_bwd_one_pass_kernelI11Bf16IOFp32WLi256ELi20ELi640EEv26Group_norm_nhwc_bwd_params,(.L_x_2464 - _Z35group_norm_nhwc_bwd_one_pass_kernelI11Bf16IOFp32WLi256ELi20ELi640EEv26Group_norm_nhwc_bwd_params)
        .other          _Z35group_norm_nhwc_bwd_one_pass_kernelI11Bf16IOFp32WLi256ELi20ELi640EEv26Group_norm_nhwc_bwd_params,@"STO_CUDA_ENTRY STV_DEFAULT"
_Z35group_norm_nhwc_bwd_one_pass_kernelI11Bf16IOFp32WLi256ELi20ELi640EEv26Group_norm_nhwc_bwd_params:
.text._Z35group_norm_nhwc_bwd_one_pass_kernelI11Bf16IOFp32WLi256ELi20ELi640EEv26Group_norm_nhwc_bwd_params:
[----:B------:R-:W-:Y:S08]  /*0000*/  LDC R1, c[0x0][0x37c] ;  /* 0x0000df00ff017b82 */ /* 0x000ff00000000800 */
[----:B------:R-:W0:Y:S01]  /*0010*/  S2UR UR5, SR_CTAID.Y ;  /* 0x00000000000579c3 */ /* 0x000e220000002600 */
[----:B------:R-:W1:Y:S01]  /*0020*/  LDCU UR4, c[0x0][0x410] ;  /* 0x00008200ff0477ac */ /* 0x000e620008000800 */
[----:B------:R-:W2:Y:S01]  /*0030*/  S2R R0, SR_TID.X ;  /* 0x0000000000007919 */ /* 0x000ea20000002100 */
[----:B------:R-:W1:Y:S01]  /*0040*/  LDCU UR6, c[0x0][0x3e0] ;  /* 0x00007c00ff0677ac */ /* 0x000e620008000800 */
[----:B------:R-:W3:Y:S01]  /*0050*/  LDCU.64 UR10, c[0x0][0x358] ;  /* 0x00006b00ff0a77ac */ /* 0x000ee20008000a00 */
[----:B-1----:R-:W-:-:S04]  /*0060*/  UIMAD UR4, UR4, UR6, URZ ;  /* 0x00000006040472a4 */ /* 0x002fc8000f8e02ff */
[----:B0-----:R-:W-:-:S09]  /*0070*/  UISETP.GE.AND UP0, UPT, UR5, UR4, UPT ;  /* 0x000000040500728c */ /* 0x001fd2000bf06270 */
[----:B--23--:R-:W-:Y:S05]  /*0080*/  BRA.U UP0, `(.L_x_68) ;  /* 0x0000004d00a07547 */ /* 0x00cfea000b800000 */
[----:B------:R-:W-:Y:S01]  /*0090*/  LOP3.LUT R2, R0, 0xffff, RZ, 0xc0, !PT ;  /* 0x0000ffff00027812 */ /* 0x000fe200078ec0ff */
[----:B------:R-:W-:-:S04]  /*00a0*/  UMOV UR4, URZ ;  /* 0x000000ff00047c82 */ /* 0x000fc80008000000 */
[----:B------:R-:W-:-:S05]  /*00b0*/  IMAD R2, R2, 0x199a, RZ ;  /* 0x0000199a02027824 */ /* 0x000fca00078e02ff */
[----:B------:R-:W-:-:S04]  /*00c0*/  SHF.R.U32.HI R2, RZ, 0x10, R2 ;  /* 0x00000010ff027819 */ /* 0x000fc80000011602 */
[----:B------:R-:W-:Y:S02]  /*00d0*/  PRMT R3, R2, 0x9910, RZ ;  /* 0x0000991002037816 */ /* 0x000fe400000000ff */
[----:B------:R-:W0:Y:S03]  /*00e0*/  S2R R2, SR_LANEID ;  /* 0x0000000000027919 */ /* 0x000e260000000000 */
[----:B------:R-:W-:-:S05]  /*00f0*/  IMAD R3, R3, 0xa, RZ ;  /* 0x0000000a03037824 */ /* 0x000fca00078e02ff */
[----:B------:R-:W-:-:S04]  /*0100*/  IADD3 R3, PT, PT, RZ, -R3, RZ ;  /* 0x80000003ff037210 */ /* 0x000fc80007ffe0ff */
[----:B------:R-:W-:-:S04]  /*0110*/  PRMT R3, R3, 0x7710, RZ ;  /* 0x0000771003037816 */ /* 0x000fc800000000ff */
[----:B------:R-:W-:-:S04]  /*0120*/  IADD3 R3, PT, PT, R3, R0, RZ ;  /* 0x0000000003037210 */ /* 0x000fc80007ffe0ff */
[----:B------:R-:W-:-:S04]  /*0130*/  SHF.L.U32 R3, R3, 0x1, RZ ;  /* 0x0000000103037819 */ /* 0x000fc800000006ff */
[----:B------:R-:W-:-:S07]  /*0140*/  LOP3.LUT R3, R3, 0xffff, RZ, 0xc0, !PT ;  /* 0x0000ffff03037812 */ /* 0x000fce00078ec0ff */
.L_x_99:
[----:B-1----:R-:W1:Y:S01]  /*0150*/  LDC R10, c[0x0][0x410] ;  /* 0x00010400ff0a7b82 */ /* 0x002e620000000800 */
[----:B--2---:R-:W2:Y:S01]  /*0160*/  LDCU.128 UR16, c[0x0][0x400] ;  /* 0x00008000ff1077ac */ /* 0x004ea20008000c00 */
[----:B------:R-:W-:Y:S01]  /*0170*/  ISETP.LE.AND P2, PT, RZ, UR5, PT ;  /* 0x00000005ff007c0c */ /* 0x000fe2000bf43270 */
[----:B---3--:R-:W3:Y:S05]  /*0180*/  LDCU.64 UR6, c[0x0][0x3b8] ;  /* 0x00007700ff0677ac */ /* 0x008eea0008000a00 */
[----:B------:R-:W4:Y:S01]  /*0190*/  S2UR UR12, SR_CTAID.X ;  /* 0x00000000000c79c3 */ /* 0x000f220000002500 */
[----:B---3--:R-:W-:Y:S01]  /*01a0*/  UIMAD.WIDE UR6, UR5, 0x8, UR6 ;  /* 0x00000008050678a5 */ /* 0x008fe2000f8e0206 */
[----:B-1----:R-:W-:-:S04]  /*01b0*/  IABS R9, R10 ;  /* 0x0000000a00097213 */ /* 0x002fc80000000000 */
[----:B------:R-:W1:Y:S01]  /*01c0*/  I2F.RP R6, R9 ;  /* 0x0000000900067306 */ /* 0x000e620000209400 */
[----:B------:R-:W-:Y:S02]  /*01d0*/  MOV R26, UR6 ;  /* 0x00000006001a7c02 */ /* 0x000fe40008000f00 */
[----:B0-----:R-:W-:Y:S02]  /*01e0*/  MOV R27, UR7 ;  /* 0x00000007001b7c02 */ /* 0x001fe40008000f00 */
[----:B------:R-:W-:Y:S02]  /*01f0*/  CS2R R38, SRZ ;  /* 0x0000000000267805 */ /* 0x000fe4000001ff00 */
[----:B------:R-:W-:Y:S02]  /*0200*/  CS2R R36, SRZ ;  /* 0x0000000000247805 */ /* 0x000fe4000001ff00 */
[----:B------:R-:W-:Y:S01]  /*0210*/  CS2R R32, SRZ ;  /* 0x0000000000207805 */ /* 0x000fe2000001ff00 */
[----:B------:R-:W3:Y:S01]  /*0220*/  LDCU.U8 UR7, c[0x0][0x414] ;  /* 0x00008280ff0777ac */ /* 0x000ee20008000000 */
[----:B-1----:R-:W1:Y:S02]  /*0230*/  MUFU.RCP R6, R6 ;  /* 0x0000000600067308 */ /* 0x002e640000001000 */
[----:B-1----:R-:W-:-:S06]  /*0240*/  IADD3 R4, PT, PT, R6, 0xffffffe, RZ ;  /* 0x0ffffffe06047810 */ /* 0x002fcc0007ffe0ff */
[----:B------:R1:W0:Y:S02]  /*0250*/  F2I.FTZ.U32.TRUNC.NTZ R5, R4 ;  /* 0x0000000400057305 */ /* 0x000224000021f000 */
[----:B-1----:R-:W-:Y:S01]  /*0260*/  HFMA2 R4, -RZ, RZ, 0, 0 ;  /* 0x00000000ff047431 */ /* 0x002fe200000001ff */
[----:B0-----:R-:W-:-:S05]  /*0270*/  IADD3 R8, PT, PT, RZ, -R5, RZ ;  /* 0x80000005ff087210 */ /* 0x001fca0007ffe0ff */
[----:B------:R-:W-:Y:S01]  /*0280*/  IMAD R7, R8, R9, RZ ;  /* 0x0000000908077224 */ /* 0x000fe200078e02ff */
[----:B------:R-:W-:-:S03]  /*0290*/  IABS R8, UR5 ;  /* 0x0000000500087c13 */ /* 0x000fc60008000000 */
[----:B------:R-:W-:Y:S02]  /*02a0*/  IMAD.HI.U32 R5, R5, R7, R4 ;  /* 0x0000000705057227 */ /* 0x000fe400078e0004 */
[----:B------:R-:W4:Y:S04]  /*02b0*/  LDC R7, c[0x0][0x41c] ;  /* 0x00010700ff077b82 */ /* 0x000f280000000800 */
[----:B------:R-:W-:-:S05]  /*02c0*/  IMAD.HI.U32 R5, R5, R8, RZ ;  /* 0x0000000805057227 */ /* 0x000fca00078e00ff */
[----:B------:R-:W-:-:S05]  /*02d0*/  IADD3 R6, PT, PT, -R5, RZ, RZ ;  /* 0x000000ff05067210 */ /* 0x000fca0007ffe1ff */
[----:B------:R-:W-:Y:S01]  /*02e0*/  IMAD R4, R9, R6, R8 ;  /* 0x0000000609047224 */ /* 0x000fe200078e0208 */
[----:B------:R-:W-:-:S04]  /*02f0*/  LOP3.LUT R6, R0, 0xffff, RZ, 0xc0, !PT ;  /* 0x0000ffff00067812 */ /* 0x000fc800078ec0ff */
[----:B------:R-:W-:Y:S01]  /*0300*/  ISETP.GT.U32.AND P5, PT, R9, R4, PT ;  /* 0x000000040900720c */ /* 0x000fe20003fa4070 */
[----:B------:R-:W-:-:S05]  /*0310*/  IMAD R6, R6, 0x199a, RZ ;  /* 0x0000199a06067824 */ /* 0x000fca00078e02ff */
[----:B------:R-:W-:Y:S02]  /*0320*/  SHF.R.U32.HI R16, RZ, 0x10, R6 ;  /* 0x00000010ff107819 */ /* 0x000fe40000011606 */
[----:B------:R-:W-:-:S03]  /*0330*/  LOP3.LUT R6, R10, UR5, RZ, 0x3c, !PT ;  /* 0x000000050a067c12 */ /* 0x000fc6000f8e3cff */
[----:B----4-:R-:W-:Y:S01]  /*0340*/  IMAD R7, R7, UR12, R16 ;  /* 0x0000000c07077c24 */ /* 0x010fe2000f8e0210 */
[----:B------:R-:W-:Y:S02]  /*0350*/  ISETP.GE.AND P1, PT, R6, RZ, PT ;  /* 0x000000ff0600720c */ /* 0x000fe40003f26270 */
[-C--:B------:R-:W-:Y:S02]  /*0360*/  @!P5 IADD3 R4, PT, PT, R4, -R9.reuse, RZ ;  /* 0x800000090404d210 */ /* 0x080fe40007ffe0ff */
[----:B--2---:R-:W-:Y:S02]  /*0370*/  ISETP.GE.U32.AND P0, PT, R7, UR16, PT ;  /* 0x0000001007007c0c */ /* 0x004fe4000bf06070 */
[----:B------:R-:W-:Y:S02]  /*0380*/  ISETP.GE.U32.AND P3, PT, R4, R9, PT ;  /* 0x000000090400720c */ /* 0x000fe40003f66070 */
[----:B------:R-:W-:Y:S02]  /*0390*/  SHF.R.S32.HI R13, RZ, 0x1f, R7 ;  /* 0x0000001fff0d7819 */ /* 0x000fe40000011407 */
[----:B------:R-:W-:-:S02]  /*03a0*/  ISETP.GT.U32.AND P4, PT, R9, R4, PT ;  /* 0x000000040900720c */ /* 0x000fc40003f84070 */
[----:B------:R-:W-:Y:S02]  /*03b0*/  IADD3 R9, PT, PT, R4, -R9, RZ ;  /* 0x8000000904097210 */ /* 0x000fe40007ffe0ff */
[----:B------:R-:W-:Y:S02]  /*03c0*/  ISETP.GE.AND.EX P0, PT, R13, UR17, PT, P0 ;  /* 0x000000110d007c0c */ /* 0x000fe4000bf06300 */
[----:B------:R-:W-:Y:S02]  /*03d0*/  @!P5 IADD3 R5, PT, PT, R5, 0x1, RZ ;  /* 0x000000010505d810 */ /* 0x000fe40007ffe0ff */
[----:B------:R-:W-:Y:S02]  /*03e0*/  SEL R4, R9, R4, !P4 ;  /* 0x0000000409047207 */ /* 0x000fe40006000000 */
[----:B------:R-:W-:Y:S02]  /*03f0*/  @P3 IADD3 R5, PT, PT, R5, 0x1, RZ ;  /* 0x0000000105053810 */ /* 0x000fe40007ffe0ff */
[----:B------:R-:W-:-:S02]  /*0400*/  ISETP.NE.AND P4, PT, R10, RZ, PT ;  /* 0x000000ff0a00720c */ /* 0x000fc40003f85270 */
[----:B------:R-:W-:Y:S02]  /*0410*/  LOP3.LUT R9, RZ, R10, RZ, 0x33, !PT ;  /* 0x0000000aff097212 */ /* 0x000fe400078e33ff */
[----:B------:R-:W-:Y:S01]  /*0420*/  @!P2 IADD3 R4, PT, PT, -R4, RZ, RZ ;  /* 0x000000ff0404a210 */ /* 0x000fe20007ffe1ff */
[----:B------:R-:W0:Y:S01]  /*0430*/  @!P0 LDC.64 R20, c[0x0][0x3a0] ;  /* 0x0000e800ff148b82 */ /* 0x000e220000000a00 */
[----:B------:R-:W-:Y:S02]  /*0440*/  MOV R6, R5 ;  /* 0x0000000500067202 */ /* 0x000fe40000000f00 */
[----:B------:R-:W-:Y:S02]  /*0450*/  SEL R40, R9, R4, !P4 ;  /* 0x0000000409287207 */ /* 0x000fe40006000000 */
[----:B------:R-:W-:Y:S02]  /*0460*/  IADD3 R10, PT, PT, R7, 0x40, RZ ;  /* 0x00000040070a7810 */ /* 0x000fe40007ffe0ff */
[----:B------:R-:W-:Y:S01]  /*0470*/  @!P1 IADD3 R6, PT, PT, -R6, RZ, RZ ;  /* 0x000000ff06069210 */ /* 0x000fe20007ffe1ff */
[----:B------:R-:W1:Y:S01]  /*0480*/  @!P0 LDC.64 R4, c[0x0][0x3f8] ;  /* 0x0000fe00ff048b82 */ /* 0x000e620000000a00 */
[----:B------:R-:W-:Y:S01]  /*0490*/  ISETP.GE.U32.AND P1, PT, R10, UR16, PT ;  /* 0x000000100a007c0c */ /* 0x000fe2000bf26070 */
[----:B------:R-:W-:Y:S01]  /*04a0*/  IMAD R8, R40, 0x14, RZ ;  /* 0x0000001428087824 */ /* 0x000fe200078e02ff */
[----:B------:R-:W-:-:S02]  /*04b0*/  SHF.R.S32.HI R11, RZ, 0x1f, R10 ;  /* 0x0000001fff0b7819 */ /* 0x000fc4000001140a */
[----:B------:R-:W-:Y:S02]  /*04c0*/  SEL R9, R9, R6, !P4 ;  /* 0x0000000609097207 */ /* 0x000fe40006000000 */
[----:B------:R-:W-:Y:S01]  /*04d0*/  ISETP.GE.AND.EX P1, PT, R11, UR17, PT, P1 ;  /* 0x000000110b007c0c */ /* 0x000fe2000bf26310 */
[----:B------:R-:W2:Y:S01]  /*04e0*/  @!P0 LDC.64 R18, c[0x0][0x398] ;  /* 0x0000e600ff128b82 */ /* 0x000ea20000000a00 */
[C---:B------:R-:W-:Y:S02]  /*04f0*/  IADD3 R42, P2, PT, R8.reuse, R3, RZ ;  /* 0x00000003082a7210 */ /* 0x040fe40007f5e0ff */
[----:B------:R-:W-:Y:S02]  /*0500*/  SHF.R.S32.HI R3, RZ, 0x1f, R9 ;  /* 0x0000001fff037819 */ /* 0x000fe40000011409 */
[----:B------:R-:W-:Y:S02]  /*0510*/  LEA.HI.X.SX32 R43, R8, RZ, 0x1, P2 ;  /* 0x000000ff082b7211 */ /* 0x000fe400010f0eff */
[----:B------:R-:W-:Y:S01]  /*0520*/  IADD3 R22, PT, PT, R7, 0x80, RZ ;  /* 0x0000008007167810 */ /* 0x000fe20007ffe0ff */
[----:B------:R-:W-:-:S02]  /*0530*/  IMAD R6, R3, UR18, RZ ;  /* 0x0000001203067c24 */ /* 0x000fc4000f8e02ff */
[C---:B------:R-:W-:Y:S01]  /*0540*/  IMAD.WIDE.U32 R42, R9.reuse, UR18, R42 ;  /* 0x00000012092a7c25 */ /* 0x040fe2000f8e002a */
[----:B------:R-:W-:Y:S01]  /*0550*/  ISETP.GE.U32.AND P2, PT, R22, UR16, PT ;  /* 0x0000001016007c0c */ /* 0x000fe2000bf46070 */
[----:B------:R-:W4:Y:S01]  /*0560*/  @!P1 LDC.64 R14, c[0x0][0x398] ;  /* 0x0000e600ff0e9b82 */ /* 0x000f220000000a00 */
[----:B------:R-:W-:Y:S01]  /*0570*/  SHF.R.S32.HI R23, RZ, 0x1f, R22 ;  /* 0x0000001fff177819 */ /* 0x000fe20000011416 */
[----:B------:R-:W-:Y:S01]  /*0580*/  IMAD R45, R9, UR19, R6 ;  /* 0x00000013092d7c24 */ /* 0x000fe2000f8e0206 */
[----:B------:R-:W-:Y:S01]  /*0590*/  @!P0 MOV R44, R42 ;  /* 0x0000002a002c8202 */ /* 0x000fe20000000f00 */
[----:B-1----:R-:W-:Y:S01]  /*05a0*/  @!P0 IMAD R6, R13, R4, RZ ;  /* 0x000000040d068224 */ /* 0x002fe200078e02ff */
[----:B------:R-:W-:Y:S02]  /*05b0*/  ISETP.GE.AND.EX P2, PT, R23, UR17, PT, P2 ;  /* 0x0000001117007c0c */ /* 0x000fe4000bf46320 */
[----:B------:R-:W-:Y:S01]  /*05c0*/  IADD3 R45, PT, PT, R43, R45, RZ ;  /* 0x0000002d2b2d7210 */ /* 0x000fe20007ffe0ff */
[----:B------:R-:W1:Y:S01]  /*05d0*/  @!P1 LDC.64 R8, c[0x0][0x3f8] ;  /* 0x0000fe00ff089b82 */ /* 0x000e620000000a00 */
[----:B------:R-:W-:-:S02]  /*05e0*/  @!P0 IMAD R17, R7, R5, R6 ;  /* 0x0000000507118224 */ /* 0x000fc400078e0206 */
[C---:B------:R-:W-:Y:S02]  /*05f0*/  @!P0 IMAD.WIDE.U32 R24, R7.reuse, R4, R44 ;  /* 0x0000000407188225 */ /* 0x040fe400078e002c */
[----:B------:R3:W4:Y:S01]  /*0600*/  LDG.E.64 R4, desc[UR10][R26.64] ;  /* 0x0000000a1a047981 */ /* 0x000722000c1e1b00 */
[----:B------:R-:W-:Y:S02]  /*0610*/  IADD3 R3, PT, PT, R7, 0xc0, RZ ;  /* 0x000000c007037810 */ /* 0x000fe40007ffe0ff */
[----:B------:R-:W2:Y:S01]  /*0620*/  @!P1 LDC.64 R12, c[0x0][0x3a0] ;  /* 0x0000e800ff0c9b82 */ /* 0x000ea20000000a00 */
[----:B------:R-:W-:Y:S02]  /*0630*/  @!P0 IADD3 R17, PT, PT, R25, R17, RZ ;  /* 0x0000001119118210 */ /* 0x000fe40007ffe0ff */
[C---:B------:R-:W-:Y:S02]  /*0640*/  @!P0 SHF.L.U32 R29, R24.reuse, 0x1, RZ ;  /* 0x00000001181d8819 */ /* 0x040fe400000006ff */
[----:B------:R-:W-:-:S02]  /*0650*/  @!P0 SHF.L.U64.HI R28, R24, 0x1, R17 ;  /* 0x00000001181c8819 */ /* 0x000fc40000010211 */
[----:B------:R-:W-:Y:S01]  /*0660*/  @!P1 MOV R24, R42 ;  /* 0x0000002a00189202 */ /* 0x000fe20000000f00 */
[----:B------:R-:W4:Y:S01]  /*0670*/  @!P2 LDC.64 R6, c[0x0][0x3f8] ;  /* 0x0000fe00ff06ab82 */ /* 0x000f220000000a00 */
[----:B------:R-:W-:Y:S02]  /*0680*/  @!P1 MOV R25, R45 ;  /* 0x0000002d00199202 */ /* 0x000fe40000000f00 */
[----:B------:R-:W-:Y:S02]  /*0690*/  ISETP.GE.U32.AND P3, PT, R3, UR16, PT ;  /* 0x0000001003007c0c */ /* 0x000fe4000bf66070 */
[----:B------:R-:W-:Y:S02]  /*06a0*/  SHF.R.S32.HI R17, RZ, 0x1f, R3 ;  /* 0x0000001fff117819 */ /* 0x000fe40000011403 */
[----:B0-----:R-:W-:Y:S01]  /*06b0*/  @!P0 IADD3 R20, P4, PT, R29, R20, RZ ;  /* 0x000000141d148210 */ /* 0x001fe20007f9e0ff */
[----:B-1----:R-:W-:Y:S01]  /*06c0*/  @!P1 IMAD R11, R11, R8, RZ ;  /* 0x000000080b0b9224 */ /* 0x002fe200078e02ff */
[----:B------:R-:W-:-:S02]  /*06d0*/  ISETP.GE.AND.EX P3, PT, R17, UR17, PT, P3 ;  /* 0x0000001111007c0c */ /* 0x000fc4000bf66330 */
[----:B------:R-:W-:Y:S01]  /*06e0*/  @!P0 IADD3.X R21, PT, PT, R28, R21, RZ, P4, !PT ;  /* 0x000000151c158210 */ /* 0x000fe200027fe4ff */
[C---:B---3--:R-:W-:Y:S02]  /*06f0*/  @!P1 IMAD R27, R10.reuse, R9, R11 ;  /* 0x000000090a1b9224 */ /* 0x048fe400078e020b */
[----:B------:R-:W-:Y:S01]  /*0700*/  @!P1 IMAD.WIDE.U32 R8, R10, R8, R24 ;  /* 0x000000080a089225 */ /* 0x000fe200078e0018 */
[----:B--2---:R-:W-:Y:S01]  /*0710*/  @!P0 IADD3 R18, P4, PT, R29, R18, RZ ;  /* 0x000000121d128210 */ /* 0x004fe20007f9e0ff */
[----:B------:R-:W0:Y:S01]  /*0720*/  @!P2 LDC.64 R10, c[0x0][0x3a0] ;  /* 0x0000e800ff0aab82 */ /* 0x000e220000000a00 */
[----:B------:R1:W2:Y:S02]  /*0730*/  @!P0 LDG.E R39, desc[UR10][R20.64] ;  /* 0x0000000a14278981 */ /* 0x0002a4000c1e1900 */
[----:B------:R-:W-:Y:S02]  /*0740*/  @!P1 IADD3 R25, PT, PT, R9, R27, RZ ;  /* 0x0000001b09199210 */ /* 0x000fe40007ffe0ff */
[----:B------:R-:W-:-:S02]  /*0750*/  @!P1 SHF.L.U32 R9, R8, 0x1, RZ ;  /* 0x0000000108099819 */ /* 0x000fc400000006ff */
[----:B------:R-:W-:Y:S01]  /*0760*/  @!P0 IADD3.X R19, PT, PT, R28, R19, RZ, P4, !PT ;  /* 0x000000131c138210 */ /* 0x000fe200027fe4ff */
[----:B----4-:R-:W-:Y:S01]  /*0770*/  @!P2 IMAD R23, R23, R6, RZ ;  /* 0x000000061717a224 */ /* 0x010fe200078e02ff */
[----:B------:R-:W-:Y:S02]  /*0780*/  @!P1 SHF.L.U64.HI R24, R8, 0x1, R25 ;  /* 0x0000000108189819 */ /* 0x000fe40000010219 */
[C---:B------:R-:W-:Y:S01]  /*0790*/  @!P1 IADD3 R12, P4, PT, R9.reuse, R12, RZ ;  /* 0x0000000c090c9210 */ /* 0x040fe20007f9e0ff */
[----:B------:R-:W-:Y:S01]  /*07a0*/  @!P2 IMAD R25, R22, R7, R23 ;  /* 0x000000071619a224 */ /* 0x000fe200078e0217 */
[----:B------:R-:W-:Y:S01]  /*07b0*/  @!P1 IADD3 R14, P5, PT, R9, R14, RZ ;  /* 0x0000000e090e9210 */ /* 0x000fe20007fbe0ff */
[----:B------:R3:W4:Y:S01]  /*07c0*/  @!P0 LDG.E R38, desc[UR10][R18.64] ;  /* 0x0000000a12268981 */ /* 0x000722000c1e1900 */
[----:B------:R-:W-:Y:S02]  /*07d0*/  @!P2 MOV R8, R42 ;  /* 0x0000002a0008a202 */ /* 0x000fe40000000f00 */
[----:B------:R-:W-:-:S03]  /*07e0*/  @!P2 MOV R9, R45 ;  /* 0x0000002d0009a202 */ /* 0x000fc60000000f00 */
[----:B------:R-:W-:-:S03]  /*07f0*/  @!P2 IMAD.WIDE.U32 R22, R22, R6, R8 ;  /* 0x000000061616a225 */ /* 0x000fc600078e0008 */
[----:B------:R-:W3:Y:S02]  /*0800*/  @!P3 LDC.64 R8, c[0x0][0x3f8] ;  /* 0x0000fe00ff08bb82 */ /* 0x000ee40000000a00 */
[----:B-1----:R-:W-:Y:S02]  /*0810*/  @!P2 IADD3 R21, PT, PT, R23, R25, RZ ;  /* 0x000000191715a210 */ /* 0x002fe40007ffe0ff */
[----:B------:R-:W-:-:S04]  /*0820*/  @!P2 SHF.L.U32 R23, R22, 0x1, RZ ;  /* 0x000000011617a819 */ /* 0x000fc800000006ff */
[----:B------:R-:W1:Y:S01]  /*0830*/  @!P2 LDC.64 R6, c[0x0][0x398] ;  /* 0x0000e600ff06ab82 */ /* 0x000e620000000a00 */
[----:B------:R-:W-:Y:S02]  /*0840*/  @!P2 SHF.L.U64.HI R22, R22, 0x1, R21 ;  /* 0x000000011616a819 */ /* 0x000fe40000010215 */
[----:B0-----:R-:W-:Y:S02]  /*0850*/  @!P2 IADD3 R20, P0, PT, R23, R10, RZ ;  /* 0x0000000a1714a210 */ /* 0x001fe40007f1e0ff */
[C---:B------:R-:W-:Y:S02]  /*0860*/  @!P1 IADD3.X R15, PT, PT, R24.reuse, R15, RZ, P5, !PT ;  /* 0x0000000f180f9210 */ /* 0x040fe40002ffe4ff */
[----:B------:R-:W-:Y:S01]  /*0870*/  @!P1 IADD3.X R13, PT, PT, R24, R13, RZ, P4, !PT ;  /* 0x0000000d180d9210 */ /* 0x000fe200027fe4ff */
[----:B---3--:R-:W0:Y:S01]  /*0880*/  @!P3 LDC.64 R18, c[0x0][0x3a0] ;  /* 0x0000e800ff12bb82 */ /* 0x008e220000000a00 */
[----:B------:R-:W-:Y:S01]  /*0890*/  @!P2 IADD3.X R21, PT, PT, R22, R11, RZ, P0, !PT ;  /* 0x0000000b1615a210 */ /* 0x000fe200007fe4ff */
[----:B------:R3:W4:Y:S01]  /*08a0*/  @!P1 LDG.E R36, desc[UR10][R14.64] ;  /* 0x0000000a0e249981 */ /* 0x000722000c1e1900 */
[----:B------:R-:W-:-:S03]  /*08b0*/  PRMT R24, R16, 0x9910, RZ ;  /* 0x0000991010187816 */ /* 0x000fc600000000ff */
[----:B------:R0:W4:Y:S02]  /*08c0*/  @!P1 LDG.E R37, desc[UR10][R12.64] ;  /* 0x0000000a0c259981 */ /* 0x000124000c1e1900 */
[----:B------:R-:W0:Y:S01]  /*08d0*/  @!P3 LDC.64 R10, c[0x0][0x398] ;  /* 0x0000e600ff0abb82 */ /* 0x000e220000000a00 */
[----:B------:R-:W-:Y:S01]  /*08e0*/  @!P3 IMAD R16, R17, R8, RZ ;  /* 0x000000081110b224 */ /* 0x000fe200078e02ff */
[----:B------:R-:W4:Y:S01]  /*08f0*/  @!P2 LDG.E R33, desc[UR10][R20.64] ;  /* 0x0000000a1421a981 */ /* 0x000f22000c1e1900 */
[----:B---3--:R-:W-:Y:S02]  /*0900*/  @!P3 MOV R14, R42 ;  /* 0x0000002a000eb202 */ /* 0x008fe40000000f00 */
[----:B------:R-:W-:Y:S01]  /*0910*/  @!P3 MOV R15, R45 ;  /* 0x0000002d000fb202 */ /* 0x000fe20000000f00 */
[----:B------:R-:W-:Y:S02]  /*0920*/  IMAD R24, R24, 0xa, RZ ;  /* 0x0000000a18187824 */ /* 0x000fe400078e02ff */
[----:B------:R-:W-:-:S02]  /*0930*/  @!P3 IMAD R17, R3, R9, R16 ;  /* 0x000000090311b224 */ /* 0x000fc400078e0210 */
[----:B------:R-:W-:Y:S01]  /*0940*/  @!P3 IMAD.WIDE.U32 R14, R3, R8, R14 ;  /* 0x00000008030eb225 */ /* 0x000fe200078e000e */
[----:B------:R-:W-:Y:S01]  /*0950*/  IADD3 R24, PT, PT, RZ, -R24, RZ ;  /* 0x80000018ff187210 */ /* 0x000fe20007ffe0ff */
[----:B------:R-:W3:Y:S01]  /*0960*/  LDC.64 R8, c[0x0][0x3a8] ;  /* 0x0000ea00ff087b82 */ /* 0x000ee20000000a00 */
[----:B-1----:R-:W-:Y:S02]  /*0970*/  @!P2 IADD3 R6, P1, PT, R23, R6, RZ ;  /* 0x000000061706a210 */ /* 0x002fe40007f3e0ff */
[----:B------:R-:W-:Y:S02]  /*0980*/  @!P3 IADD3 R15, PT, PT, R15, R17, RZ ;  /* 0x000000110f0fb210 */ /* 0x000fe40007ffe0ff */
[----:B------:R-:W-:Y:S02]  /*0990*/  PRMT R17, R24, 0x7710, RZ ;  /* 0x0000771018117816 */ /* 0x000fe400000000ff */
[----:B------:R-:W-:Y:S02]  /*09a0*/  @!P2 IADD3.X R7, PT, PT, R22, R7, RZ, P1, !PT ;  /* 0x000000071607a210 */ /* 0x000fe40000ffe4ff */
[----:B------:R-:W-:-:S02]  /*09b0*/  IADD3 R17, PT, PT, R17, R0, RZ ;  /* 0x0000000011117210 */ /* 0x000fc40007ffe0ff */
[C---:B------:R-:W-:Y:S01]  /*09c0*/  @!P3 SHF.L.U32 R3, R14.reuse, 0x1, RZ ;  /* 0x000000010e03b819 */ /* 0x040fe200000006ff */
[----:B------:R1:W4:Y:S01]  /*09d0*/  @!P2 LDG.E R32, desc[UR10][R6.64] ;  /* 0x0000000a0620a981 */ /* 0x000322000c1e1900 */
[----:B------:R-:W-:Y:S02]  /*09e0*/  SHF.L.U32 R17, R17, 0x1, RZ ;  /* 0x0000000111117819 */ /* 0x000fe400000006ff */
[C---:B0-----:R-:W-:Y:S02]  /*09f0*/  @!P3 IADD3 R18, P1, PT, R3.reuse, R18, RZ ;  /* 0x000000120312b210 */ /* 0x041fe40007f3e0ff */
[----:B------:R-:W-:Y:S02]  /*0a00*/  @!P3 IADD3 R10, P2, PT, R3, R10, RZ ;  /* 0x0000000a030ab210 */ /* 0x000fe40007f5e0ff */
[----:B------:R-:W-:Y:S02]  /*0a10*/  LOP3.LUT R3, R17, 0xffff, RZ, 0xc0, !PT ;  /* 0x0000ffff11037812 */ /* 0x000fe400078ec0ff */
[----:B------:R-:W-:-:S02]  /*0a20*/  @!P3 SHF.L.U64.HI R14, R14, 0x1, R15 ;  /* 0x000000010e0eb819 */ /* 0x000fc4000001020f */
[----:B------:R-:W-:Y:S01]  /*0a30*/  CS2R R28, SRZ ;  /* 0x00000000001c7805 */ /* 0x000fe2000001ff00 */
[----:B------:R-:W-:Y:S01]  /*0a40*/  IMAD R15, R40, 0x14, R3 ;  /* 0x00000014280f7824 */ /* 0x000fe200078e0203 */
[C---:B------:R-:W-:Y:S02]  /*0a50*/  @!P3 IADD3.X R19, PT, PT, R14.reuse, R19, RZ, P1, !PT ;  /* 0x000000130e13b210 */ /* 0x040fe40000ffe4ff */
[----:B------:R-:W-:Y:S01]  /*0a60*/  @!P3 IADD3.X R11, PT, PT, R14, R11, RZ, P2, !PT ;  /* 0x0000000b0e0bb210 */ /* 0x000fe200017fe4ff */
[----:B---3--:R-:W-:Y:S02]  /*0a70*/  IMAD.WIDE R8, R15, 0x4, R8 ;  /* 0x000000040f087825 */ /* 0x008fe400078e0208 */
[----:B------:R-:W3:Y:S04]  /*0a80*/  @!P3 LDG.E R29, desc[UR10][R18.64] ;  /* 0x0000000a121db981 */ /* 0x000ee8000c1e1900 */
[----:B------:R2:W3:Y:S04]  /*0a90*/  @!P3 LDG.E R28, desc[UR10][R10.64] ;  /* 0x0000000a0a1cb981 */ /* 0x0004e8000c1e1900 */
[----:B------:R-:W5:Y:S01]  /*0aa0*/  LDG.E.64 R8, desc[UR10][R8.64] ;  /* 0x0000000a08087981 */ /* 0x000f62000c1e1b00 */
[----:B------:R-:W-:-:S13]  /*0ab0*/  ISETP.NE.AND P0, PT, RZ, UR7, PT ;  /* 0x00000007ff007c0c */ /* 0x000fda000bf05270 */
[----:B------:R-:W0:Y:S01]  /*0ac0*/  @P0 LDC.64 R12, c[0x0][0x3b0] ;  /* 0x0000ec00ff0c0b82 */ /* 0x000e220000000a00 */
[----:B-1----:R-:W-:Y:S01]  /*0ad0*/  CS2R R6, SRZ ;  /* 0x0000000000067805 */ /* 0x002fe2000001ff00 */
[----:B0-----:R-:W-:-:S05]  /*0ae0*/  @P0 IMAD.WIDE R12, R15, 0x4, R12 ;  /* 0x000000040f0c0825 */ /* 0x001fca00078e020c */
[----:B------:R0:W5:Y:S01]  /*0af0*/  @P0 LDG.E.64 R6, desc[UR10][R12.64] ;  /* 0x0000000a0c060981 */ /* 0x000162000c1e1b00 */
[----:B------:R-:W-:Y:S01]  /*0b00*/  UISETP.NE.AND UP1, UPT, UR7, URZ, UPT ;  /* 0x000000ff0700728c */ /* 0x000fe2000bf25270 */
[----:B------:R-:W-:Y:S01]  /*0b10*/  UMOV UR8, 0x3f800000 ;  /* 0x3f80000000087882 */ /* 0x000fe20000000000 */
[----:B------:R-:W-:-:S13]  /*0b20*/  R2UR UR13, R4 ;  /* 0x00000000040d72ca */ /* 0x000fda00000e0000 */
[----:B------:R-:W-:-:S05]  /*0b30*/  MOV R4, UR13 ;  /* 0x0000000d00047c02 */ /* 0x000fca0008000f00 */
[----:B------:R-:W-:-:S05]  /*0b40*/  FFMA.FTZ R5, -R4, UR13, R5 ;  /* 0x0000000d04057c23 */ /* 0x000fca0008010105 */
[----:B------:R-:W-:-:S13]  /*0b50*/  FSETP.GTU.FTZ.AND P0, PT, R5, RZ, PT ;  /* 0x000000ff0500720b */ /* 0x000fda0003f1c000 */
[----:B------:R-:W-:-:S05]  /*0b60*/  VOTEU.ANY UP0, P0 ;  /* 0x0000000000ff7886 */ /* 0x000fca0000000100 */
[----:B------:R-:W1:Y:S01]  /*0b70*/  @UP0 LDCU UR6, c[0x0][0x3c0] ;  /* 0x00007800ff0607ac */ /* 0x000e620008000800 */
[----:B------:R-:W-:-:S13]  /*0b80*/  PLOP3.LUT P0, PT, PT, PT, UP0, 0x80, 0x8 ;  /* 0x000000000008781c */ /* 0x000fda0003f0f008 */
[----:B-1----:R-:W-:-:S06]  /*0b90*/  @P0 FADD.FTZ R5, R5, UR6 ;  /* 0x0000000605050e21 */ /* 0x002fcc0008010000 */
[----:B------:R-:W1:Y:S01]  /*0ba0*/  @P0 MUFU.RSQ R5, R5 ;  /* 0x0000000500050308 */ /* 0x000e620000001400 */
[----:B--2---:R-:W-:Y:S02]  /*0bb0*/  PRMT R10, R39, 0x7632, R10 ;  /* 0x00007632270a7816 */ /* 0x004fe4000000000a */
[----:B----4-:R-:W-:Y:S02]  /*0bc0*/  PRMT R15, R38, 0x7632, R15 ;  /* 0x00007632260f7816 */ /* 0x010fe4000000000f */
[----:B------:R-:W-:Y:S02]  /*0bd0*/  PRMT R35, R36, 0x7632, R35 ;  /* 0x0000763224237816 */ /* 0x000fe40000000023 */
[----:B------:R-:W-:Y:S02]  /*0be0*/  PRMT R34, R37, 0x7632, R34 ;  /* 0x0000763225227816 */ /* 0x000fe40000000022 */
[----:B-1----:R-:W-:Y:S02]  /*0bf0*/  @P0 R2UR UR6, R5 ;  /* 0x00000000050602ca */ /* 0x002fe400000e0000 */
[----:B------:R-:W-:-:S11]  /*0c00*/  PRMT R30, R33, 0x7632, R30 ;  /* 0x00007632211e7816 */ /* 0x000fd6000000001e */
[----:B------:R-:W-:Y:S01]  /*0c10*/  @UP0 UMOV UR8, UR6 ;  /* 0x0000000600080c82 */ /* 0x000fe20008000000 */
[----:B------:R-:W-:Y:S02]  /*0c20*/  PRMT R31, R32, 0x7632, R31 ;  /* 0x00007632201f7816 */ /* 0x000fe4000000001f */
[----:B---3--:R-:W-:Y:S02]  /*0c30*/  PRMT R4, R29, 0x7632, R4 ;  /* 0x000076321d047816 */ /* 0x008fe40000000004 */
[----:B------:R-:W-:Y:S01]  /*0c40*/  PRMT R5, R28, 0x7632, R5 ;  /* 0x000076321c057816 */ /* 0x000fe20000000005 */
[----:B0-----:R-:W-:Y:S06]  /*0c50*/  BRA.U UP1, `(.L_x_69) ;  /* 0x0000000501247547 */ /* 0x001fec000b800000 */
[----:B------:R-:W-:Y:S02]  /*0c60*/  SHF.L.U32 R12, R39, 0x10, RZ ;  /* 0x00000010270c7819 */ /* 0x000fe400000006ff */
[----:B------:R-:W-:Y:S02]  /*0c70*/  SHF.L.U32 R13, R10, 0x10, RZ ;  /* 0x000000100a0d7819 */ /* 0x000fe400000006ff */
[----:B------:R-:W-:Y:S01]  /*0c80*/  SHF.L.U32 R11, R38, 0x10, RZ ;  /* 0x00000010260b7819 */ /* 0x000fe200000006ff */
[----:B------:R-:W-:Y:S01]  /*0c90*/  FADD.FTZ R12, R12, -UR13 ;  /* 0x8000000d0c0c7e21 */ /* 0x000fe20008010000 */
[----:B------:R-:W-:Y:S01]  /*0ca0*/  SHF.L.U32 R10, R15, 0x10, RZ ;  /* 0x000000100f0a7819 */ /* 0x000fe200000006ff */
[----:B------:R-:W-:Y:S01]  /*0cb0*/  FADD.FTZ R13, R13, -UR13 ;  /* 0x8000000d0d0d7e21 */ /* 0x000fe20008010000 */
[----:B------:R-:W-:Y:S01]  /*0cc0*/  SHF.L.U32 R19, R36, 0x10, RZ ;  /* 0x0000001024137819 */ /* 0x000fe200000006ff */
[----:B-----5:R-:W-:Y:S01]  /*0cd0*/  FMUL.FTZ R17, R8, R11 ;  /* 0x0000000b08117220 */ /* 0x020fe20000410000 */
[----:B------:R-:W-:Y:S01]  /*0ce0*/  FMUL.FTZ R12, R12, UR8 ;  /* 0x000000080c0c7c20 */ /* 0x000fe20008410000 */
[----:B------:R-:W-:Y:S01]  /*0cf0*/  FMUL.FTZ R15, R13, UR8 ;  /* 0x000000080d0f7c20 */ /* 0x000fe20008410000 */
[----:B------:R-:W-:Y:S01]  /*0d00*/  FMUL.FTZ R14, R9, R10 ;  /* 0x0000000a090e7220 */ /* 0x000fe20000410000 */
[----:B------:R-:W-:Y:S01]  /*0d10*/  FADD.FTZ R13, RZ, R17 ;  /* 0x00000011ff0d7221 */ /* 0x000fe20000010000 */
[----:B------:R-:W-:Y:S01]  /*0d20*/  FFMA.FTZ R16, R12, R17, RZ ;  /* 0x000000110c107223 */ /* 0x000fe200000100ff */
[----:B------:R-:W-:Y:S01]  /*0d30*/  SHF.L.U32 R17, R37, 0x10, RZ ;  /* 0x0000001025117819 */ /* 0x000fe200000006ff */
[----:B------:R-:W-:Y:S01]  /*0d40*/  FADD.FTZ R18, RZ, R11 ;  /* 0x0000000bff127221 */ /* 0x000fe20000010000 */
[----:B------:R-:W-:Y:S01]  /*0d50*/  FADD.FTZ R13, R14, R13 ;  /* 0x0000000d0e0d7221 */ /* 0x000fe20000010000 */
[----:B------:R-:W-:Y:S01]  /*0d60*/  FFMA.FTZ R14, R15, R14, R16 ;  /* 0x0000000e0f0e7223 */ /* 0x000fe20000010010 */
[----:B------:R-:W-:Y:S01]  /*0d70*/  FFMA.FTZ R12, R11, R12, RZ ;  /* 0x0000000c0b0c7223 */ /* 0x000fe200000100ff */
[----:B------:R-:W-:Y:S01]  /*0d80*/  FADD.FTZ R16, R17, -UR13 ;  /* 0x8000000d11107e21 */ /* 0x000fe20008010000 */
[----:B------:R-:W-:Y:S01]  /*0d90*/  SHF.L.U32 R17, R34, 0x10, RZ ;  /* 0x0000001022117819 */ /* 0x000fe200000006ff */
[----:B------:R-:W-:Y:S01]  /*0da0*/  FADD.FTZ R11, R19, R18 ;  /* 0x00000012130b7221 */ /* 0x000fe20000010000 */
[----:B------:R-:W-:Y:S01]  /*0db0*/  FMUL.FTZ R18, R8, R19 ;  /* 0x0000001308127220 */ /* 0x000fe20000410000 */
[----:B------:R-:W-:Y:S01]  /*0dc0*/  FMUL.FTZ R21, R16, UR8 ;  /* 0x0000000810157c20 */ /* 0x000fe20008410000 */
[----:B------:R-:W-:Y:S01]  /*0dd0*/  SHF.L.U32 R16, R35, 0x10, RZ ;  /* 0x0000001023107819 */ /* 0x000fe200000006ff */
[----:B------:R-:W-:Y:S01]  /*0de0*/  FADD.FTZ R17, R17, -UR13 ;  /* 0x8000000d11117e21 */ /* 0x000fe20008010000 */
[----:B------:R-:W-:Y:S01]  /*0df0*/  FFMA.FTZ R15, R10, R15, RZ ;  /* 0x0000000f0a0f7223 */ /* 0x000fe200000100ff */
[----:B------:R-:W-:Y:S01]  /*0e00*/  FFMA.FTZ R12, R19, R21, R12 ;  /* 0x00000015130c7223 */ /* 0x000fe2000001000c */
[----:B------:R-:W-:Y:S01]  /*0e10*/  FADD.FTZ R19, RZ, R10 ;  /* 0x0000000aff137221 */ /* 0x000fe20000010000 */
[----:B------:R-:W-:Y:S01]  /*0e20*/  FMUL.FTZ R17, R17, UR8 ;  /* 0x0000000811117c20 */ /* 0x000fe20008410000 */
[----:B------:R-:W-:Y:S01]  /*0e30*/  FADD.FTZ R23, R13, R18 ;  /* 0x000000120d177221 */ /* 0x000fe20000010000 */
[----:B------:R-:W-:Y:S01]  /*0e40*/  FFMA.FTZ R14, R21, R18, R14 ;  /* 0x00000012150e7223 */ /* 0x000fe2000001000e */
[----:B------:R-:W-:Y:S01]  /*0e50*/  SHF.L.U32 R18, R33, 0x10, RZ ;  /* 0x0000001021127819 */ /* 0x000fe200000006ff */
[C---:B------:R-:W-:Y:S01]  /*0e60*/  FADD.FTZ R10, R16.reuse, R19 ;  /* 0x00000013100a7221 */ /* 0x040fe20000010000 */
[----:B------:R-:W-:Y:S01]  /*0e70*/  FFMA.FTZ R13, R16, R17, R15 ;  /* 0x00000011100d7223 */ /* 0x000fe2000001000f */
[----:B------:R-:W-:Y:S01]  /*0e80*/  FMUL.FTZ R16, R9, R16 ;  /* 0x0000001009107220 */ /* 0x000fe20000410000 */
[----:B------:R-:W-:Y:S01]  /*0e90*/  SHF.L.U32 R15, R32, 0x10, RZ ;  /* 0x00000010200f7819 */ /* 0x000fe200000006ff */
[----:B------:R-:W-:Y:S01]  /*0ea0*/  FADD.FTZ R18, R18, -UR13 ;  /* 0x8000000d12127e21 */ /* 0x000fe20008010000 */
[----:B------:R-:W-:Y:S01]  /*0eb0*/  SHF.L.U32 R19, R30, 0x10, RZ ;  /* 0x000000101e137819 */ /* 0x000fe200000006ff */
[----:B------:R-:W-:Y:S01]  /*0ec0*/  FADD.FTZ R23, R16, R23 ;  /* 0x0000001710177221 */ /* 0x000fe20000010000 */
[----:B------:R-:W-:Y:S01]  /*0ed0*/  FFMA.FTZ R16, R17, R16, R14 ;  /* 0x0000001011107223 */ /* 0x000fe2000001000e */
[----:B------:R-:W-:Y:S01]  /*0ee0*/  FMUL.FTZ R17, R18, UR8 ;  /* 0x0000000812117c20 */ /* 0x000fe20008410000 */
[----:B------:R-:W-:Y:S01]  /*0ef0*/  SHF.L.U32 R14, R31, 0x10, RZ ;  /* 0x000000101f0e7819 */ /* 0x000fe200000006ff */
[----:B------:R-:W-:Y:S01]  /*0f00*/  FMUL.FTZ R20, R8, R15 ;  /* 0x0000000f08147220 */ /* 0x000fe20000410000 */
[----:B------:R-:W-:Y:S01]  /*0f10*/  FADD.FTZ R18, R19, -UR13 ;  /* 0x8000000d13127e21 */ /* 0x000fe20008010000 */
[----:B------:R-:W-:-:S02]  /*0f20*/  FFMA.FTZ R12, R15, R17, R12 ;  /* 0x000000110f0c7223 */ /* 0x000fc4000001000c */
[----:B------:R-:W-:Y:S01]  /*0f30*/  FFMA.FTZ R21, R17, R20, R16 ;  /* 0x0000001411157223 */ /* 0x000fe20000010010 */
[----:B------:R-:W-:Y:S01]  /*0f40*/  FMUL.FTZ R19, R9, R14 ;  /* 0x0000000e09137220 */ /* 0x000fe20000410000 */
[----:B------:R-:W-:Y:S01]  /*0f50*/  FMUL.FTZ R18, R18, UR8 ;  /* 0x0000000812127c20 */ /* 0x000fe20008410000 */
[----:B------:R-:W-:Y:S01]  /*0f60*/  FADD.FTZ R22, R23, R20 ;  /* 0x0000001417167221 */ /* 0x000fe20000010000 */
[----:B------:R-:W-:Y:S02]  /*0f70*/  SHF.L.U32 R16, R29, 0x10, RZ ;  /* 0x000000101d107819 */ /* 0x000fe400000006ff */
[----:B------:R-:W-:Y:S01]  /*0f80*/  SHF.L.U32 R17, R28, 0x10, RZ ;  /* 0x000000101c117819 */ /* 0x000fe200000006ff */
[----:B------:R-:W-:Y:S01]  /*0f90*/  FFMA.FTZ R24, R18, R19, R21 ;  /* 0x0000001312187223 */ /* 0x000fe20000010015 */
[----:B------:R-:W-:Y:S01]  /*0fa0*/  FADD.FTZ R20, R19, R22 ;  /* 0x0000001613147221 */ /* 0x000fe20000010000 */
[----:B------:R-:W-:Y:S01]  /*0fb0*/  SHF.L.U32 R21, R4, 0x10, RZ ;  /* 0x0000001004157819 */ /* 0x000fe200000006ff */
[----:B------:R-:W-:Y:S01]  /*0fc0*/  FADD.FTZ R19, R16, -UR13 ;  /* 0x8000000d10137e21 */ /* 0x000fe20008010000 */
[----:B------:R-:W-:Y:S01]  /*0fd0*/  SHF.L.U32 R16, R5, 0x10, RZ ;  /* 0x0000001005107819 */ /* 0x000fe200000006ff */
[----:B------:R-:W-:Y:S01]  /*0fe0*/  FMUL.FTZ R23, R8, R17 ;  /* 0x0000001108177220 */ /* 0x000fe20000410000 */
[----:B------:R-:W-:Y:S01]  /*0ff0*/  FADD.FTZ R22, R11, R15 ;  /* 0x0000000f0b167221 */ /* 0x000fe20000010000 */
[----:B------:R-:W-:Y:S01]  /*1000*/  FMUL.FTZ R19, R19, UR8 ;  /* 0x0000000813137c20 */ /* 0x000fe20008410000 */
[----:B------:R-:W-:Y:S01]  /*1010*/  FADD.FTZ R21, R21, -UR13 ;  /* 0x8000000d15157e21 */ /* 0x000fe20008010000 */
[----:B------:R-:W-:Y:S01]  /*1020*/  FADD.FTZ R11, R20, R23 ;  /* 0x00000017140b7221 */ /* 0x000fe20000010000 */
[----:B------:R-:W-:Y:S01]  /*1030*/  FMUL.FTZ R20, R9, R16 ;  /* 0x0000001009147220 */ /* 0x000fe20000410000 */
[----:B------:R-:W-:Y:S01]  /*1040*/  FFMA.FTZ R24, R19, R23, R24 ;  /* 0x0000001713187223 */ /* 0x000fe20000010018 */
[----:B------:R-:W-:Y:S01]  /*1050*/  FMUL.FTZ R21, R21, UR8 ;  /* 0x0000000815157c20 */ /* 0x000fe20008410000 */
[----:B------:R-:W-:Y:S01]  /*1060*/  FADD.FTZ R15, R10, R14 ;  /* 0x0000000e0a0f7221 */ /* 0x000fe20000010000 */
[----:B------:R-:W-:Y:S01]  /*1070*/  FFMA.FTZ R13, R14, R18, R13 ;  /* 0x000000120e0d7223 */ /* 0x000fe2000001000d */
[----:B------:R-:W-:Y:S01]  /*1080*/  FADD.FTZ R11, R20, R11 ;  /* 0x0000000b140b7221 */ /* 0x000fe20000010000 */
[----:B------:R-:W-:Y:S01]  /*1090*/  FFMA.FTZ R10, R21, R20, R24 ;  /* 0x00000014150a7223 */ /* 0x000fe20000010018 */
[----:B------:R-:W-:Y:S01]  /*10a0*/  FADD.FTZ R14, R22, R17 ;  /* 0x00000011160e7221 */ /* 0x000fe20000010000 */
[----:B------:R-:W-:Y:S01]  /*10b0*/  FFMA.FTZ R12, R17, R19, R12 ;  /* 0x00000013110c7223 */ /* 0x000fe2000001000c */
[----:B------:R-:W-:Y:S01]  /*10c0*/  FADD.FTZ R15, R15, R16 ;  /* 0x000000100f0f7221 */ /* 0x000fe20000010000 */
[----:B------:R-:W-:Y:S01]  /*10d0*/  FFMA.FTZ R13, R16, R21, R13 ;  /* 0x00000015100d7223 */ /* 0x000fe2000001000d */
[----:B------:R-:W-:Y:S06]  /*10e0*/  BRA `(.L_x_70) ;  /* 0x0000000800407947 */ /* 0x000fec0003800000 */
.L_x_69:
[----:B------:R-:W-:Y:S02]  /*10f0*/  SHF.L.U32 R11, R39, 0x10, RZ ;  /* 0x00000010270b7819 */ /* 0x000fe400000006ff */
[----:B------:R-:W-:Y:S02]  /*1100*/  SHF.L.U32 R10, R10, 0x10, RZ ;  /* 0x000000100a0a7819 */ /* 0x000fe400000006ff */
[----:B------:R-:W-:Y:S01]  /*1110*/  SHF.L.U32 R12, R37, 0x10, RZ ;  /* 0x00000010250c7819 */ /* 0x000fe200000006ff */
[----:B------:R-:W-:Y:S01]  /*1120*/  FADD.FTZ R11, R11, -UR13 ;  /* 0x8000000d0b0b7e21 */ /* 0x000fe20008010000 */
[----:B------:R-:W-:Y:S01]  /*1130*/  SHF.L.U32 R13, R34, 0x10, RZ ;  /* 0x00000010220d7819 */ /* 0x000fe200000006ff */
[----:B------:R-:W-:Y:S01]  /*1140*/  FADD.FTZ R10, R10, -UR13 ;  /* 0x8000000d0a0a7e21 */ /* 0x000fe20008010000 */
[----:B------:R-:W-:Y:S01]  /*1150*/  SHF.L.U32 R27, R38, 0x10, RZ ;  /* 0x00000010261b7819 */ /* 0x000fe200000006ff */
[----:B------:R-:W-:Y:S01]  /*1160*/  FMUL.FTZ R11, R11, UR8 ;  /* 0x000000080b0b7c20 */ /* 0x000fe20008410000 */
[----:B------:R-:W-:Y:S01]  /*1170*/  FADD.FTZ R12, R12, -UR13 ;  /* 0x8000000d0c0c7e21 */ /* 0x000fe20008010000 */
[----:B------:R-:W-:Y:S01]  /*1180*/  FMUL.FTZ R10, R10, UR8 ;  /* 0x000000080a0a7c20 */ /* 0x000fe20008410000 */
[----:B------:R-:W-:Y:S01]  /*1190*/  FADD.FTZ R14, R13, -UR13 ;  /* 0x8000000d0d0e7e21 */ /* 0x000fe20008010000 */
[--C-:B-----5:R-:W-:Y:S01]  /*11a0*/  FFMA.FTZ R18, R8, R11, R6.reuse ;  /* 0x0000000b08127223 */ /* 0x120fe20000010006 */
[----:B------:R-:W-:Y:S01]  /*11b0*/  FMUL.FTZ R13, R12, UR8 ;  /* 0x000000080c0d7c20 */ /* 0x000fe20008410000 */
[--C-:B------:R-:W-:Y:S01]  /*11c0*/  FFMA.FTZ R17, R9, R10, R7.reuse ;  /* 0x0000000a09117223 */ /* 0x100fe20000010007 */
[----:B------:R-:W-:Y:S01]  /*11d0*/  FMUL.FTZ R12, R14, UR8 ;  /* 0x000000080e0c7c20 */ /* 0x000fe20008410000 */
[----:B------:R-:W-:Y:S01]  /*11e0*/  FMUL.FTZ R19, R18, -1.4426950216293334961 ;  /* 0xbfb8aa3b12137820 */ /* 0x000fe20000410000 */
[----:B------:R-:W-:Y:S01]  /*11f0*/  FFMA.FTZ R25, R8, R13, R6 ;  /* 0x0000000d08197223 */ /* 0x000fe20000010006 */
[----:B------:R-:W-:Y:S01]  /*1200*/  FMUL.FTZ R22, R17, -1.4426950216293334961 ;  /* 0xbfb8aa3b11167820 */ /* 0x000fe20000410000 */
[----:B------:R-:W-:-:S02]  /*1210*/  FFMA.FTZ R14, R9, R12, R7 ;  /* 0x0000000c090e7223 */ /* 0x000fc40000010007 */
[----:B------:R-:W-:Y:S01]  /*1220*/  FMUL.FTZ R23, R25, -1.4426950216293334961 ;  /* 0xbfb8aa3b19177820 */ /* 0x000fe20000410000 */
[----:B------:R-:W0:Y:S01]  /*1230*/  MUFU.EX2 R19, R19 ;  /* 0x0000001300137308 */ /* 0x000e220000000800 */
[----:B------:R-:W-:-:S03]  /*1240*/  FMUL.FTZ R24, R14, -1.4426950216293334961 ;  /* 0xbfb8aa3b0e187820 */ /* 0x000fc60000410000 */
[----:B------:R-:W1:Y:S04]  /*1250*/  MUFU.EX2 R22, R22 ;  /* 0x0000001600167308 */ /* 0x000e680000000800 */
[----:B------:R-:W2:Y:S04]  /*1260*/  MUFU.EX2 R23, R23 ;  /* 0x0000001700177308 */ /* 0x000ea80000000800 */
[----:B------:R-:W3:Y:S01]  /*1270*/  MUFU.EX2 R24, R24 ;  /* 0x0000001800187308 */ /* 0x000ee20000000800 */
[----:B0-----:R-:W-:Y:S01]  /*1280*/  FADD.FTZ R16, R19, 1 ;  /* 0x3f80000013107421 */ /* 0x001fe20000010000 */
[----:B-1----:R-:W-:Y:S01]  /*1290*/  FADD.FTZ R21, R22, 1 ;  /* 0x3f80000016157421 */ /* 0x002fe20000010000 */
[----:B------:R-:W-:-:S04]  /*12a0*/  SHF.L.U32 R22, R15, 0x10, RZ ;  /* 0x000000100f167819 */ /* 0x000fc800000006ff */
[----:B------:R-:W0:Y:S01]  /*12b0*/  MUFU.RCP R16, R16 ;  /* 0x0000001000107308 */ /* 0x000e220000001000 */
[----:B--2---:R-:W-:Y:S01]  /*12c0*/  FADD.FTZ R20, R23, 1 ;  /* 0x3f80000017147421 */ /* 0x004fe20000010000 */
[----:B------:R-:W-:Y:S01]  /*12d0*/  SHF.L.U32 R23, R36, 0x10, RZ ;  /* 0x0000001024177819 */ /* 0x000fe200000006ff */
[----:B---3--:R-:W-:Y:S01]  /*12e0*/  FADD.FTZ R19, R24, 1 ;  /* 0x3f80000018137421 */ /* 0x008fe20000010000 */
[----:B------:R-:W-:-:S04]  /*12f0*/  SHF.L.U32 R24, R35, 0x10, RZ ;  /* 0x0000001023187819 */ /* 0x000fc800000006ff */
[----:B------:R-:W1:Y:S08]  /*1300*/  MUFU.RCP R21, R21 ;  /* 0x0000001500157308 */ /* 0x000e700000001000 */
[----:B------:R-:W2:Y:S01]  /*1310*/  MUFU.RCP R20, R20 ;  /* 0x0000001400147308 */ /* 0x000ea20000001000 */
[----:B0-----:R-:W-:Y:S01]  /*1320*/  FADD.FTZ R15, -R16, 1 ;  /* 0x3f800000100f7421 */ /* 0x001fe20000010100 */
[----:B------:R-:W-:-:S03]  /*1330*/  FMUL.FTZ R26, R27, R16 ;  /* 0x000000101b1a7220 */ /* 0x000fc60000410000 */
[----:B------:R-:W-:-:S03]  /*1340*/  FFMA.FTZ R15, R18, R15, 1 ;  /* 0x3f800000120f7423 */ /* 0x000fc6000001000f */
[----:B------:R-:W0:Y:S01]  /*1350*/  MUFU.RCP R19, R19 ;  /* 0x0000001300137308 */ /* 0x000e220000001000 */
[----:B-1----:R-:W-:Y:S01]  /*1360*/  FMUL.FTZ R16, R22, R21 ;  /* 0x0000001516107220 */ /* 0x002fe20000410000 */
[----:B------:R-:W-:Y:S01]  /*1370*/  FADD.FTZ R22, -R21, 1 ;  /* 0x3f80000015167421 */ /* 0x000fe20000010100 */
[----:B------:R-:W-:Y:S01]  /*1380*/  SHF.L.U32 R21, R33, 0x10, RZ ;  /* 0x0000001021157819 */ /* 0x000fe200000006ff */
[----:B------:R-:W-:Y:S02]  /*1390*/  FMUL.FTZ R26, R26, R15 ;  /* 0x0000000f1a1a7220 */ /* 0x000fe40000410000 */
[----:B------:R-:W-:Y:S01]  /*13a0*/  FFMA.FTZ R17, R17, R22, 1 ;  /* 0x3f80000011117423 */ /* 0x000fe20000010016 */
[----:B------:R-:W-:Y:S01]  /*13b0*/  SHF.L.U32 R22, R30, 0x10, RZ ;  /* 0x000000101e167819 */ /* 0x000fe200000006ff */
[----:B------:R-:W-:Y:S01]  /*13c0*/  FADD.FTZ R15, R21, -UR13 ;  /* 0x8000000d150f7e21 */ /* 0x000fe20008010000 */
[----:B--2---:R-:W-:Y:S01]  /*13d0*/  FADD.FTZ R18, -R20, 1 ;  /* 0x3f80000014127421 */ /* 0x004fe20000010100 */
[----:B------:R-:W-:Y:S01]  /*13e0*/  FMUL.FTZ R20, R23, R20 ;  /* 0x0000001417147220 */ /* 0x000fe20000410000 */
[----:B------:R-:W-:Y:S01]  /*13f0*/  FMUL.FTZ R16, R16, R17 ;  /* 0x0000001110107220 */ /* 0x000fe20000410000 */
[----:B------:R-:W-:Y:S01]  /*1400*/  FMUL.FTZ R15, R15, UR8 ;  /* 0x000000080f0f7c20 */ /* 0x000fe20008410000 */
[----:B------:R-:W-:Y:S01]  /*1410*/  FFMA.FTZ R25, R25, R18, 1 ;  /* 0x3f80000019197423 */ /* 0x000fe20000010012 */
[----:B------:R-:W-:-:S02]  /*1420*/  FADD.FTZ R22, R22, -UR13 ;  /* 0x8000000d16167e21 */ /* 0x000fc40008010000 */
[----:B------:R-:W-:Y:S01]  /*1430*/  FFMA.FTZ R18, R8, R15, R6 ;  /* 0x0000000f08127223 */ /* 0x000fe20000010006 */
[----:B0-----:R-:W-:Y:S01]  /*1440*/  FADD.FTZ R21, -R19, 1 ;  /* 0x3f80000013157421 */ /* 0x001fe20000010100 */
[----:B------:R-:W-:Y:S01]  /*1450*/  FMUL.FTZ R24, R24, R19 ;  /* 0x0000001318187220 */ /* 0x000fe20000410000 */
[----:B------:R-:W-:Y:S01]  /*1460*/  FMUL.FTZ R25, R20, R25 ;  /* 0x0000001914197220 */ /* 0x000fe20000410000 */
[----:B------:R-:W-:Y:S01]  /*1470*/  FMUL.FTZ R27, R18, -1.4426950216293334961 ;  /* 0xbfb8aa3b121b7820 */ /* 0x000fe20000410000 */
[----:B------:R-:W-:Y:S01]  /*1480*/  FFMA.FTZ R21, R14, R21, 1 ;  /* 0x3f8000000e157423 */ /* 0x000fe20000010015 */
[----:B------:R-:W-:-:S03]  /*1490*/  FMUL.FTZ R14, R22, UR8 ;  /* 0x00000008160e7c20 */ /* 0x000fc60008410000 */
[----:B------:R-:W-:Y:S01]  /*14a0*/  FMUL.FTZ R17, R24, R21 ;  /* 0x0000001518117220 */ /* 0x000fe20000410000 */
[----:B------:R-:W-:Y:S01]  /*14b0*/  FFMA.FTZ R19, R9, R14, R7 ;  /* 0x0000000e09137223 */ /* 0x000fe20000010007 */
[----:B------:R-:W0:Y:S01]  /*14c0*/  MUFU.EX2 R27, R27 ;  /* 0x0000001b001b7308 */ /* 0x000e220000000800 */
[----:B------:R-:W-:Y:S02]  /*14d0*/  SHF.L.U32 R24, R31, 0x10, RZ ;  /* 0x000000101f187819 */ /* 0x000fe400000006ff */
[----:B------:R-:W-:-:S06]  /*14e0*/  FMUL.FTZ R41, R19, -1.4426950216293334961 ;  /* 0xbfb8aa3b13297820 */ /* 0x000fcc0000410000 */
[----:B------:R-:W1:Y:S01]  /*14f0*/  MUFU.EX2 R41, R41 ;  /* 0x0000002900297308 */ /* 0x000e620000000800 */
[----:B0-----:R-:W-:Y:S01]  /*1500*/  FADD.FTZ R22, R27, 1 ;  /* 0x3f8000001b167421 */ /* 0x001fe20000010000 */
[----:B------:R-:W-:-:S05]  /*1510*/  SHF.L.U32 R27, R32, 0x10, RZ ;  /* 0x00000010201b7819 */ /* 0x000fca00000006ff */
[----:B------:R-:W0:Y:S01]  /*1520*/  MUFU.RCP R22, R22 ;  /* 0x0000001600167308 */ /* 0x000e220000001000 */
[----:B-1----:R-:W-:-:S07]  /*1530*/  FADD.FTZ R23, R41, 1 ;  /* 0x3f80000029177421 */ /* 0x002fce0000010000 */
[----:B------:R-:W1:Y:S01]  /*1540*/  MUFU.RCP R23, R23 ;  /* 0x0000001700177308 */ /* 0x000e620000001000 */
[----:B0-----:R-:W-:-:S04]  /*1550*/  FADD.FTZ R21, -R22, 1 ;  /* 0x3f80000016157421 */ /* 0x001fc80000010100 */
[----:B------:R-:W-:Y:S01]  /*1560*/  FFMA.FTZ R18, R18, R21, 1 ;  /* 0x3f80000012127423 */ /* 0x000fe20000010015 */
[----:B------:R-:W-:Y:S01]  /*1570*/  FMUL.FTZ R21, R27, R22 ;  /* 0x000000161b157220 */ /* 0x000fe20000410000 */
[----:B-1----:R-:W-:-:S03]  /*1580*/  FADD.FTZ R20, -R23, 1 ;  /* 0x3f80000017147421 */ /* 0x002fc60000010100 */
[----:B------:R-:W-:Y:S01]  /*1590*/  FMUL.FTZ R18, R21, R18 ;  /* 0x0000001215127220 */ /* 0x000fe20000410000 */
[----:B------:R-:W-:Y:S01]  /*15a0*/  SHF.L.U32 R21, R29, 0x10, RZ ;  /* 0x000000101d157819 */ /* 0x000fe200000006ff */
[----:B------:R-:W-:Y:S01]  /*15b0*/  FFMA.FTZ R22, R19, R20, 1 ;  /* 0x3f80000013167423 */ /* 0x000fe20000010014 */
[----:B------:R-:W-:Y:S01]  /*15c0*/  FMUL.FTZ R19, R24, R23 ;  /* 0x0000001718137220 */ /* 0x000fe20000410000 */
[----:B------:R-:W-:Y:S02]  /*15d0*/  FMUL.FTZ R20, R8, R26 ;  /* 0x0000001a08147220 */ /* 0x000fe40000410000 */
[----:B------:R-:W-:Y:S01]  /*15e0*/  FADD.FTZ R21, R21, -UR13 ;  /* 0x8000000d15157e21 */ /* 0x000fe20008010000 */
[----:B------:R-:W-:Y:S01]  /*15f0*/  FMUL.FTZ R23, R9, R16 ;  /* 0x0000001009177220 */ /* 0x000fe20000410000 */
[----:B------:R-:W-:Y:S01]  /*1600*/  FMUL.FTZ R19, R19, R22 ;  /* 0x0000001613137220 */ /* 0x000fe20000410000 */
[----:B------:R-:W-:Y:S01]  /*1610*/  FFMA.FTZ R27, R11, R20, RZ ;  /* 0x000000140b1b7223 */ /* 0x000fe200000100ff */
[----:B------:R-:W-:Y:S01]  /*1620*/  FADD.FTZ R22, RZ, R20 ;  /* 0x00000014ff167221 */ /* 0x000fe20000010000 */
[----:B------:R-:W-:-:S02]  /*1630*/  FMUL.FTZ R21, R21, UR8 ;  /* 0x0000000815157c20 */ /* 0x000fc40008410000 */
[----:B------:R-:W-:Y:S01]  /*1640*/  FFMA.FTZ R20, R10, R23, R27 ;  /* 0x000000170a147223 */ /* 0x000fe2000001001b */
[----:B------:R-:W-:Y:S01]  /*1650*/  FADD.FTZ R22, R23, R22 ;  /* 0x0000001617167221 */ /* 0x000fe20000010000 */
[----:B------:R-:W-:Y:S01]  /*1660*/  FFMA.FTZ R23, R8, R21, R6 ;  /* 0x0000001508177223 */ /* 0x000fe20000010006 */
[----:B------:R-:W-:Y:S01]  /*1670*/  FFMA.FTZ R27, R11, R26, RZ ;  /* 0x0000001a0b1b7223 */ /* 0x000fe200000100ff */
[----:B------:R-:W-:Y:S02]  /*1680*/  FADD.FTZ R26, RZ, R26 ;  /* 0x0000001aff1a7221 */ /* 0x000fe40000010000 */
[----:B------:R-:W-:Y:S01]  /*1690*/  FMUL.FTZ R41, R23, -1.4426950216293334961 ;  /* 0xbfb8aa3b17297820 */ /* 0x000fe20000410000 */
[-C--:B------:R-:W-:Y:S01]  /*16a0*/  FFMA.FTZ R27, R13, R25.reuse, R27 ;  /* 0x000000190d1b7223 */ /* 0x080fe2000001001b */
[----:B------:R-:W-:Y:S01]  /*16b0*/  FADD.FTZ R11, R26, R25 ;  /* 0x000000191a0b7221 */ /* 0x000fe20000010000 */
[----:B------:R-:W-:-:S03]  /*16c0*/  FMUL.FTZ R25, R8, R25 ;  /* 0x0000001908197220 */ /* 0x000fc60000410000 */
[----:B------:R-:W0:Y:S01]  /*16d0*/  MUFU.EX2 R41, R41 ;  /* 0x0000002900297308 */ /* 0x000e220000000800 */
[----:B------:R-:W-:Y:S01]  /*16e0*/  FFMA.FTZ R13, R13, R25, R20 ;  /* 0x000000190d0d7223 */ /* 0x000fe20000010014 */
[----:B------:R-:W-:Y:S01]  /*16f0*/  SHF.L.U32 R20, R28, 0x10, RZ ;  /* 0x000000101c147819 */ /* 0x000fe200000006ff */
[----:B------:R-:W-:Y:S01]  /*1700*/  FADD.FTZ R22, R22, R25 ;  /* 0x0000001916167221 */ /* 0x000fe20000010000 */
[----:B------:R-:W-:Y:S01]  /*1710*/  FFMA.FTZ R25, R10, R16, RZ ;  /* 0x000000100a197223 */ /* 0x000fe200000100ff */
[----:B------:R-:W-:-:S03]  /*1720*/  FADD.FTZ R10, RZ, R16 ;  /* 0x00000010ff0a7221 */ /* 0x000fc60000010000 */
[-C--:B------:R-:W-:Y:S01]  /*1730*/  FFMA.FTZ R25, R12, R17.reuse, R25 ;  /* 0x000000110c197223 */ /* 0x080fe20000010019 */
[----:B------:R-:W-:Y:S01]  /*1740*/  FADD.FTZ R10, R10, R17 ;  /* 0x000000110a0a7221 */ /* 0x000fe20000010000 */
[----:B------:R-:W-:Y:S02]  /*1750*/  FMUL.FTZ R17, R9, R17 ;  /* 0x0000001109117220 */ /* 0x000fe40000410000 */
[----:B------:R-:W-:Y:S01]  /*1760*/  FFMA.FTZ R25, R14, R19, R25 ;  /* 0x000000130e197223 */ /* 0x000fe20000010019 */
[----:B0-----:R-:W-:Y:S01]  /*1770*/  FADD.FTZ R24, R41, 1 ;  /* 0x3f80000029187421 */ /* 0x001fe20000010000 */
[----:B------:R-:W-:Y:S01]  /*1780*/  FFMA.FTZ R12, R12, R17, R13 ;  /* 0x000000110c0c7223 */ /* 0x000fe2000001000d */
[----:B------:R-:W-:Y:S01]  /*1790*/  SHF.L.U32 R13, R5, 0x10, RZ ;  /* 0x00000010050d7819 */ /* 0x000fe200000006ff */
[----:B------:R-:W-:-:S03]  /*17a0*/  FADD.FTZ R22, R17, R22 ;  /* 0x0000001611167221 */ /* 0x000fc60000010000 */
[----:B------:R-:W0:Y:S02]  /*17b0*/  MUFU.RCP R24, R24 ;  /* 0x0000001800187308 */ /* 0x000e240000001000 */
[----:B0-----:R-:W-:Y:S01]  /*17c0*/  FMUL.FTZ R20, R20, R24 ;  /* 0x0000001814147220 */ /* 0x001fe20000410000 */
[----:B------:R-:W-:Y:S01]  /*17d0*/  FADD.FTZ R26, -R24, 1 ;  /* 0x3f800000181a7421 */ /* 0x000fe20000010100 */
[----:B------:R-:W-:-:S03]  /*17e0*/  SHF.L.U32 R24, R4, 0x10, RZ ;  /* 0x0000001004187819 */ /* 0x000fc600000006ff */
[----:B------:R-:W-:Y:S02]  /*17f0*/  FFMA.FTZ R23, R23, R26, 1 ;  /* 0x3f80000017177423 */ /* 0x000fe4000001001a */
[----:B------:R-:W-:Y:S02]  /*1800*/  FADD.FTZ R24, R24, -UR13 ;  /* 0x8000000d18187e21 */ /* 0x000fe40008010000 */
[----:B------:R-:W-:Y:S02]  /*1810*/  FMUL.FTZ R23, R20, R23 ;  /* 0x0000001714177220 */ /* 0x000fe40000410000 */
[----:B------:R-:W-:-:S04]  /*1820*/  FMUL.FTZ R20, R24, UR8 ;  /* 0x0000000818147c20 */ /* 0x000fc80008410000 */
[----:B------:R-:W-:-:S04]  /*1830*/  FFMA.FTZ R26, R9, R20, R7 ;  /* 0x00000014091a7223 */ /* 0x000fc80000010007 */
[----:B------:R-:W-:-:S06]  /*1840*/  FMUL.FTZ R41, R26, -1.4426950216293334961 ;  /* 0xbfb8aa3b1a297820 */ /* 0x000fcc0000410000 */
[----:B------:R-:W0:Y:S02]  /*1850*/  MUFU.EX2 R41, R41 ;  /* 0x0000002900297308 */ /* 0x000e240000000800 */
[----:B0-----:R-:W-:-:S06]  /*1860*/  FADD.FTZ R24, R41, 1 ;  /* 0x3f80000029187421 */ /* 0x001fcc0000010000 */
[----:B------:R-:W0:Y:S02]  /*1870*/  MUFU.RCP R24, R24 ;  /* 0x0000001800187308 */ /* 0x000e240000001000 */
[----:B0-----:R-:W-:Y:S01]  /*1880*/  FMUL.FTZ R16, R13, R24 ;  /* 0x000000180d107220 */ /* 0x001fe20000410000 */
[----:B------:R-:W-:-:S04]  /*1890*/  FADD.FTZ R13, -R24, 1 ;  /* 0x3f800000180d7421 */ /* 0x000fc80000010100 */
[----:B------:R-:W-:-:S04]  /*18a0*/  FFMA.FTZ R13, R26, R13, 1 ;  /* 0x3f8000001a0d7423 */ /* 0x000fc8000001000d */
[----:B------:R-:W-:Y:S01]  /*18b0*/  FMUL.FTZ R16, R16, R13 ;  /* 0x0000000d10107220 */ /* 0x000fe20000410000 */
[----:B------:R-:W-:-:S04]  /*18c0*/  FMUL.FTZ R13, R8, R18 ;  /* 0x00000012080d7220 */ /* 0x000fc80000410000 */
[----:B------:R-:W-:Y:S01]  /*18d0*/  FFMA.FTZ R17, R15, R13, R12 ;  /* 0x0000000d0f117223 */ /* 0x000fe2000001000c */
[----:B------:R-:W-:Y:S01]  /*18e0*/  FADD.FTZ R24, R22, R13 ;  /* 0x0000000d16187221 */ /* 0x000fe20000010000 */
[----:B------:R-:W-:Y:S01]  /*18f0*/  FMUL.FTZ R13, R9, R19 ;  /* 0x00000013090d7220 */ /* 0x000fe20000410000 */
[----:B------:R-:W-:Y:S01]  /*1900*/  FFMA.FTZ R12, R15, R18, R27 ;  /* 0x000000120f0c7223 */ /* 0x000fe2000001001b */
[----:B------:R-:W-:Y:S01]  /*1910*/  FADD.FTZ R18, R11, R18 ;  /* 0x000000120b127221 */ /* 0x000fe20000010000 */
[-C--:B------:R-:W-:Y:S01]  /*1920*/  FMUL.FTZ R11, R9, R16.reuse ;  /* 0x00000010090b7220 */ /* 0x080fe20000410000 */
[----:B------:R-:W-:Y:S01]  /*1930*/  FFMA.FTZ R22, R14, R13, R17 ;  /* 0x0000000d0e167223 */ /* 0x000fe20000010011 */
[----:B------:R-:W-:Y:S01]  /*1940*/  FADD.FTZ R24, R13, R24 ;  /* 0x000000180d187221 */ /* 0x000fe20000010000 */
[-C--:B------:R-:W-:Y:S01]  /*1950*/  FMUL.FTZ R13, R8, R23.reuse ;  /* 0x00000017080d7220 */ /* 0x080fe20000410000 */
[----:B------:R-:W-:Y:S01]  /*1960*/  FADD.FTZ R15, R10, R19 ;  /* 0x000000130a0f7221 */ /* 0x000fe20000010000 */
[C---:B------:R-:W-:Y:S01]  /*1970*/  FFMA.FTZ R12, R21.reuse, R23, R12 ;  /* 0x00000017150c7223 */ /* 0x040fe2000001000c */
[----:B------:R-:W-:Y:S01]  /*1980*/  FADD.FTZ R14, R18, R23 ;  /* 0x00000017120e7221 */ /* 0x000fe20000010000 */
[----:B------:R-:W-:Y:S01]  /*1990*/  FFMA.FTZ R17, R21, R13, R22 ;  /* 0x0000000d15117223 */ /* 0x000fe20000010016 */
[----:B------:R-:W-:Y:S01]  /*19a0*/  FADD.FTZ R24, R24, R13 ;  /* 0x0000000d18187221 */ /* 0x000fe20000010000 */
[C---:B------:R-:W-:Y:S01]  /*19b0*/  FFMA.FTZ R13, R20.reuse, R16, R25 ;  /* 0x00000010140d7223 */ /* 0x040fe20000010019 */
[----:B------:R-:W-:Y:S01]  /*19c0*/  FADD.FTZ R15, R15, R16 ;  /* 0x000000100f0f7221 */ /* 0x000fe20000010000 */
[----:B------:R-:W-:Y:S01]  /*19d0*/  FFMA.FTZ R10, R20, R11, R17 ;  /* 0x0000000b140a7223 */ /* 0x000fe20000010011 */
[----:B------:R-:W-:-:S07]  /*19e0*/  FADD.FTZ R11, R11, R24 ;  /* 0x000000180b0b7221 */ /* 0x000fce0000010000 */
.L_x_70:
[----:B------:R-:W-:Y:S01]  /*19f0*/  MOV R17, R10 ;  /* 0x0000000a00117202 */ /* 0x000fe20000000f00 */
[----:B------:R-:W0:Y:S01]  /*1a00*/  S2UR UR9, SR_CgaCtaId ;  /* 0x00000000000979c3 */ /* 0x000e220000008800 */
[----:B------:R-:W-:Y:S01]  /*1a10*/  MOV R16, R11 ;  /* 0x0000000b00107202 */ /* 0x000fe20000000f00 */
[----:B------:R-:W-:Y:S01]  /*1a20*/  UMOV UR7, 0x400 ;  /* 0x0000040000077882 */ /* 0x000fe20000000000 */
[C---:B------:R-:W-:Y:S01]  /*1a30*/  ISETP.GT.AND P0, PT, R2.reuse, 0x1e, PT ;  /* 0x0000001e0200780c */ /* 0x040fe20003f04270 */
[----:B------:R-:W1:Y:S01]  /*1a40*/  SHFL.DOWN PT, R10, R17, 0x1, 0x1f ;  /* 0x08201f00110a7f89 */ /* 0x000e6200000e0000 */
[----:B------:R-:W-:Y:S01]  /*1a50*/  UIADD3 UR6, UPT, UPT, UR7, 0xd0, URZ ;  /* 0x000000d007067890 */ /* 0x000fe2000fffe0ff */
[C---:B------:R-:W-:Y:S01]  /*1a60*/  ISETP.GT.AND P2, PT, R2.reuse, 0xf, PT ;  /* 0x0000000f0200780c */ /* 0x040fe20003f44270 */
[----:B------:R-:W-:Y:S01]  /*1a70*/  BSSY.RECONVERGENT B0, `(.L_x_71) ;  /* 0x0000025000007945 */ /* 0x000fe20003800200 */
[----:B------:R-:W2:Y:S01]  /*1a80*/  SHFL.DOWN PT, R11, R16, 0x1, 0x1f ;  /* 0x08201f00100b7f89 */ /* 0x000ea200000e0000 */
[----:B------:R-:W-:-:S02]  /*1a90*/  ISETP.GT.AND P1, PT, R2, 0x17, PT ;  /* 0x000000170200780c */ /* 0x000fc40003f24270 */
[----:B------:R-:W-:Y:S01]  /*1aa0*/  ISETP.GT.U32.AND P3, PT, R0, 0x9, PT ;  /* 0x000000090000780c */ /* 0x000fe20003f64070 */
[----:B0-----:R-:W-:-:S04]  /*1ab0*/  ULEA UR6, UR9, UR6, 0x18 ;  /* 0x0000000609067291 */ /* 0x001fc8000f8ec0ff */
[----:B-1----:R-:W-:Y:S02]  /*1ac0*/  @!P0 FADD.FTZ R17, R10, R17 ;  /* 0x000000110a118221 */ /* 0x002fe40000010000 */
[----:B------:R-:W-:Y:S01]  /*1ad0*/  LEA R41, R0, UR6, 0x4 ;  /* 0x0000000600297c11 */ /* 0x000fe2000f8e20ff */
[----:B--2---:R-:W-:Y:S02]  /*1ae0*/  @!P0 FADD.FTZ R16, R11, R16 ;  /* 0x000000100b108221 */ /* 0x004fe40000010000 */
[----:B------:R-:W0:Y:S01]  /*1af0*/  SHFL.DOWN PT, R10, R17, 0x2, 0x1f ;  /* 0x08401f00110a7f89 */ /* 0x000e2200000e0000 */
[----:B------:R-:W-:-:S03]  /*1b00*/  ISETP.GT.AND P0, PT, R2, 0x1d, PT ;  /* 0x0000001d0200780c */ /* 0x000fc60003f04270 */
        /* <DEDUP_REMOVED lines=27> */
.L_x_72:
[----:B------:R-:W-:Y:S05]  /*1cc0*/  BSYNC.RECONVERGENT B0 ;  /* 0x0000000000007941 */ /* 0x000fea0003800200 */
.L_x_71:
[----:B------:R-:W-:Y:S06]  /*1cd0*/  BAR.SYNC.DEFER_BLOCKING 0x0 ;  /* 0x0000000000007b1d */ /* 0x000fec0000010000 */
[----:B------:R-:W-:Y:S04]  /*1ce0*/  BSSY.RECONVERGENT B0, `(.L_x_73) ;  /* 0x0000033000007945 */ /* 0x000fe80003800200 */
[----:B------:R-:W-:Y:S05]  /*1cf0*/  @P0 BRA `(.L_x_74) ;  /* 0x0000000000c40947 */ /* 0x000fea0003800000 */
[----:B------:R-:W-:-:S09]  /*1d00*/  ULEA UR6, UR9, UR7, 0x18 ;  /* 0x0000000709067291 */ /* 0x000fd2000f8ec0ff */
[----:B-1-3--:R-:W1:Y:S04]  /*1d10*/  LDS.128 R16, [UR6+0x20] ;  /* 0x00002006ff107984 */ /* 0x00ae680008000c00 */
[----:B--2---:R-:W2:Y:S04]  /*1d20*/  LDS.128 R20, [UR6+0x30] ;  /* 0x00003006ff147984 */ /* 0x004ea80008000c00 */
[----:B------:R-:W3:Y:S01]  /*1d30*/  LDS.128 R24, [UR6+0x40] ;  /* 0x00004006ff187984 */ /* 0x000ee20008000c00 */
[----:B-1----:R-:W-:Y:S01]  /*1d40*/  FADD.FTZ R16, R10, R16 ;  /* 0x000000100a107221 */ /* 0x002fe20000010000 */
[----:B0-----:R-:W-:-:S03]  /*1d50*/  FADD.FTZ R10, R11, R17 ;  /* 0x000000110b0a7221 */ /* 0x001fc60000010000 */
[----:B------:R-:W-:Y:S01]  /*1d60*/  FADD.FTZ R11, R16, R18 ;  /* 0x00000012100b7221 */ /* 0x000fe20000010000 */
[----:B------:R-:W-:Y:S02]  /*1d70*/  FADD.FTZ R10, R10, R19 ;  /* 0x000000130a0a7221 */ /* 0x000fe40000010000 */
[----:B------:R-:W0:Y:S01]  /*1d80*/  LDS.128 R16, [UR6+0x50] ;  /* 0x00005006ff107984 */ /* 0x000e220008000c00 */
[----:B--2---:R-:W-:Y:S01]  /*1d90*/  FADD.FTZ R11, R11, R20 ;  /* 0x000000140b0b7221 */ /* 0x004fe20000010000 */
[----:B------:R-:W-:-:S03]  /*1da0*/  FADD.FTZ R10, R10, R21 ;  /* 0x000000150a0a7221 */ /* 0x000fc60000010000 */
[----:B------:R-:W-:Y:S01]  /*1db0*/  FADD.FTZ R11, R11, R22 ;  /* 0x000000160b0b7221 */ /* 0x000fe20000010000 */
[----:B------:R-:W-:Y:S02]  /*1dc0*/  FADD.FTZ R10, R10, R23 ;  /* 0x000000170a0a7221 */ /* 0x000fe40000010000 */
[----:B------:R-:W1:Y:S01]  /*1dd0*/  LDS.128 R20, [UR6+0x60] ;  /* 0x00006006ff147984 */ /* 0x000e620008000c00 */
[----:B---3--:R-:W-:Y:S01]  /*1de0*/  FADD.FTZ R11, R11, R24 ;  /* 0x000000180b0b7221 */ /* 0x008fe20000010000 */
[----:B------:R-:W-:-:S03]  /*1df0*/  FADD.FTZ R10, R10, R25 ;  /* 0x000000190a0a7221 */ /* 0x000fc60000010000 */
[----:B------:R-:W-:Y:S01]  /*1e00*/  FADD.FTZ R11, R11, R26 ;  /* 0x0000001a0b0b7221 */ /* 0x000fe20000010000 */
[----:B------:R-:W-:Y:S02]  /*1e10*/  FADD.FTZ R10, R10, R27 ;  /* 0x0000001b0a0a7221 */ /* 0x000fe40000010000 */
[----:B------:R-:W2:Y:S01]  /*1e20*/  LDS.128 R24, [UR6+0x70] ;  /* 0x00007006ff187984 */ /* 0x000ea20008000c00 */
        /* <DEDUP_REMOVED lines=19> */
[----:B------:R-:W0:Y:S01]  /*1f60*/  LDS.64 R10, [UR6+0xb0] ;  /* 0x0000b006ff0a7984 */ /* 0x000e220008000a00 */
[----:B-1----:R-:W-:Y:S01]  /*1f70*/  FADD.FTZ R17, R17, R20 ;  /* 0x0000001411117221 */ /* 0x002fe20000010000 */
[----:B------:R-:W-:-:S03]  /*1f80*/  FADD.FTZ R16, R16, R21 ;  /* 0x0000001510107221 */ /* 0x000fc60000010000 */
[----:B------:R-:W-:Y:S01]  /*1f90*/  FADD.FTZ R17, R17, R22 ;  /* 0x0000001611117221 */ /* 0x000fe20000010000 */
[----:B------:R-:W-:-:S03]  /*1fa0*/  FADD.FTZ R16, R16, R23 ;  /* 0x0000001710107221 */ /* 0x000fc60000010000 */
[----:B--2---:R-:W-:Y:S01]  /*1fb0*/  FADD.FTZ R17, R17, R24 ;  /* 0x0000001811117221 */ /* 0x004fe20000010000 */
[----:B------:R-:W-:-:S03]  /*1fc0*/  FADD.FTZ R16, R16, R25 ;  /* 0x0000001910107221 */ /* 0x000fc60000010000 */
[----:B------:R-:W-:Y:S01]  /*1fd0*/  FADD.FTZ R17, R17, R26 ;  /* 0x0000001a11117221 */ /* 0x000fe20000010000 */
[----:B------:R-:W-:-:S03]  /*1fe0*/  FADD.FTZ R16, R16, R27 ;  /* 0x0000001b10107221 */ /* 0x000fc60000010000 */
[----:B0-----:R-:W-:Y:S01]  /*1ff0*/  FADD.FTZ R10, R17, R10 ;  /* 0x0000000a110a7221 */ /* 0x001fe20000010000 */
[----:B------:R-:W-:-:S07]  /*2000*/  FADD.FTZ R11, R16, R11 ;  /* 0x0000000b100b7221 */ /* 0x000fce0000010000 */
.L_x_74:
[----:B------:R-:W-:Y:S05]  /*2010*/  BSYNC.RECONVERGENT B0 ;  /* 0x0000000000007941 */ /* 0x000fea0003800200 */
.L_x_73:
[----:B------:R-:W-:Y:S06]  /*2020*/  BAR.SYNC.DEFER_BLOCKING 0x0 ;  /* 0x0000000000007b1d */ /* 0x000fec0000010000 */
[----:B------:R-:W-:Y:S04]  /*2030*/  BSSY.RECONVERGENT B0, `(.L_x_75) ;  /* 0x000013d000007945 */ /* 0x000fe80003800200 */
[----:B------:R-:W-:Y:S05]  /*2040*/  @P3 BRA `(.L_x_76) ;  /* 0x0000001000ec3947 */ /* 0x000fea0003800000 */
[----:B-1-3--:R-:W1:Y:S04]  /*2050*/  LDS.128 R16, [R41+0xa0] ;  /* 0x0000a00029107984 */ /* 0x00ae680000000c00 */
[----:B--2---:R-:W2:Y:S04]  /*2060*/  LDS.128 R20, [R41+0x140] ;  /* 0x0001400029147984 */ /* 0x004ea80000000c00 */
[----:B------:R-:W3:Y:S01]  /*2070*/  LDS.128 R24, [R41+0x1e0] ;  /* 0x0001e00029187984 */ /* 0x000ee20000000c00 */
[----:B-1----:R-:W-:Y:S01]  /*2080*/  FADD.FTZ R16, R12, R16 ;  /* 0x000000100c107221 */ /* 0x002fe20000010000 */
[----:B------:R-:W-:Y:S01]  /*2090*/  FADD.FTZ R12, R13, R17 ;  /* 0x000000110d0c7221 */ /* 0x000fe20000010000 */
[----:B------:R-:W-:Y:S01]  /*20a0*/  FADD.FTZ R17, R14, R18 ;  /* 0x000000120e117221 */ /* 0x000fe20000010000 */
[----:B------:R-:W-:Y:S01]  /*20b0*/  FADD.FTZ R18, R15, R19 ;  /* 0x000000130f127221 */ /* 0x000fe20000010000 */
[----:B--2---:R-:W-:Y:S01]  /*20c0*/  FADD.FTZ R19, R16, R20 ;  /* 0x0000001410137221 */ /* 0x004fe20000010000 */
[----:B------:R-:W-:Y:S01]  /*20d0*/  FADD.FTZ R16, R12, R21 ;  /* 0x000000150c107221 */ /* 0x000fe20000010000 */
[----:B------:R-:W-:Y:S01]  /*20e0*/  FADD.FTZ R21, R17, R22 ;  /* 0x0000001611157221 */ /* 0x000fe20000010000 */
[----:B------:R-:W1:Y:S01]  /*20f0*/  LDS.128 R12, [R41+0x280] ;  /* 0x00028000290c7984 */ /* 0x000e620000000c00 */
[----:B------:R-:W-:Y:S01]  /*2100*/  FADD.FTZ R20, R18, R23 ;  /* 0x0000001712147221 */ /* 0x000fe20000010000 */
[----:B---3--:R-:W-:Y:S01]  /*2110*/  FADD.FTZ R23, R19, R24 ;  /* 0x0000001813177221 */ /* 0x008fe20000010000 */
[----:B------:R-:W-:Y:S01]  /*2120*/  FADD.FTZ R22, R16, R25 ;  /* 0x0000001910167221 */ /* 0x000fe20000010000 */
[----:B------:R-:W-:Y:S01]  /*2130*/  FADD.FTZ R25, R21, R26 ;  /* 0x0000001a15197221 */ /* 0x000fe20000010000 */
[----:B------:R-:W2:Y:S01]  /*2140*/  LDS.128 R16, [R41+0x320] ;  /* 0x0003200029107984 */ /* 0x000ea20000000c00 */
[----:B------:R-:W-:Y:S01]  /*2150*/  FADD.FTZ R24, R20, R27 ;  /* 0x0000001b14187221 */ /* 0x000fe20000010000 */
[----:B-1----:R-:W-:Y:S01]  /*2160*/  FADD.FTZ R27, R23, R12 ;  /* 0x0000000c171b7221 */ /* 0x002fe20000010000 */
[----:B------:R-:W-:Y:S01]  /*2170*/  FADD.FTZ R12, R22, R13 ;  /* 0x0000000d160c7221 */ /* 0x000fe20000010000 */
[----:B------:R-:W-:Y:S01]  /*2180*/  FADD.FTZ R25, R25, R14 ;  /* 0x0000000e19197221 */ /* 0x000fe20000010000 */
[----:B------:R-:W1:Y:S01]  /*2190*/  LDS.128 R20, [R41+0x3c0] ;  /* 0x0003c00029147984 */ /* 0x000e620000000c00 */
[----:B------:R-:W-:Y:S01]  /*21a0*/  FADD.FTZ R24, R24, R15 ;  /* 0x0000000f18187221 */ /* 0x000fe20000010000 */
[----:B--2---:R-:W-:Y:S01]  /*21b0*/  FADD.FTZ R27, R27, R16 ;  /* 0x000000101b1b7221 */ /* 0x004fe20000010000 */
        /* <DEDUP_REMOVED lines=265> */
[----:B------:R-:W-:-:S02]  /*3250*/  FADD.FTZ R12, R20, R13 ;  /* 0x0000000d140c7221 */ /* 0x000fc40000010000 */
        /* <DEDUP_REMOVED lines=10> */
[----:B------:R-:W1:Y:S01]  /*3300*/  LDS.128 R16, [R41+0x26c0] ;  /* 0x0026c00029107984 */ /* 0x000e620000000c00 */
[----:B------:R-:W-:Y:S01]  /*3310*/  FADD.FTZ R25, R22, R25 ;  /* 0x0000001916197221 */ /* 0x000fe20000010000 */
[----:B------:R-:W-:Y:S01]  /*3320*/  FADD.FTZ R26, R23, R26 ;  /* 0x0000001a171a7221 */ /* 0x000fe20000010000 */
[----:B--2---:R-:W-:Y:S01]  /*3330*/  FADD.FTZ R27, R27, R12 ;  /* 0x0000000c1b1b7221 */ /* 0x004fe20000010000 */
[----:B------:R-:W2:Y:S01]  /*3340*/  LDS.128 R20, [R41+0x2760] ;  /* 0x0027600029147984 */ /* 0x000ea20000000c00 */
[----:B------:R-:W-:Y:S01]  /*3350*/  FADD.FTZ R24, R24, R13 ;  /* 0x0000000d18187221 */ /* 0x000fe20000010000 */
[----:B------:R-:W-:Y:S01]  /*3360*/  FADD.FTZ R25, R25, R14 ;  /* 0x0000000e19197221 */ /* 0x000fe20000010000 */
[----:B------:R-:W-:Y:S01]  /*3370*/  FADD.FTZ R26, R26, R15 ;  /* 0x0000000f1a1a7221 */ /* 0x000fe20000010000 */
[----:B-1----:R-:W-:Y:S01]  /*3380*/  FADD.FTZ R27, R27, R16 ;  /* 0x000000101b1b7221 */ /* 0x002fe20000010000 */
[----:B------:R-:W-:Y:S01]  /*3390*/  FADD.FTZ R24, R24, R17 ;  /* 0x0000001118187221 */ /* 0x000fe20000010000 */
[----:B------:R-:W-:Y:S01]  /*33a0*/  FADD.FTZ R25, R25, R18 ;  /* 0x0000001219197221 */ /* 0x000fe20000010000 */
[----:B------:R-:W-:Y:S01]  /*33b0*/  FADD.FTZ R26, R26, R19 ;  /* 0x000000131a1a7221 */ /* 0x000fe20000010000 */
[----:B--2---:R-:W-:Y:S01]  /*33c0*/  FADD.FTZ R12, R27, R20 ;  /* 0x000000141b0c7221 */ /* 0x004fe20000010000 */
[----:B------:R-:W-:Y:S01]  /*33d0*/  FADD.FTZ R13, R24, R21 ;  /* 0x00000015180d7221 */ /* 0x000fe20000010000 */
[----:B------:R-:W-:Y:S01]  /*33e0*/  FADD.FTZ R14, R25, R22 ;  /* 0x00000016190e7221 */ /* 0x000fe20000010000 */
[----:B------:R-:W-:-:S07]  /*33f0*/  FADD.FTZ R15, R26, R23 ;  /* 0x000000171a0f7221 */ /* 0x000fce0000010000 */
.L_x_76:
[----:B------:R-:W-:Y:S05]  /*3400*/  BSYNC.RECONVERGENT B0 ;  /* 0x0000000000007941 */ /* 0x000fea0003800200 */
.L_x_75:
[----:B------:R-:W4:Y:S01]  /*3410*/  LDC R22, c[0x0][0x370] ;  /* 0x0000dc00ff167b82 */ /* 0x000f220000000800 */
[----:B------:R-:W-:Y:S01]  /*3420*/  BSSY.RECONVERGENT B0, `(.L_x_77) ;  /* 0x000001e000007945 */ /* 0x000fe20003800200 */
[----:B----4-:R-:W-:-:S03]  /*3430*/  ISETP.GE.U32.AND P1, PT, R22, 0x2, PT ;  /* 0x000000021600780c */ /* 0x010fc60003f26070 */
[----:B------:R-:W-:Y:S10]  /*3440*/  @P3 BRA `(.L_x_78) ;  /* 0x00000000006c3947 */ /* 0x000ff40003800000 */
[----:B-1-3--:R-:W1:Y:S08]  /*3450*/  LDC.64 R16, c[0x0][0x3f8] ;  /* 0x0000fe00ff107b82 */ /* 0x00ae700000000a00 */
[----:B------:R-:W3:Y:S01]  /*3460*/  LDC.64 R24, c[0x0][0x3d8] ;  /* 0x0000f600ff187b82 */ /* 0x000ee20000000a00 */
[----:B-1----:R-:W-:Y:S01]  /*3470*/  IMAD.WIDE.U32 R18, R16, 0x3, RZ ;  /* 0x0000000310127825 */ /* 0x002fe200078e00ff */
[----:B------:R-:W-:-:S02]  /*3480*/  LEA R23, R17, R17, 0x1 ;  /* 0x0000001111177211 */ /* 0x000fc400078e08ff */
[----:B------:R-:W-:Y:S02]  /*3490*/  LEA.HI R21, P2, R17, R16, RZ, 0x1 ;  /* 0x0000001011157211 */ /* 0x000fe400078508ff */
[----:B------:R-:W-:Y:S01]  /*34a0*/  IADD3 R23, PT, PT, R19, R23, RZ ;  /* 0x0000001713177210 */ /* 0x000fe20007ffe0ff */
[----:B------:R-:W-:Y:S01]  /*34b0*/  IMAD R19, R40, 0xa, R0 ;  /* 0x0000000a28137824 */ /* 0x000fe200078e0200 */
[----:B--2---:R-:W-:Y:S02]  /*34c0*/  IADD3.X R20, PT, PT, RZ, R17, RZ, P2, !PT ;  /* 0x00000011ff147210 */ /* 0x004fe400017fe4ff */
[----:B------:R-:W-:Y:S01]  /*34d0*/  LEA.HI R18, P3, R23, R18, RZ, 0x1 ;  /* 0x0000001217127211 */ /* 0x000fe200078708ff */
[----:B---3--:R-:W-:Y:S01]  /*34e0*/  IMAD.WIDE R24, R19, 0x4, R24 ;  /* 0x0000000413187825 */ /* 0x008fe200078e0218 */
[----:B------:R-:W-:Y:S02]  /*34f0*/  SHF.L.U32 R19, R21, 0x1, RZ ;  /* 0x0000000115137819 */ /* 0x000fe400000006ff */
[----:B------:R-:W-:-:S02]  /*3500*/  IADD3.X R23, PT, PT, RZ, R23, RZ, P3, !PT ;  /* 0x00000017ff177210 */ /* 0x000fc40001ffe4ff */
[C---:B------:R-:W-:Y:S01]  /*3510*/  SHF.L.U32 R27, R18.reuse, 0x1, RZ ;  /* 0x00000001121b7819 */ /* 0x040fe200000006ff */
[----:B------:R4:W-:Y:S01]  /*3520*/  REDG.E.ADD.F32.FTZ.RN.STRONG.GPU desc[UR10][R24.64], R12 ;  /* 0x0000000c180079a6 */ /* 0x0009e2000c12f30a */
[----:B------:R-:W-:Y:S02]  /*3530*/  SHF.L.U64.HI R23, R18, 0x1, R23 ;  /* 0x0000000112177819 */ /* 0x000fe40000010217 */
[----:B------:R-:W-:Y:S02]  /*3540*/  LOP3.LUT R19, R19, 0xfffffffc, RZ, 0xc0, !PT ;  /* 0xfffffffc13137812 */ /* 0x000fe400078ec0ff */
[----:B------:R-:W-:Y:S02]  /*3550*/  LEA R18, P3, R16, R24, 0x2 ;  /* 0x0000001810127211 */ /* 0x000fe400078610ff */
[----:B------:R-:W-:Y:S02]  /*3560*/  LOP3.LUT R27, R27, 0xfffffffc, RZ, 0xc0, !PT ;  /* 0xfffffffc1b1b7812 */ /* 0x000fe400078ec0ff */
[----:B------:R-:W-:-:S02]  /*3570*/  SHF.L.U64.HI R21, R21, 0x1, R20 ;  /* 0x0000000115157819 */ /* 0x000fc40000010214 */
[----:B------:R-:W-:Y:S02]  /*3580*/  IADD3 R20, P2, PT, R24, R19, RZ ;  /* 0x0000001318147210 */ /* 0x000fe40007f5e0ff */
[----:B------:R-:W-:Y:S02]  /*3590*/  LEA.HI.X R19, R16, R25, R17, 0x2, P3 ;  /* 0x0000001910137211 */ /* 0x000fe400018f1411 */
[----:B------:R-:W-:Y:S02]  /*35a0*/  IADD3 R16, P3, PT, R24, R27, RZ ;  /* 0x0000001b18107210 */ /* 0x000fe40007f7e0ff */
[C---:B------:R-:W-:Y:S02]  /*35b0*/  IADD3.X R21, PT, PT, R25.reuse, R21, RZ, P2, !PT ;  /* 0x0000001519157210 */ /* 0x040fe400017fe4ff */
[----:B------:R-:W-:-:S03]  /*35c0*/  IADD3.X R17, PT, PT, R25, R23, RZ, P3, !PT ;  /* 0x0000001719117210 */ /* 0x000fc60001ffe4ff */
[----:B------:R4:W-:Y:S04]  /*35d0*/  REDG.E.ADD.F32.FTZ.RN.STRONG.GPU desc[UR10][R20.64], R13 ;  /* 0x0000000d140079a6 */ /* 0x0009e8000c12f30a */
[----:B------:R4:W-:Y:S04]  /*35e0*/  REDG.E.ADD.F32.FTZ.RN.STRONG.GPU desc[UR10][R18.64], R14 ;  /* 0x0000000e120079a6 */ /* 0x0009e8000c12f30a */
[----:B------:R4:W-:Y:S02]  /*35f0*/  REDG.E.ADD.F32.FTZ.RN.STRONG.GPU desc[UR10][R16.64], R15 ;  /* 0x0000000f100079a6 */ /* 0x0009e4000c12f30a */
.L_x_78:
[----:B------:R-:W-:Y:S05]  /*3600*/  BSYNC.RECONVERGENT B0 ;  /* 0x0000000000007941 */ /* 0x000fea0003800200 */
.L_x_77:
[----:B------:R-:W-:Y:S05]  /*3610*/  @!P1 BRA `(.L_x_79) ;  /* 0x0000000800909947 */ /* 0x000fea0003800000 */
[----:B----4-:R-:W4:Y:S01]  /*3620*/  LDC R24, c[0x0][0x374] ;  /* 0x0000dd00ff187b82 */ /* 0x010f220000000800 */
[----:B------:R-:W-:Y:S01]  /*3630*/  ULOP3.LUT UR7, UR4, 0x1, URZ, 0xc0, !UPT ;  /* 0x0000000104077892 */ /* 0x000fe2000f8ec0ff */
[----:B------:R-:W0:Y:S01]  /*3640*/  S2R R23, SR_CTAID.Y ;  /* 0x0000000000177919 */ /* 0x000e220000002600 */
[----:B------:R-:W-:-:S05]  /*3650*/  ISETP.GE.U32.AND P2, PT, R22, 0x8, PT ;  /* 0x000000081600780c */ /* 0x000fca0003f46070 */
[----:B------:R-:W5:Y:S01]  /*3660*/  LDC.64 R40, c[0x0][0x3d0] ;  /* 0x0000f400ff287b82 */ /* 0x000f620000000a00 */
[----:B----4-:R-:W-:-:S04]  /*3670*/  IMAD R13, R24, UR7, RZ ;  /* 0x00000007180d7c24 */ /* 0x010fc8000f8e02ff */
[----:B------:R-:W-:-:S05]  /*3680*/  IMAD R13, R13, R22, RZ ;  /* 0x000000160d0d7224 */ /* 0x000fca00078e02ff */
[----:B------:R-:W-:-:S05]  /*3690*/  SHF.L.U32 R13, R13, 0x1, RZ ;  /* 0x000000010d0d7819 */ /* 0x000fca00000006ff */
[----:B-----5:R-:W-:Y:S01]  /*36a0*/  IMAD.WIDE R40, R13, 0x4, R40 ;  /* 0x000000040d287825 */ /* 0x020fe200078e0228 */
[----:B0-----:R-:W-:Y:S06]  /*36b0*/  @P0 BRA `(.L_x_80) ;  /* 0x0000000000580947 */ /* 0x001fec0003800000 */
[----:B------:R-:W0:Y:S01]  /*36c0*/  LDC.64 R12, c[0x0][0x3c8] ;  /* 0x0000f200ff0c7b82 */ /* 0x000e220000000a00 */
[----:B------:R-:W-:Y:S01]  /*36d0*/  ULOP3.LUT UP0, UR6, UR4, 0x2, URZ, 0xc0, !UPT ;  /* 0x0000000204067892 */ /* 0x000fe2000f80c0ff */
[C-C-:B------:R-:W-:Y:S02]  /*36e0*/  IMAD R15, R24.reuse, UR7, R23.reuse ;  /* 0x00000007180f7c24 */ /* 0x140fe4000f8e0217 */
[----:B-1----:R-:W-:Y:S01]  /*36f0*/  IMAD R17, R24, UR12, R23 ;  /* 0x0000000c18117c24 */ /* 0x002fe2000f8e0217 */
[----:B------:R-:W-:Y:S02]  /*3700*/  UIADD3 UR6, UPT, UPT, -UR6, 0x1, URZ ;  /* 0x0000000106067890 */ /* 0x000fe4000fffe1ff */
[----:B------:R-:W-:-:S04]  /*3710*/  PLOP3.LUT P1, PT, PT, PT, UP0, 0x80, 0x8 ;  /* 0x000000000008781c */ /* 0x000fc80003f2f008 */
[----:B------:R-:W-:Y:S01]  /*3720*/  MOV R19, UR6 ;  /* 0x0000000600137c02 */ /* 0x000fe20008000f00 */
[----:B0-----:R-:W-:-:S04]  /*3730*/  IMAD.WIDE.U32 R12, R15, 0x4, R12 ;  /* 0x000000040f0c7825 */ /* 0x001fc800078e000c */
[----:B------:R-:W-:Y:S01]  /*3740*/  IMAD.WIDE.U32 R14, R17, 0x8, R40 ;  /* 0x00000008110e7825 */ /* 0x000fe200078e0028 */
[----:B------:R-:W-:-:S04]  /*3750*/  SEL R17, R22, RZ, !P1 ;  /* 0x000000ff16117207 */ /* 0x000fc80004800000 */
[----:B------:R-:W-:Y:S01]  /*3760*/  ISETP.NE.AND P1, PT, R17, -0x1, PT ;  /* 0xffffffff1100780c */ /* 0x000fe20003f25270 */
[----:B------:R0:W-:Y:S01]  /*3770*/  STG.E.64 desc[UR10][R14.64], R10 ;  /* 0x0000000a0e007986 */ /* 0x0001e2000c101b0a */
[----:B------:R-:W-:Y:S06]  /*3780*/  MEMBAR.ALL.GPU ;  /* 0x0000000000007992 */ /* 0x000fec000000a000 */
[----:B------:R-:W-:-:S00]  /*3790*/  ERRBAR ;  /* 0x00000000000079ab */ /* 0x000fc00000000000 */
[----:B------:R-:W-:Y:S06]  /*37a0*/  CGAERRBAR ;  /* 0x00000000000075ab */ /* 0x000fec0000000000 */
[----:B------:R0:W-:Y:S01]  /*37b0*/  REDG.E.ADD.S32.STRONG.GPU desc[UR10][R12.64], R19 ;  /* 0x000000130c00798e */ /* 0x0001e2000c12e30a */
[----:B------:R-:W-:Y:S05]  /*37c0*/  @!P1 BRA `(.L_x_80) ;  /* 0x0000000000149947 */ /* 0x000fea0003800000 */
.L_x_81:
[----:B0-----:R-:W4:Y:S04]  /*37d0*/  LDG.E.STRONG.GPU R14, desc[UR10][R12.64] ;  /* 0x0000000a0c0e7981 */ /* 0x001f28000c1ef900 */
[----:B----4-:R-:W-:Y:S01]  /*37e0*/  CCTL.IVALL ;  /* 0x00000000ff00798f */ /* 0x010fe20002000000 */
[----:B------:R-:W-:Y:S05]  /*37f0*/  YIELD ;  /* 0x0000000000007946 */ /* 0x000fea0003800000 */
[----:B------:R-:W-:-:S13]  /*3800*/  ISETP.NE.AND P1, PT, R14, R17, PT ;  /* 0x000000110e00720c */ /* 0x000fda0003f25270 */
[----:B------:R-:W-:Y:S05]  /*3810*/  @P1 BRA `(.L_x_81) ;  /* 0xfffffffc00ec1947 */ /* 0x000fea000383ffff */
.L_x_80:
[----:B------:R-:W-:Y:S05]  /*3820*/  WARPSYNC.ALL ;  /* 0x0000000000007948 */ /* 0x000fea0003800000 */
[----:B------:R-:W-:Y:S01]  /*3830*/  BAR.SYNC.DEFER_BLOCKING 0x0 ;  /* 0x0000000000007b1d */ /* 0x000fe20000010000 */
[----:B------:R-:W-:-:S05]  /*3840*/  HFMA2 R25, -RZ, RZ, 0, 0 ;  /* 0x00000000ff197431 */ /* 0x000fca00000001ff */
[----:B------:R-:W-:Y:S05]  /*3850*/  @!P2 BRA `(.L_x_82) ;  /* 0x0000000000f4a947 */ /* 0x000fea0003800000 */
[----:B------:R-:W-:Y:S02]  /*3860*/  MOV R26, RZ ;  /* 0x000000ff001a7202 */ /* 0x000fe40000000f00 */
[----:B------:R-:W-:-:S07]  /*3870*/  LOP3.LUT R25, R22, 0x7ffffff8, RZ, 0xc0, !PT ;  /* 0x7ffffff816197812 */ /* 0x000fce00078ec0ff */
.L_x_83:
[C---:B0-----:R-:W-:Y:S02]  /*3880*/  IADD3 R12, PT, PT, R26.reuse, 0x1, RZ ;  /* 0x000000011a0c7810 */ /* 0x041fe40007ffe0ff */
[----:B------:R-:W-:Y:S02]  /*3890*/  ISETP.EQ.OR P1, PT, R26, UR12, P0 ;  /* 0x0000000c1a007c0c */ /* 0x000fe40008722670 */
[----:B------:R-:W-:Y:S02]  /*38a0*/  ISETP.EQ.OR P2, PT, R12, UR12, P0 ;  /* 0x0000000c0c007c0c */ /* 0x000fe40008742670 */
[----:B------:R-:W-:-:S04]  /*38b0*/  IADD3 R13, PT, PT, R26, 0x2, RZ ;  /* 0x000000021a0d7810 */ /* 0x000fc80007ffe0ff */
[----:B------:R-:W-:-:S05]  /*38c0*/  ISETP.EQ.OR P5, PT, R13, UR12, P0 ;  /* 0x0000000c0d007c0c */ /* 0x000fca00087a2670 */
[CC--:B------:R-:W-:Y:S02]  /*38d0*/  @!P1 IMAD R15, R24.reuse, R26.reuse, R23 ;  /* 0x0000001a180f9224 */ /* 0x0c0fe400078e0217 */
[----:B------:R-:W-:Y:S02]  /*38e0*/  @!P2 IMAD R12, R24, R26, R24 ;  /* 0x0000001a180ca224 */ /* 0x000fe400078e0218 */
[----:B------:R-:W-:-:S03]  /*38f0*/  @!P1 IMAD.WIDE.U32 R14, R15, 0x8, R40 ;  /* 0x000000080f0e9825 */ /* 0x000fc600078e0028 */
[----:B-1----:R-:W-:Y:S01]  /*3900*/  @!P2 IADD3 R17, PT, PT, R12, R23, RZ ;  /* 0x000000170c11a210 */ /* 0x002fe20007ffe0ff */
[----:B------:R-:W-:Y:S01]  /*3910*/  @!P5 IMAD R19, R13, R24, R23 ;  /* 0x000000180d13d224 */ /* 0x000fe200078e0217 */
[----:B------:R-:W-:Y:S01]  /*3920*/  IADD3 R12, PT, PT, R26, 0x3, RZ ;  /* 0x000000031a0c7810 */ /* 0x000fe20007ffe0ff */
[----:B------:R-:W4:Y:S02]  /*3930*/  @!P1 LDG.E.64 R14, desc[UR10][R14.64] ;  /* 0x0000000a0e0e9981 */ /* 0x000f24000c1e1b00 */
[----:B---3--:R-:W-:-:S06]  /*3940*/  @!P2 IMAD.WIDE.U32 R16, R17, 0x8, R40 ;  /* 0x000000081110a825 */ /* 0x008fcc00078e0028 */
[----:B------:R-:W3:Y:S01]  /*3950*/  @!P2 LDG.E.64 R16, desc[UR10][R16.64] ;  /* 0x0000000a1010a981 */ /* 0x000ee2000c1e1b00 */
[----:B------:R-:W-:-:S06]  /*3960*/  @!P5 IMAD.WIDE.U32 R18, R19, 0x8, R40 ;  /* 0x000000081312d825 */ /* 0x000fcc00078e0028 */
[----:B------:R-:W5:Y:S01]  /*3970*/  @!P5 LDG.E.64 R18, desc[UR10][R18.64] ;  /* 0x0000000a1212d981 */ /* 0x000f62000c1e1b00 */
[----:B------:R-:W-:Y:S02]  /*3980*/  ISETP.EQ.OR P4, PT, R12, UR12, P0 ;  /* 0x0000000c0c007c0c */ /* 0x000fe40008782670 */
[----:B------:R-:W-:-:S11]  /*3990*/  IADD3 R21, PT, PT, R26, 0x7, RZ ;  /* 0x000000071a157810 */ /* 0x000fd60007ffe0ff */
[----:B------:R-:W-:-:S04]  /*39a0*/  @!P4 IMAD R13, R12, R24, R23 ;  /* 0x000000180c0dc224 */ /* 0x000fc800078e0217 */
[----:B------:R-:W-:-:S06]  /*39b0*/  @!P4 IMAD.WIDE.U32 R12, R13, 0x8, R40 ;  /* 0x000000080d0cc825 */ /* 0x000fcc00078e0028 */
[----:B------:R-:W2:Y:S01]  /*39c0*/  @!P4 LDG.E.64 R12, desc[UR10][R12.64] ;  /* 0x0000000a0c0cc981 */ /* 0x000ea2000c1e1b00 */
[----:B----4-:R-:W-:Y:S01]  /*39d0*/  @!P1 FADD.FTZ R11, R11, R15 ;  /* 0x0000000f0b0b9221 */ /* 0x010fe20000010000 */
[----:B------:R-:W-:Y:S01]  /*39e0*/  IADD3 R15, PT, PT, R26, 0x4, RZ ;  /* 0x000000041a0f7810 */ /* 0x000fe20007ffe0ff */
[----:B------:R-:W-:-:S03]  /*39f0*/  @!P1 FADD.FTZ R10, R10, R14 ;  /* 0x0000000e0a0a9221 */ /* 0x000fc60000010000 */
[----:B------:R-:W-:Y:S01]  /*3a00*/  ISETP.EQ.OR P3, PT, R15, UR12, P0 ;  /* 0x0000000c0f007c0c */ /* 0x000fe20008762670 */
[----:B---3--:R-:W-:Y:S01]  /*3a10*/  @!P2 FADD.FTZ R11, R11, R17 ;  /* 0x000000110b0ba221 */ /* 0x008fe20000010000 */
[----:B------:R-:W-:Y:S01]  /*3a20*/  IADD3 R17, PT, PT, R26, 0x5, RZ ;  /* 0x000000051a117810 */ /* 0x000fe20007ffe0ff */
[----:B------:R-:W-:Y:S01]  /*3a30*/  @!P2 FADD.FTZ R10, R10, R16 ;  /* 0x000000100a0aa221 */ /* 0x000fe20000010000 */
[----:B------:R-:W-:Y:S02]  /*3a40*/  IADD3 R16, PT, PT, R26, 0x6, RZ ;  /* 0x000000061a107810 */ /* 0x000fe40007ffe0ff */
[----:B------:R-:W-:Y:S02]  /*3a50*/  ISETP.EQ.OR P2, PT, R17, UR12, P0 ;  /* 0x0000000c11007c0c */ /* 0x000fe40008742670 */
[----:B------:R-:W-:-:S05]  /*3a60*/  ISETP.EQ.OR P1, PT, R16, UR12, P0 ;  /* 0x0000000c10007c0c */ /* 0x000fca0008722670 */
[----:B------:R-:W-:Y:S02]  /*3a70*/  @!P3 IMAD R15, R15, R24, R23 ;  /* 0x000000180f0fb224 */ /* 0x000fe400078e0217 */
[----:B-----5:R-:W-:Y:S01]  /*3a80*/  @!P5 FADD.FTZ R10, R10, R18 ;  /* 0x000000120a0ad221 */ /* 0x020fe20000010000 */
[----:B------:R-:W-:Y:S01]  /*3a90*/  @!P5 FADD.FTZ R11, R11, R19 ;  /* 0x000000130b0bd221 */ /* 0x000fe20000010000 */
[----:B------:R-:W-:Y:S01]  /*3aa0*/  @!P3 IMAD.WIDE.U32 R14, R15, 0x8, R40 ;  /* 0x000000080f0eb825 */ /* 0x000fe200078e0028 */
[----:B------:R-:W-:-:S03]  /*3ab0*/  ISETP.EQ.OR P5, PT, R21, UR12, P0 ;  /* 0x0000000c15007c0c */ /* 0x000fc600087a2670 */
[-CC-:B------:R-:W-:Y:S02]  /*3ac0*/  @!P2 IMAD R17, R17, R24.reuse, R23.reuse ;  /* 0x000000181111a224 */ /* 0x180fe400078e0217 */
[----:B------:R-:W-:Y:S01]  /*3ad0*/  @!P1 IMAD R19, R16, R24, R23 ;  /* 0x0000001810139224 */ /* 0x000fe200078e0217 */
[----:B------:R-:W3:Y:S01]  /*3ae0*/  @!P3 LDG.E.64 R14, desc[UR10][R14.64] ;  /* 0x0000000a0e0eb981 */ /* 0x000ee2000c1e1b00 */
[----:B------:R-:W-:-:S06]  /*3af0*/  @!P2 IMAD.WIDE.U32 R16, R17, 0x8, R40 ;  /* 0x000000081110a825 */ /* 0x000fcc00078e0028 */
[----:B------:R-:W4:Y:S01]  /*3b00*/  @!P2 LDG.E.64 R16, desc[UR10][R16.64] ;  /* 0x0000000a1010a981 */ /* 0x000f22000c1e1b00 */
[----:B------:R-:W-:-:S04]  /*3b10*/  @!P1 IMAD.WIDE.U32 R18, R19, 0x8, R40 ;  /* 0x0000000813129825 */ /* 0x000fc800078e0028 */
[----:B------:R-:W-:Y:S02]  /*3b20*/  @!P5 IMAD R21, R21, R24, R23 ;  /* 0x000000181515d224 */ /* 0x000fe400078e0217 */
[----:B------:R-:W5:Y:S02]  /*3b30*/  @!P1 LDG.E.64 R18, desc[UR10][R18.64] ;  /* 0x0000000a12129981 */ /* 0x000f64000c1e1b00 */
[----:B--2---:R-:W-:-:S06]  /*3b40*/  @!P5 IMAD.WIDE.U32 R20, R21, 0x8, R40 ;  /* 0x000000081514d825 */ /* 0x004fcc00078e0028 */
[----:B------:R-:W2:Y:S01]  /*3b50*/  @!P5 LDG.E.64 R20, desc[UR10][R20.64] ;  /* 0x0000000a1414d981 */ /* 0x000ea2000c1e1b00 */
[----:B------:R-:W-:Y:S01]  /*3b60*/  @!P4 FADD.FTZ R10, R10, R12 ;  /* 0x0000000c0a0ac221 */ /* 0x000fe20000010000 */
[----:B------:R-:W-:Y:S01]  /*3b70*/  @!P4 FADD.FTZ R11, R11, R13 ;  /* 0x0000000d0b0bc221 */ /* 0x000fe20000010000 */
[----:B------:R-:W-:Y:S02]  /*3b80*/  IADD3 R26, PT, PT, R26, 0x8, RZ ;  /* 0x000000081a1a7810 */ /* 0x000fe40007ffe0ff */
[----:B---3--:R-:W-:Y:S01]  /*3b90*/  @!P3 FADD.FTZ R10, R10, R14 ;  /* 0x0000000e0a0ab221 */ /* 0x008fe20000010000 */
[----:B------:R-:W-:-:S03]  /*3ba0*/  @!P3 FADD.FTZ R11, R11, R15 ;  /* 0x0000000f0b0bb221 */ /* 0x000fc60000010000 */
[----:B----4-:R-:W-:Y:S01]  /*3bb0*/  @!P2 FADD.FTZ R10, R10, R16 ;  /* 0x000000100a0aa221 */ /* 0x010fe20000010000 */
[----:B------:R-:W-:Y:S01]  /*3bc0*/  @!P2 FADD.FTZ R11, R11, R17 ;  /* 0x000000110b0ba221 */ /* 0x000fe20000010000 */
[----:B------:R-:W-:Y:S02]  /*3bd0*/  ISETP.NE.AND P2, PT, R26, R25, PT ;  /* 0x000000191a00720c */ /* 0x000fe40003f45270 */
[----:B-----5:R-:W-:Y:S01]  /*3be0*/  @!P1 FADD.FTZ R10, R10, R18 ;  /* 0x000000120a0a9221 */ /* 0x020fe20000010000 */
[----:B------:R-:W-:-:S03]  /*3bf0*/  @!P1 FADD.FTZ R11, R11, R19 ;  /* 0x000000130b0b9221 */ /* 0x000fc60000010000 */
[----:B--2---:R-:W-:Y:S01]  /*3c00*/  @!P5 FADD.FTZ R10, R10, R20 ;  /* 0x000000140a0ad221 */ /* 0x004fe20000010000 */
[----:B------:R-:W-:-:S06]  /*3c10*/  @!P5 FADD.FTZ R11, R11, R21 ;  /* 0x000000150b0bd221 */ /* 0x000fcc0000010000 */
[----:B------:R-:W-:Y:S05]  /*3c20*/  @P2 BRA `(.L_x_83) ;  /* 0xfffffffc00142947 */ /* 0x000fea000383ffff */
.L_x_82:
[----:B0-----:R-:W-:-:S13]  /*3c30*/  LOP3.LUT P1, R12, R22, 0x7, RZ, 0xc0, !PT ;  /* 0x00000007160c7812 */ /* 0x001fda000782c0ff */
[----:B------:R-:W-:Y:S05]  /*3c40*/  @!P1 BRA `(.L_x_79) ;  /* 0x0000000400049947 */ /* 0x000fea0003800000 */
[----:B------:R-:W-:-:S04]  /*3c50*/  IADD3 R12, PT, PT, R12, -0x1, RZ ;  /* 0xffffffff0c0c7810 */ /* 0x000fc80007ffe0ff */
[----:B------:R-:W-:-:S13]  /*3c60*/  ISETP.GE.U32.AND P1, PT, R12, 0x3, PT ;  /* 0x000000030c00780c */ /* 0x000fda0003f26070 */
[----:B------:R-:W-:Y:S05]  /*3c70*/  @!P1 BRA `(.L_x_84) ;  /* 0x0000000000789947 */ /* 0x000fea0003800000 */
[----:B------:R-:W0:Y:S01]  /*3c80*/  S2UR UR6, SR_CTAID.X ;  /* 0x00000000000679c3 */ /* 0x000e220000002500 */
[C---:B------:R-:W-:Y:S02]  /*3c90*/  IADD3 R12, PT, PT, R25.reuse, 0x1, RZ ;  /* 0x00000001190c7810 */ /* 0x040fe40007ffe0ff */
[C---:B-1----:R-:W-:Y:S02]  /*3ca0*/  IADD3 R17, PT, PT, R25.reuse, 0x2, RZ ;  /* 0x0000000219117810 */ /* 0x042fe40007ffe0ff */
[C---:B------:R-:W-:Y:S02]  /*3cb0*/  IADD3 R19, PT, PT, R25.reuse, 0x3, RZ ;  /* 0x0000000319137810 */ /* 0x040fe40007ffe0ff */
[----:B0-----:R-:W-:Y:S02]  /*3cc0*/  ISETP.EQ.OR P2, PT, R12, UR6, P0 ;  /* 0x000000060c007c0c */ /* 0x001fe40008742670 */
[----:B------:R-:W-:Y:S02]  /*3cd0*/  ISETP.EQ.OR P1, PT, R25, UR6, P0 ;  /* 0x0000000619007c0c */ /* 0x000fe40008722670 */
[----:B------:R-:W-:-:S02]  /*3ce0*/  ISETP.EQ.OR P3, PT, R17, UR6, P0 ;  /* 0x0000000611007c0c */ /* 0x000fc40008762670 */
[----:B------:R-:W-:-:S07]  /*3cf0*/  ISETP.EQ.OR P4, PT, R19, UR6, P0 ;  /* 0x0000000613007c0c */ /* 0x000fce0008782670 */
[CC--:B------:R-:W-:Y:S02]  /*3d00*/  @!P2 IMAD R12, R25.reuse, R24.reuse, R24 ;  /* 0x00000018190ca224 */ /* 0x0c0fe400078e0218 */
[-CC-:B------:R-:W-:Y:S02]  /*3d10*/  @!P1 IMAD R13, R25, R24.reuse, R23.reuse ;  /* 0x00000018190d9224 */ /* 0x180fe400078e0217 */
[----:B------:R-:W-:Y:S01]  /*3d20*/  @!P3 IMAD R17, R17, R24, R23 ;  /* 0x000000181111b224 */ /* 0x000fe200078e0217 */
[----:B------:R-:W-:Y:S01]  /*3d30*/  @!P2 IADD3 R15, PT, PT, R12, R23, RZ ;  /* 0x000000170c0fa210 */ /* 0x000fe20007ffe0ff */
[----:B------:R-:W-:-:S04]  /*3d40*/  @!P1 IMAD.WIDE.U32 R12, R13, 0x8, R40 ;  /* 0x000000080d0c9825 */ /* 0x000fc800078e0028 */
[----:B------:R-:W-:Y:S02]  /*3d50*/  @!P2 IMAD.WIDE.U32 R14, R15, 0x8, R40 ;  /* 0x000000080f0ea825 */ /* 0x000fe400078e0028 */
[----:B------:R-:W4:Y:S02]  /*3d60*/  @!P1 LDG.E.64 R12, desc[UR10][R12.64] ;  /* 0x0000000a0c0c9981 */ /* 0x000f24000c1e1b00 */
[----:B------:R-:W-:Y:S02]  /*3d70*/  @!P4 IMAD R19, R19, R24, R23 ;  /* 0x000000181313c224 */ /* 0x000fe400078e0217 */
[--C-:B---3--:R-:W-:Y:S01]  /*3d80*/  @!P3 IMAD.WIDE.U32 R16, R17, 0x8, R40.reuse ;  /* 0x000000081110b825 */ /* 0x108fe200078e0028 */
[----:B------:R-:W3:Y:S03]  /*3d90*/  @!P2 LDG.E.64 R14, desc[UR10][R14.64] ;  /* 0x0000000a0e0ea981 */ /* 0x000ee6000c1e1b00 */
[----:B------:R-:W-:-:S02]  /*3da0*/  @!P4 IMAD.WIDE.U32 R18, R19, 0x8, R40 ;  /* 0x000000081312c825 */ /* 0x000fc400078e0028 */
[----:B------:R-:W5:Y:S04]  /*3db0*/  @!P3 LDG.E.64 R16, desc[UR10][R16.64] ;  /* 0x0000000a1010b981 */ /* 0x000f68000c1e1b00 */
[----:B------:R-:W2:Y:S01]  /*3dc0*/  @!P4 LDG.E.64 R18, desc[UR10][R18.64] ;  /* 0x0000000a1212c981 */ /* 0x000ea2000c1e1b00 */
[----:B------:R-:W-:Y:S01]  /*3dd0*/  IADD3 R25, PT, PT, R25, 0x4, RZ ;  /* 0x0000000419197810 */ /* 0x000fe20007ffe0ff */
[----:B----4-:R-:W-:Y:S01]  /*3de0*/  @!P1 FADD.FTZ R10, R10, R12 ;  /* 0x0000000c0a0a9221 */ /* 0x010fe20000010000 */
[----:B------:R-:W-:-:S03]  /*3df0*/  @!P1 FADD.FTZ R11, R11, R13 ;  /* 0x0000000d0b0b9221 */ /* 0x000fc60000010000 */
[----:B---3--:R-:W-:Y:S01]  /*3e00*/  @!P2 FADD.FTZ R10, R10, R14 ;  /* 0x0000000e0a0aa221 */ /* 0x008fe20000010000 */
[----:B------:R-:W-:-:S03]  /*3e10*/  @!P2 FADD.FTZ R11, R11, R15 ;  /* 0x0000000f0b0ba221 */ /* 0x000fc60000010000 */
[----:B-----5:R-:W-:Y:S01]  /*3e20*/  @!P3 FADD.FTZ R10, R10, R16 ;  /* 0x000000100a0ab221 */ /* 0x020fe20000010000 */
[----:B------:R-:W-:-:S03]  /*3e30*/  @!P3 FADD.FTZ R11, R11, R17 ;  /* 0x000000110b0bb221 */ /* 0x000fc60000010000 */
[----:B--2---:R-:W-:Y:S01]  /*3e40*/  @!P4 FADD.FTZ R10, R10, R18 ;  /* 0x000000120a0ac221 */ /* 0x004fe20000010000 */
[----:B------:R-:W-:-:S07]  /*3e50*/  @!P4 FADD.FTZ R11, R11, R19 ;  /* 0x000000130b0bc221 */ /* 0x000fce0000010000 */
.L_x_84:
[----:B------:R-:W-:-:S13]  /*3e60*/  LOP3.LUT P1, R12, R22, 0x3, RZ, 0xc0, !PT ;  /* 0x00000003160c7812 */ /* 0x000fda000782c0ff */
[----:B------:R-:W-:Y:S05]  /*3e70*/  @!P1 BRA `(.L_x_79) ;  /* 0x0000000000789947 */ /* 0x000fea0003800000 */
[----:B------:R-:W-:Y:S01]  /*3e80*/  ISETP.NE.AND P1, PT, R12, 0x1, PT ;  /* 0x000000010c00780c */ /* 0x000fe20003f25270 */
[----:B------:R-:W0:Y:S01]  /*3e90*/  S2UR UR7, SR_CTAID.X ;  /* 0x00000000000779c3 */ /* 0x000e220000002500 */
[----:B------:R-:W-:-:S11]  /*3ea0*/  LOP3.LUT R22, R22, 0x1, RZ, 0xc0, !PT ;  /* 0x0000000116167812 */ /* 0x000fd600078ec0ff */
[----:B------:R-:W-:Y:S05]  /*3eb0*/  @!P1 BRA `(.L_x_85) ;  /* 0x0000000000409947 */ /* 0x000fea0003800000 */
[----:B------:R-:W4:Y:S01]  /*3ec0*/  S2UR UR6, SR_CTAID.X ;  /* 0x00000000000679c3 */ /* 0x000f220000002500 */
[----:B------:R-:W-:-:S04]  /*3ed0*/  IADD3 R12, PT, PT, R25, 0x1, RZ ;  /* 0x00000001190c7810 */ /* 0x000fc80007ffe0ff */
[----:B----4-:R-:W-:Y:S02]  /*3ee0*/  ISETP.EQ.OR P2, PT, R12, UR6, P0 ;  /* 0x000000060c007c0c */ /* 0x010fe40008742670 */
[----:B------:R-:W-:-:S11]  /*3ef0*/  ISETP.EQ.OR P1, PT, R25, UR6, P0 ;  /* 0x0000000619007c0c */ /* 0x000fd60008722670 */
[CC--:B------:R-:W-:Y:S02]  /*3f00*/  @!P2 IMAD R12, R25.reuse, R24.reuse, R24 ;  /* 0x00000018190ca224 */ /* 0x0c0fe400078e0218 */
[----:B------:R-:W-:-:S03]  /*3f10*/  @!P1 IMAD R13, R25, R24, R23 ;  /* 0x00000018190d9224 */ /* 0x000fc600078e0217 */
[----:B------:R-:W-:Y:S01]  /*3f20*/  @!P2 IADD3 R15, PT, PT, R12, R23, RZ ;  /* 0x000000170c0fa210 */ /* 0x000fe20007ffe0ff */
[----:B------:R-:W-:-:S04]  /*3f30*/  @!P1 IMAD.WIDE.U32 R12, R13, 0x8, R40 ;  /* 0x000000080d0c9825 */ /* 0x000fc800078e0028 */
[----:B------:R-:W-:Y:S02]  /*3f40*/  @!P2 IMAD.WIDE.U32 R14, R15, 0x8, R40 ;  /* 0x000000080f0ea825 */ /* 0x000fe400078e0028 */
[----:B------:R-:W3:Y:S04]  /*3f50*/  @!P1 LDG.E.64 R12, desc[UR10][R12.64] ;  /* 0x0000000a0c0c9981 */ /* 0x000ee8000c1e1b00 */
[----:B------:R-:W4:Y:S01]  /*3f60*/  @!P2 LDG.E.64 R14, desc[UR10][R14.64] ;  /* 0x0000000a0e0ea981 */ /* 0x000f22000c1e1b00 */
[----:B------:R-:W-:Y:S01]  /*3f70*/  IADD3 R25, PT, PT, R25, 0x2, RZ ;  /* 0x0000000219197810 */ /* 0x000fe20007ffe0ff */
[----:B---3--:R-:W-:Y:S01]  /*3f80*/  @!P1 FADD.FTZ R10, R10, R12 ;  /* 0x0000000c0a0a9221 */ /* 0x008fe20000010000 */
[----:B------:R-:W-:-:S03]  /*3f90*/  @!P1 FADD.FTZ R11, R11, R13 ;  /* 0x0000000d0b0b9221 */ /* 0x000fc60000010000 */
[----:B----4-:R-:W-:Y:S01]  /*3fa0*/  @!P2 FADD.FTZ R10, R10, R14 ;  /* 0x0000000e0a0aa221 */ /* 0x010fe20000010000 */
[----:B------:R-:W-:-:S07]  /*3fb0*/  @!P2 FADD.FTZ R11, R11, R15 ;  /* 0x0000000f0b0ba221 */ /* 0x000fce0000010000 */
.L_x_85:
[----:B0-----:R-:W-:Y:S01]  /*3fc0*/  ISETP.EQ.OR P0, PT, R25, UR7, P0 ;  /* 0x0000000719007c0c */ /* 0x001fe20008702670 */
[----:B------:R-:W-:Y:S03]  /*3fd0*/  BSSY.RECONVERGENT B0, `(.L_x_79) ;  /* 0x0000008000007945 */ /* 0x000fe60003800200 */
[----:B------:R-:W-:-:S13]  /*3fe0*/  ISETP.NE.U32.OR P0, PT, R22, 0x1, P0 ;  /* 0x000000011600780c */ /* 0x000fda0000705470 */
[----:B------:R-:W-:Y:S05]  /*3ff0*/  @P0 BRA `(.L_x_86) ;  /* 0x0000000000140947 */ /* 0x000fea0003800000 */
[----:B------:R-:W-:-:S04]  /*4000*/  IMAD R13, R24, R25, R23 ;  /* 0x00000019180d7224 */ /* 0x000fc800078e0217 */
[----:B------:R-:W-:-:S06]  /*4010*/  IMAD.WIDE.U32 R12, R13, 0x8, R40 ;  /* 0x000000080d0c7825 */ /* 0x000fcc00078e0028 */
[----:B------:R-:W3:Y:S02]  /*4020*/  LDG.E.64 R12, desc[UR10][R12.64] ;  /* 0x0000000a0c0c7981 */ /* 0x000ee4000c1e1b00 */
[----:B---3--:R-:W-:Y:S01]  /*4030*/  FADD.FTZ R10, R10, R12 ;  /* 0x0000000c0a0a7221 */ /* 0x008fe20000010000 */
[----:B------:R-:W-:-:S07]  /*4040*/  FADD.FTZ R11, R11, R13 ;  /* 0x0000000d0b0b7221 */ /* 0x000fce0000010000 */
.L_x_86:
[----:B------:R-:W-:Y:S05]  /*4050*/  BSYNC.RECONVERGENT B0 ;  /* 0x0000000000007941 */ /* 0x000fea0003800200 */
.L_x_79:
[----:B------:R-:W5:Y:S01]  /*4060*/  S2UR UR7, SR_CgaCtaId ;  /* 0x00000000000779c3 */ /* 0x000f620000008800 */
[----:B------:R-:W-:Y:S01]  /*4070*/  ISETP.NE.AND P0, PT, R0, RZ, PT ;  /* 0x000000ff0000720c */ /* 0x000fe20003f05270 */
[----:B------:R-:W-:Y:S01]  /*4080*/  UMOV UR6, 0x400 ;  /* 0x0000040000067882 */ /* 0x000fe20000000000 */
[C---:B----4-:R-:W-:Y:S02]  /*4090*/  PRMT R15, R39.reuse, 0x7632, R15 ;  /* 0x00007632270f7816 */ /* 0x050fe4000000000f */
[----:B------:R-:W-:Y:S02]  /*40a0*/  SHF.L.U32 R39, R39, 0x10, RZ ;  /* 0x0000001027277819 */ /* 0x000fe400000006ff */
[----:B------:R-:W-:Y:S01]  /*40b0*/  SHF.L.U32 R15, R15, 0x10, RZ ;  /* 0x000000100f0f7819 */ /* 0x000fe200000006ff */
[----:B------:R-:W4:Y:S02]  /*40c0*/  LDC R14, c[0x0][0x41c] ;  /* 0x00010700ff0e7b82 */ /* 0x000f240000000800 */
[----:B------:R-:W-:-:S02]  /*40d0*/  FADD.FTZ R19, R39, -UR13 ;  /* 0x8000000d27137e21 */ /* 0x000fc40008010000 */
[----:B------:R-:W-:Y:S02]  /*40e0*/  FADD.FTZ R15, R15, -UR13 ;  /* 0x8000000d0f0f7e21 */ /* 0x000fe40008010000 */
[----:B------:R-:W-:Y:S02]  /*40f0*/  FMUL.FTZ R19, R19, UR8 ;  /* 0x0000000813137c20 */ /* 0x000fe40008410000 */
[----:B---3--:R-:W-:Y:S01]  /*4100*/  FMUL.FTZ R16, R15, UR8 ;  /* 0x000000080f107c20 */ /* 0x008fe20008410000 */
[----:B-----5:R-:W-:Y:S01]  /*4110*/  ULEA UR6, UR7, UR6, 0x18 ;  /* 0x0000000607067291 */ /* 0x020fe2000f8ec0ff */
[----:B------:R-:W3:Y:S08]  /*4120*/  LDCU.U8 UR7, c[0x0][0x414] ;  /* 0x00008280ff0777ac */ /* 0x000ef00008000000 */
[----:B------:R0:W-:Y:S01]  /*4130*/  @!P0 STS.64 [UR6+0xc0], R10 ;  /* 0x0000c00aff008988 */ /* 0x0001e20008000a06 */
[----:B------:R-:W-:Y:S01]  /*4140*/  BAR.SYNC.DEFER_BLOCKING 0x0 ;  /* 0x0000000000007b1d */ /* 0x000fe20000010000 */
[C---:B0-----:R-:W-:Y:S01]  /*4150*/  PRMT R10, R38.reuse, 0x7632, R10 ;  /* 0x00007632260a7816 */ /* 0x041fe2000000000a */
[----:B---3--:R-:W-:Y:S01]  /*4160*/  UISETP.NE.AND UP0, UPT, UR7, URZ, UPT ;  /* 0x000000ff0700728c */ /* 0x008fe2000bf05270 */
[----:B------:R-:W-:-:S02]  /*4170*/  SHF.L.U32 R11, R38, 0x10, RZ ;  /* 0x00000010260b7819 */ /* 0x000fc400000006ff */
[----:B------:R-:W-:Y:S01]  /*4180*/  SHF.L.U32 R10, R10, 0x10, RZ ;  /* 0x000000100a0a7819 */ /* 0x000fe200000006ff */
[----:B------:R-:W0:Y:S01]  /*4190*/  LDS.64 R12, [UR6+0xc0] ;  /* 0x0000c006ff0c7984 */ /* 0x000e220008000a00 */
[----:B------:R-:W0:Y:S02]  /*41a0*/  LDCU UR6, c[0x0][0x42c] ;  /* 0x00008580ff0677ac */ /* 0x000e240008000800 */
[----:B0-----:R-:W-:Y:S01]  /*41b0*/  FMUL.FTZ R12, R12, UR6 ;  /* 0x000000060c0c7c20 */ /* 0x001fe20008410000 */
[----:B------:R-:W-:Y:S01]  /*41c0*/  FMUL.FTZ R27, R13, UR6 ;  /* 0x000000060d1b7c20 */ /* 0x000fe20008410000 */
[----:B----4-:R-:W-:Y:S06]  /*41d0*/  BRA.U !UP0, `(.L_x_87) ;  /* 0x0000000108487547 */ /* 0x010fec000b800000 */
[----:B------:R-:W-:Y:S01]  /*41e0*/  FFMA.FTZ R13, R8, R19, R6 ;  /* 0x00000013080d7223 */ /* 0x000fe20000010006 */
[----:B------:R-:W-:-:S03]  /*41f0*/  FFMA.FTZ R15, R9, R16, R7 ;  /* 0x00000010090f7223 */ /* 0x000fc60000010007 */
[----:B-1----:R-:W-:Y:S01]  /*4200*/  FMUL.FTZ R17, R13, -1.4426950216293334961 ;  /* 0xbfb8aa3b0d117820 */ /* 0x002fe20000410000 */
[----:B--2---:R-:W-:-:S05]  /*4210*/  FMUL.FTZ R20, R15, -1.4426950216293334961 ;  /* 0xbfb8aa3b0f147820 */ /* 0x004fca0000410000 */
        /* <DEDUP_REMOVED lines=14> */
.L_x_87:
[----:B------:R-:W0:Y:S01]  /*4300*/  S2UR UR6, SR_CTAID.X ;  /* 0x00000000000679c3 */ /* 0x000e220000002500 */
[----:B------:R-:W-:Y:S01]  /*4310*/  LOP3.LUT R13, R0, 0xffff, RZ, 0xc0, !PT ;  /* 0x0000ffff000d7812 */ /* 0x000fe200078ec0ff */
[----:B------:R-:W3:Y:S01]  /*4320*/  LDCU.64 UR14, c[0x0][0x400] ;  /* 0x00008000ff0e77ac */ /* 0x000ee20008000a00 */
[----:B------:R-:W-:Y:S01]  /*4330*/  SHF.L.U32 R34, R34, 0x10, RZ ;  /* 0x0000001022227819 */ /* 0x000fe200000006ff */
[----:B------:R-:W-:Y:S01]  /*4340*/  BSSY.RECONVERGENT B0, `(.L_x_88) ;  /* 0x000003b000007945 */ /* 0x000fe20003800200 */
[----:B------:R-:W-:Y:S01]  /*4350*/  SHF.L.U32 R37, R37, 0x10, RZ ;  /* 0x0000001025257819 */ /* 0x000fe200000006ff */
[----:B------:R-:W-:Y:S01]  /*4360*/  IMAD R13, R13, 0x199a, RZ ;  /* 0x0000199a0d0d7824 */ /* 0x000fe200078e02ff */
[----:B------:R-:W-:Y:S01]  /*4370*/  SHF.L.U32 R33, R33, 0x10, RZ ;  /* 0x0000001021217819 */ /* 0x000fe200000006ff */
[----:B------:R-:W-:Y:S01]  /*4380*/  FADD.FTZ R26, R34, -UR13 ;  /* 0x8000000d221a7e21 */ /* 0x000fe20008010000 */
[----:B------:R-:W-:Y:S01]  /*4390*/  SHF.L.U32 R30, R30, 0x10, RZ ;  /* 0x000000101e1e7819 */ /* 0x000fe200000006ff */
[----:B------:R-:W-:Y:S01]  /*43a0*/  FADD.FTZ R24, R37, -UR13 ;  /* 0x8000000d25187e21 */ /* 0x000fe20008010000 */
[----:B------:R-:W-:Y:S01]  /*43b0*/  SHF.R.U32.HI R13, RZ, 0x10, R13 ;  /* 0x00000010ff0d7819 */ /* 0x000fe2000001160d */
[----:B------:R-:W-:Y:S01]  /*43c0*/  FADD.FTZ R15, R33, -UR13 ;  /* 0x8000000d210f7e21 */ /* 0x000fe20008010000 */
[----:B------:R-:W-:Y:S01]  /*43d0*/  SHF.L.U32 R29, R29, 0x10, RZ ;  /* 0x000000101d1d7819 */ /* 0x000fe200000006ff */
[--C-:B------:R-:W-:Y:S01]  /*43e0*/  FFMA.FTZ R34, R12, R16, R27.reuse ;  /* 0x000000100c227223 */ /* 0x100fe2000001001b */
[----:B------:R-:W-:Y:S01]  /*43f0*/  FMUL.FTZ R24, R24, UR8 ;  /* 0x0000000818187c20 */ /* 0x000fe20008410000 */
[----:B------:R-:W-:Y:S01]  /*4400*/  FMUL.FTZ R26, R26, UR8 ;  /* 0x000000081a1a7c20 */ /* 0x000fe20008410000 */
[----:B------:R-:W-:Y:S01]  /*4410*/  FMUL.FTZ R15, R15, UR8 ;  /* 0x000000080f0f7c20 */ /* 0x000fe20008410000 */
[----:B-1----:R-:W-:Y:S01]  /*4420*/  FADD.FTZ R17, R29, -UR13 ;  /* 0x8000000d1d117e21 */ /* 0x002fe20008010000 */
[C-C-:B------:R-:W-:Y:S01]  /*4430*/  FFMA.FTZ R37, R12.reuse, R19, R27.reuse ;  /* 0x000000130c257223 */ /* 0x140fe2000001001b */
[C-C-:B------:R-:W-:Y:S01]  /*4440*/  FFMA.FTZ R33, R12.reuse, R24, R27.reuse ;  /* 0x000000180c217223 */ /* 0x140fe2000001001b */
[----:B------:R-:W-:Y:S01]  /*4450*/  FFMA.FTZ R21, R12, R15, R27 ;  /* 0x0000000f0c157223 */ /* 0x000fe2000001001b */
[----:B------:R-:W-:Y:S01]  /*4460*/  FMUL.FTZ R17, R17, UR8 ;  /* 0x0000000811117c20 */ /* 0x000fe20008410000 */
[----:B0-----:R-:W-:Y:S01]  /*4470*/  IMAD R13, R14, UR6, R13 ;  /* 0x000000060e0d7c24 */ /* 0x001fe2000f8e020d */
[----:B------:R-:W-:Y:S01]  /*4480*/  SHF.L.U32 R14, R4, 0x10, RZ ;  /* 0x00000010040e7819 */ /* 0x000fe200000006ff */
[----:B------:R-:W-:Y:S01]  /*4490*/  FADD.FTZ R4, R30, -UR13 ;  /* 0x8000000d1e047e21 */ /* 0x000fe20008010000 */
[C-C-:B------:R-:W-:Y:S01]  /*44a0*/  FFMA.FTZ R30, R12.reuse, R26, R27.reuse ;  /* 0x0000001a0c1e7223 */ /* 0x140fe2000001001b */
[----:B------:R-:W-:Y:S01]  /*44b0*/  FFMA.FTZ R23, R12, R17, R27 ;  /* 0x000000110c177223 */ /* 0x000fe2000001001b */
[C---:B---3--:R-:W-:Y:S01]  /*44c0*/  ISETP.GE.U32.AND P0, PT, R13.reuse, UR14, PT ;  /* 0x0000000e0d007c0c */ /* 0x048fe2000bf06070 */
[----:B------:R-:W-:Y:S01]  /*44d0*/  FADD.FTZ R14, R14, -UR13 ;  /* 0x8000000d0e0e7e21 */ /* 0x000fe20008010000 */
[----:B------:R-:W-:Y:S01]  /*44e0*/  SHF.R.S32.HI R38, RZ, 0x1f, R13 ;  /* 0x0000001fff267819 */ /* 0x000fe2000001140d */
[----:B------:R-:W-:Y:S01]  /*44f0*/  FMUL.FTZ R4, R4, UR8 ;  /* 0x0000000804047c20 */ /* 0x000fe20008410000 */
[C---:B------:R-:W-:Y:S01]  /*4500*/  IADD3 R25, PT, PT, R13.reuse, 0x40, RZ ;  /* 0x000000400d197810 */ /* 0x040fe20007ffe0ff */
[----:B------:R-:W-:Y:S01]  /*4510*/  FMUL.FTZ R14, R14, UR8 ;  /* 0x000000080e0e7c20 */ /* 0x000fe20008410000 */
[----:B------:R-:W-:Y:S01]  /*4520*/  ISETP.GE.AND.EX P1, PT, R38, UR15, PT, P0 ;  /* 0x0000000f26007c0c */ /* 0x000fe2000bf26300 */
[C-C-:B--2---:R-:W-:Y:S01]  /*4530*/  FFMA.FTZ R20, R12.reuse, R4, R27.reuse ;  /* 0x000000040c147223 */ /* 0x144fe2000001001b */
[C---:B------:R-:W-:Y:S01]  /*4540*/  IADD3 R16, PT, PT, R13.reuse, 0x80, RZ ;  /* 0x000000800d107810 */ /* 0x040fe20007ffe0ff */
[----:B------:R-:W-:Y:S01]  /*4550*/  FFMA.FTZ R22, R12, R14, R27 ;  /* 0x0000000e0c167223 */ /* 0x000fe2000001001b */
[----:B------:R-:W-:Y:S01]  /*4560*/  IADD3 R18, PT, PT, R13, 0xc0, RZ ;  /* 0x000000c00d127810 */ /* 0x000fe20007ffe0ff */
[----:B------:R-:W-:Y:S01]  /*4570*/  FFMA.FTZ R12, R8, R11, -R37 ;  /* 0x0000000b080c7223 */ /* 0x000fe20000010825 */
[----:B------:R-:W-:Y:S01]  /*4580*/  ISETP.GE.U32.AND P2, PT, R25, UR14, PT ;  /* 0x0000000e19007c0c */ /* 0x000fe2000bf46070 */
[----:B------:R-:W-:Y:S01]  /*4590*/  FFMA.FTZ R27, R9, R10, -R34 ;  /* 0x0000000a091b7223 */ /* 0x000fe20000010822 */
[----:B------:R-:W-:-:S02]  /*45a0*/  ISETP.GE.U32.AND P3, PT, R16, UR14, PT ;  /* 0x0000000e10007c0c */ /* 0x000fc4000bf66070 */
[----:B------:R-:W-:Y:S02]  /*45b0*/  SHF.R.S32.HI R29, RZ, 0x1f, R25 ;  /* 0x0000001fff1d7819 */ /* 0x000fe40000011419 */
[----:B------:R-:W-:Y:S02]  /*45c0*/  SHF.R.S32.HI R19, RZ, 0x1f, R16 ;  /* 0x0000001fff137819 */ /* 0x000fe40000011410 */
[----:B------:R-:W-:Y:S02]  /*45d0*/  ISETP.GE.U32.AND P0, PT, R18, UR14, PT ;  /* 0x0000000e12007c0c */ /* 0x000fe4000bf06070 */
[----:B------:R-:W-:Y:S02]  /*45e0*/  ISETP.GE.AND.EX P2, PT, R29, UR15, PT, P2 ;  /* 0x0000000f1d007c0c */ /* 0x000fe4000bf46320 */
[----:B------:R-:W-:Y:S01]  /*45f0*/  ISETP.GE.AND.EX P3, PT, R19, UR15, PT, P3 ;  /* 0x0000000f13007c0c */ /* 0x000fe2000bf66330 */
[----:B------:R-:W-:-:S12]  /*4600*/  @P1 BRA `(.L_x_89) ;  /* 0x0000000000381947 */ /* 0x000fd80003800000 */
[----:B------:R-:W0:Y:S01]  /*4610*/  LDCU.64 UR16, c[0x0][0x3f8] ;  /* 0x00007f00ff1077ac */ /* 0x000e220008000a00 */
[----:B------:R-:W-:Y:S01]  /*4620*/  MOV R10, R42 ;  /* 0x0000002a000a7202 */ /* 0x000fe20000000f00 */
[----:B------:R-:W-:Y:S01]  /*4630*/  FMUL.FTZ R34, R12, UR8 ;  /* 0x000000080c227c20 */ /* 0x000fe20008410000 */
[----:B------:R-:W-:Y:S01]  /*4640*/  MOV R11, R45 ;  /* 0x0000002d000b7202 */ /* 0x000fe20000000f00 */
[----:B------:R-:W1:Y:S01]  /*4650*/  LDCU.64 UR6, c[0x0][0x380] ;  /* 0x00007000ff0677ac */ /* 0x000e620008000a00 */
[----:B------:R-:W-:-:S05]  /*4660*/  FMUL.FTZ R27, R27, UR8 ;  /* 0x000000081b1b7c20 */ /* 0x000fca0008410000 */
[----:B------:R-:W-:Y:S01]  /*4670*/  F2FP.BF16.F32.PACK_AB R27, R27, R34 ;  /* 0x000000221b1b723e */ /* 0x000fe200000010ff */
[----:B0-----:R-:W-:Y:S02]  /*4680*/  IMAD R38, R38, UR16, RZ ;  /* 0x0000001026267c24 */ /* 0x001fe4000f8e02ff */
[----:B------:R-:W-:-:S04]  /*4690*/  IMAD.WIDE.U32 R10, R13, UR16, R10 ;  /* 0x000000100d0a7c25 */ /* 0x000fc8000f8e000a */
[----:B------:R-:W-:Y:S01]  /*46a0*/  IMAD R13, R13, UR17, R38 ;  /* 0x000000110d0d7c24 */ /* 0x000fe2000f8e0226 */
[----:B-1----:R-:W-:-:S04]  /*46b0*/  LEA R12, P1, R10, UR6, 0x1 ;  /* 0x000000060a0c7c11 */ /* 0x002fc8000f8208ff */
[----:B------:R-:W-:-:S04]  /*46c0*/  IADD3 R13, PT, PT, R11, R13, RZ ;  /* 0x0000000d0b0d7210 */ /* 0x000fc80007ffe0ff */
[----:B------:R-:W-:-:S05]  /*46d0*/  LEA.HI.X R13, R10, UR7, R13, 0x1, P1 ;  /* 0x000000070a0d7c11 */ /* 0x000fca00088f0c0d */
[----:B------:R0:W-:Y:S02]  /*46e0*/  STG.E desc[UR10][R12.64], R27 ;  /* 0x0000001b0c007986 */ /* 0x0001e4000c10190a */
.L_x_89:
[----:B------:R-:W-:Y:S05]  /*46f0*/  BSYNC.RECONVERGENT B0 ;  /* 0x0000000000007941 */ /* 0x000fea0003800200 */
.L_x_88:
[----:B------:R-:W-:Y:S02]  /*4700*/  SHF.L.U32 R36, R36, 0x10, RZ ;  /* 0x0000001024247819 */ /* 0x000fe400000006ff */
[----:B------:R-:W-:Y:S01]  /*4710*/  SHF.L.U32 R35, R35, 0x10, RZ ;  /* 0x0000001023237819 */ /* 0x000fe200000006ff */
[----:B------:R-:W-:Y:S06]  /*4720*/  BRA.U !UP0, `(.L_x_90) ;  /* 0x0000000108487547 */ /* 0x000fec000b800000 */
[----:B------:R-:W-:Y:S01]  /*4730*/  FFMA.FTZ R24, R8, R24, R6 ;  /* 0x0000001808187223 */ /* 0x000fe20000010006 */
[----:B------:R-:W-:-:S03]  /*4740*/  FFMA.FTZ R26, R9, R26, R7 ;  /* 0x0000001a091a7223 */ /* 0x000fc60000010007 */
[----:B------:R-:W-:Y:S01]  /*4750*/  FMUL.FTZ R10, R24, -1.4426950216293334961 ;  /* 0xbfb8aa3b180a7820 */ /* 0x000fe20000410000 */
[----:B0-----:R-:W-:-:S05]  /*4760*/  FMUL.FTZ R12, R26, -1.4426950216293334961 ;  /* 0xbfb8aa3b1a0c7820 */ /* 0x001fca0000410000 */
        /* <DEDUP_REMOVED lines=14> */
.L_x_90:
[----:B------:R-:W-:Y:S01]  /*4850*/  BSSY.RECONVERGENT B0, `(.L_x_91) ;  /* 0x0000012000007945 */ /* 0x000fe20003800200 */
[----:B------:R-:W-:Y:S01]  /*4860*/  FFMA.FTZ R33, R8, R36, -R33 ;  /* 0x0000002408217223 */ /* 0x000fe20000010821 */
[----:B------:R-:W-:Y:S02]  /*4870*/  FFMA.FTZ R24, R9, R35, -R30 ;  /* 0x0000002309187223 */ /* 0x000fe4000001081e */
[----:B------:R-:W-:Y:S05]  /*4880*/  @P2 BRA `(.L_x_92) ;  /* 0x0000000000382947 */ /* 0x000fea0003800000 */
[----:B------:R-:W0:Y:S01]  /*4890*/  LDCU.64 UR6, c[0x0][0x3f8] ;  /* 0x00007f00ff0677ac */ /* 0x000e220008000a00 */
[----:B------:R-:W-:Y:S01]  /*48a0*/  MOV R10, R42 ;  /* 0x0000002a000a7202 */ /* 0x000fe20000000f00 */
[----:B------:R-:W-:Y:S01]  /*48b0*/  FMUL.FTZ R33, R33, UR8 ;  /* 0x0000000821217c20 */ /* 0x000fe20008410000 */
[----:B------:R-:W-:Y:S01]  /*48c0*/  MOV R11, R45 ;  /* 0x0000002d000b7202 */ /* 0x000fe20000000f00 */
[----:B------:R-:W1:Y:S01]  /*48d0*/  LDCU.64 UR16, c[0x0][0x380] ;  /* 0x00007000ff1077ac */ /* 0x000e620008000a00 */
[----:B------:R-:W-:Y:S01]  /*48e0*/  FMUL.FTZ R24, R24, UR8 ;  /* 0x0000000818187c20 */ /* 0x000fe20008410000 */
[----:B0-----:R-:W-:Y:S02]  /*48f0*/  IMAD R12, R29, UR6, RZ ;  /* 0x000000061d0c7c24 */ /* 0x001fe4000f8e02ff */
[----:B------:R-:W-:-:S04]  /*4900*/  IMAD.WIDE.U32 R10, R25, UR6, R10 ;  /* 0x00000006190a7c25 */ /* 0x000fc8000f8e000a */
[----:B------:R-:W-:Y:S01]  /*4910*/  IMAD R25, R25, UR7, R12 ;  /* 0x0000000719197c24 */ /* 0x000fe2000f8e020c */
[----:B-1----:R-:W-:-:S04]  /*4920*/  LEA R12, P1, R10, UR16, 0x1 ;  /* 0x000000100a0c7c11 */ /* 0x002fc8000f8208ff */
[----:B------:R-:W-:Y:S02]  /*4930*/  IADD3 R25, PT, PT, R11, R25, RZ ;  /* 0x000000190b197210 */ /* 0x000fe40007ffe0ff */
[----:B------:R-:W-:Y:S02]  /*4940*/  F2FP.BF16.F32.PACK_AB R11, R24, R33 ;  /* 0x00000021180b723e */ /* 0x000fe400000010ff */
[----:B------:R-:W-:-:S05]  /*4950*/  LEA.HI.X R13, R10, UR17, R25, 0x1, P1 ;  /* 0x000000110a0d7c11 */ /* 0x000fca00088f0c19 */
[----:B------:R1:W-:Y:S02]  /*4960*/  STG.E desc[UR10][R12.64], R11 ;  /* 0x0000000b0c007986 */ /* 0x0003e4000c10190a */
.L_x_92:
[----:B------:R-:W-:Y:S05]  /*4970*/  BSYNC.RECONVERGENT B0 ;  /* 0x0000000000007941 */ /* 0x000fea0003800200 */
.L_x_91:
[----:B------:R-:W-:Y:S02]  /*4980*/  SHF.L.U32 R32, R32, 0x10, RZ ;  /* 0x0000001020207819 */ /* 0x000fe400000006ff */
[----:B------:R-:W-:Y:S01]  /*4990*/  SHF.L.U32 R31, R31, 0x10, RZ ;  /* 0x000000101f1f7819 */ /* 0x000fe200000006ff */
[----:B------:R-:W-:Y:S06]  /*49a0*/  BRA.U !UP0, `(.L_x_93) ;  /* 0x0000000108487547 */ /* 0x000fec000b800000 */
[----:B------:R-:W-:Y:S01]  /*49b0*/  FFMA.FTZ R15, R8, R15, R6 ;  /* 0x0000000f080f7223 */ /* 0x000fe20000010006 */
[----:B------:R-:W-:-:S03]  /*49c0*/  FFMA.FTZ R4, R9, R4, R7 ;  /* 0x0000000409047223 */ /* 0x000fc60000010007 */
[----:B------:R-:W-:Y:S01]  /*49d0*/  FMUL.FTZ R10, R15, -1.4426950216293334961 ;  /* 0xbfb8aa3b0f0a7820 */ /* 0x000fe20000410000 */
[----:B01----:R-:W-:-:S05]  /*49e0*/  FMUL.FTZ R12, R4, -1.4426950216293334961 ;  /* 0xbfb8aa3b040c7820 */ /* 0x003fca0000410000 */
        /* <DEDUP_REMOVED lines=14> */
.L_x_93:
[----:B------:R-:W-:Y:S01]  /*4ad0*/  BSSY.RECONVERGENT B0, `(.L_x_94) ;  /* 0x0000012000007945 */ /* 0x000fe20003800200 */
[----:B------:R-:W-:Y:S01]  /*4ae0*/  FFMA.FTZ R21, R8, R32, -R21 ;  /* 0x0000002008157223 */ /* 0x000fe20000010815 */
[----:B------:R-:W-:Y:S02]  /*4af0*/  FFMA.FTZ R4, R9, R31, -R20 ;  /* 0x0000001f09047223 */ /* 0x000fe40000010814 */
[----:B------:R-:W-:Y:S05]  /*4b00*/  @P3 BRA `(.L_x_95) ;  /* 0x0000000000383947 */ /* 0x000fea0003800000 */
[----:B------:R-:W2:Y:S01]  /*4b10*/  LDCU.64 UR6, c[0x0][0x3f8] ;  /* 0x00007f00ff0677ac */ /* 0x000ea20008000a00 */
[----:B------:R-:W-:Y:S01]  /*4b20*/  MOV R10, R42 ;  /* 0x0000002a000a7202 */ /* 0x000fe20000000f00 */
[----:B------:R-:W-:Y:S01]  /*4b30*/  FMUL.FTZ R21, R21, UR8 ;  /* 0x0000000815157c20 */ /* 0x000fe20008410000 */
[----:B-1----:R-:W-:Y:S01]  /*4b40*/  MOV R11, R45 ;  /* 0x0000002d000b7202 */ /* 0x002fe20000000f00 */
[----:B------:R-:W0:Y:S01]  /*4b50*/  LDCU.64 UR16, c[0x0][0x380] ;  /* 0x00007000ff1077ac */ /* 0x000e220008000a00 */
[----:B------:R-:W-:Y:S01]  /*4b60*/  FMUL.FTZ R4, R4, UR8 ;  /* 0x0000000804047c20 */ /* 0x000fe20008410000 */
[----:B--2---:R-:W-:Y:S02]  /*4b70*/  IMAD R19, R19, UR6, RZ ;  /* 0x0000000613137c24 */ /* 0x004fe4000f8e02ff */
[----:B------:R-:W-:-:S04]  /*4b80*/  IMAD.WIDE.U32 R10, R16, UR6, R10 ;  /* 0x00000006100a7c25 */ /* 0x000fc8000f8e000a */
[----:B------:R-:W-:Y:S01]  /*4b90*/  IMAD R19, R16, UR7, R19 ;  /* 0x0000000710137c24 */ /* 0x000fe2000f8e0213 */
[----:B0-----:R-:W-:-:S04]  /*4ba0*/  LEA R12, P1, R10, UR16, 0x1 ;  /* 0x000000100a0c7c11 */ /* 0x001fc8000f8208ff */
[----:B------:R-:W-:Y:S02]  /*4bb0*/  IADD3 R19, PT, PT, R11, R19, RZ ;  /* 0x000000130b137210 */ /* 0x000fe40007ffe0ff */
[----:B------:R-:W-:Y:S02]  /*4bc0*/  F2FP.BF16.F32.PACK_AB R11, R4, R21 ;  /* 0x00000015040b723e */ /* 0x000fe400000010ff */
[----:B------:R-:W-:-:S05]  /*4bd0*/  LEA.HI.X R13, R10, UR17, R19, 0x1, P1 ;  /* 0x000000110a0d7c11 */ /* 0x000fca00088f0c13 */
[----:B------:R2:W-:Y:S02]  /*4be0*/  STG.E desc[UR10][R12.64], R11 ;  /* 0x0000000b0c007986 */ /* 0x0005e4000c10190a */
.L_x_95:
[----:B------:R-:W-:Y:S05]  /*4bf0*/  BSYNC.RECONVERGENT B0 ;  /* 0x0000000000007941 */ /* 0x000fea0003800200 */
.L_x_94:
[----:B------:R-:W-:Y:S02]  /*4c00*/  SHF.L.U32 R28, R28, 0x10, RZ ;  /* 0x000000101c1c7819 */ /* 0x000fe400000006ff */
[----:B------:R-:W-:Y:S02]  /*4c10*/  SHF.R.S32.HI R19, RZ, 0x1f, R18 ;  /* 0x0000001fff137819 */ /* 0x000fe40000011412 */
[----:B------:R-:W-:Y:S01]  /*4c20*/  SHF.L.U32 R5, R5, 0x10, RZ ;  /* 0x0000001005057819 */ /* 0x000fe200000006ff */
[----:B------:R-:W-:Y:S06]  /*4c30*/  BRA.U !UP0, `(.L_x_96) ;  /* 0x0000000108487547 */ /* 0x000fec000b800000 */
[----:B------:R-:W-:Y:S01]  /*4c40*/  FFMA.FTZ R6, R8, R17, R6 ;  /* 0x0000001108067223 */ /* 0x000fe20000010006 */
[----:B------:R-:W-:-:S03]  /*4c50*/  FFMA.FTZ R7, R9, R14, R7 ;  /* 0x0000000e09077223 */ /* 0x000fc60000010007 */
[----:B------:R-:W-:Y:S01]  /*4c60*/  FMUL.FTZ R4, R6, -1.4426950216293334961 ;  /* 0xbfb8aa3b06047820 */ /* 0x000fe20000410000 */
[----:B012---:R-:W-:-:S05]  /*4c70*/  FMUL.FTZ R12, R7, -1.4426950216293334961 ;  /* 0xbfb8aa3b070c7820 */ /* 0x007fca0000410000 */
        /* <DEDUP_REMOVED lines=14> */
.L_x_96:
[----:B------:R-:W-:Y:S01]  /*4d60*/  ISETP.GE.AND.EX P0, PT, R19, UR15, PT, P0 ;  /* 0x0000000f13007c0c */ /* 0x000fe2000bf06300 */
[----:B------:R-:W-:Y:S01]  /*4d70*/  FFMA.FTZ R23, R8, R28, -R23 ;  /* 0x0000001c08177223 */ /* 0x000fe20000010817 */
[----:B------:R-:W-:Y:S01]  /*4d80*/  FFMA.FTZ R22, R9, R5, -R22 ;  /* 0x0000000509167223 */ /* 0x000fe20000010816 */
[----:B------:R-:W-:Y:S02]  /*4d90*/  BSSY.RECONVERGENT B0, `(.L_x_97) ;  /* 0x000000f000007945 */ /* 0x000fe40003800200 */
[----:B------:R-:W-:Y:S01]  /*4da0*/  FMUL.FTZ R7, R23, UR8 ;  /* 0x0000000817077c20 */ /* 0x000fe20008410000 */
[----:B------:R-:W-:-:S07]  /*4db0*/  FMUL.FTZ R22, R22, UR8 ;  /* 0x0000000816167c20 */ /* 0x000fce0008410000 */
[----:B------:R-:W-:Y:S05]  /*4dc0*/  @P0 BRA `(.L_x_98) ;  /* 0x00000000002c0947 */ /* 0x000fea0003800000 */
[----:B------:R-:W3:Y:S01]  /*4dd0*/  LDCU.64 UR6, c[0x0][0x3f8] ;  /* 0x00007f00ff0677ac */ /* 0x000ee20008000a00 */
[----:B------:R-:W-:Y:S02]  /*4de0*/  MOV R43, R45 ;  /* 0x0000002d002b7202 */ /* 0x000fe40000000f00 */
[----:B------:R-:W-:Y:S01]  /*4df0*/  F2FP.BF16.F32.PACK_AB R7, R22, R7 ;  /* 0x000000071607723e */ /* 0x000fe200000010ff */
[----:B------:R-:W4:Y:S01]  /*4e00*/  LDCU.64 UR8, c[0x0][0x380] ;  /* 0x00007000ff0877ac */ /* 0x000f220008000a00 */
[----:B---3--:R-:W-:Y:S02]  /*4e10*/  IMAD R19, R19, UR6, RZ ;  /* 0x0000000613137c24 */ /* 0x008fe4000f8e02ff */
[----:B------:R-:W-:-:S04]  /*4e20*/  IMAD.WIDE.U32 R42, R18, UR6, R42 ;  /* 0x00000006122a7c25 */ /* 0x000fc8000f8e002a */
[----:B------:R-:W-:Y:S01]  /*4e30*/  IMAD R19, R18, UR7, R19 ;  /* 0x0000000712137c24 */ /* 0x000fe2000f8e0213 */
[----:B----4-:R-:W-:-:S04]  /*4e40*/  LEA R4, P0, R42, UR8, 0x1 ;  /* 0x000000082a047c11 */ /* 0x010fc8000f8008ff */
[----:B------:R-:W-:-:S04]  /*4e50*/  IADD3 R19, PT, PT, R43, R19, RZ ;  /* 0x000000132b137210 */ /* 0x000fc80007ffe0ff */
[----:B------:R-:W-:-:S05]  /*4e60*/  LEA.HI.X R5, R42, UR9, R19, 0x1, P0 ;  /* 0x000000092a057c11 */ /* 0x000fca00080f0c13 */
[----:B------:R3:W-:Y:S02]  /*4e70*/  STG.E desc[UR10][R4.64], R7 ;  /* 0x0000000704007986 */ /* 0x0007e4000c10190a */
.L_x_98:
[----:B------:R-:W-:Y:S05]  /*4e80*/  BSYNC.RECONVERGENT B0 ;  /* 0x0000000000007941 */ /* 0x000fea0003800200 */
.L_x_97:
[----:B------:R-:W4:Y:S01]  /*4e90*/  LDCU UR6, c[0x0][0x374] ;  /* 0x00006e80ff0677ac */ /* 0x000f220008000800 */
[----:B------:R-:W5:Y:S01]  /*4ea0*/  LDCU UR7, c[0x0][0x410] ;  /* 0x00008200ff0777ac */ /* 0x000f620008000800 */
[----:B------:R-:W5:Y:S01]  /*4eb0*/  LDCU UR8, c[0x0][0x3e0] ;  /* 0x00007c00ff0877ac */ /* 0x000f620008000800 */
[----:B------:R-:W-:Y:S02]  /*4ec0*/  UIADD3 UR4, UPT, UPT, UR4, 0x1, URZ ;  /* 0x0000000104047890 */ /* 0x000fe4000fffe0ff */
[----:B----4-:R-:W-:Y:S02]  /*4ed0*/  UIADD3 UR5, UPT, UPT, UR6, UR5, URZ ;  /* 0x0000000506057290 */ /* 0x010fe4000fffe0ff */
[----:B-----5:R-:W-:-:S04]  /*4ee0*/  UIMAD UR7, UR7, UR8, URZ ;  /* 0x00000008070772a4 */ /* 0x020fc8000f8e02ff */
[----:B------:R-:W-:-:S09]  /*4ef0*/  UISETP.GE.AND UP0, UPT, UR5, UR7, UPT ;  /* 0x000000070500728c */ /* 0x000fd2000bf06270 */
[----:B------:R-:W-:Y:S05]  /*4f00*/  BRA.U !UP0, `(.L_x_99) ;  /* 0xffffffb108907547 */ /* 0x000fea000b83ffff */
.L_x_68:
[----:B------:R-:W4:Y:S01]  /*4f10*/  LDC R6, c[0x0][0x370] ;  /* 0x0000dc00ff067b82 */ /* 0x000f220000000800 */
[----:B------:R-:W-:Y:S01]  /*4f20*/  ISETP.NE.AND P1, PT, R0, RZ, PT ;  /* 0x000000ff0000720c */ /* 0x000fe20003f25270 */
[----:B------:R-:W-:Y:S06]  /*4f30*/  BSSY.RECONVERGENT B0, `(.L_x_100) ;  /* 0x000000d000007945 */ /* 0x000fec0003800200 */
[----:B---3--:R-:W3:Y:S08]  /*4f40*/  LDC R7, c[0x0][0x374] ;  /* 0x0000dd00ff077b82 */ /* 0x008ef00000000800 */
[----:B------:R-:W5:Y:S01]  /*4f50*/  LDC.64 R2, c[0x0][0x3c8] ;  /* 0x0000f200ff027b82 */ /* 0x000f620000000a00 */
[----:B----4-:R-:W-:-:S02]  /*4f60*/  ISETP.NE.AND P0, PT, R6, 0x1, PT ;  /* 0x000000010600780c */ /* 0x010fc40003f05270 */
[----:B---3--:R-:W-:-:S04]  /*4f70*/  SHF.L.U32 R4, R7, 0x1, RZ ;  /* 0x0000000107047819 */ /* 0x008fc800000006ff */
[----:B------:R-:W-:-:S05]  /*4f80*/  SEL R5, R4, RZ, P0 ;  /* 0x000000ff04057207 */ /* 0x000fca0000000000 */
[----:B-----5:R-:W-:Y:S01]  /*4f90*/  IMAD.WIDE.U32 R2, R5, 0x4, R2 ;  /* 0x0000000405027825 */ /* 0x020fe200078e0002 */
[----:B------:R-:W-:Y:S06]  /*4fa0*/  @P1 BRA `(.L_x_101) ;  /* 0x0000000000141947 */ /* 0x000fec0003800000 */
[----:B------:R-:W-:Y:S01]  /*4fb0*/  HFMA2 R5, -RZ, RZ, 0, 5.9604644775390625e-08 ;  /* 0x00000001ff057431 */ /* 0x000fe200000001ff */
[----:B------:R-:W-:Y:S06]  /*4fc0*/  MEMBAR.ALL.GPU ;  /* 0x0000000000007992 */ /* 0x000fec000000a000 */
[----:B------:R-:W-:-:S00]  /*4fd0*/  ERRBAR ;  /* 0x00000000000079ab */ /* 0x000fc00000000000 */
[----:B------:R-:W-:Y:S06]  /*4fe0*/  CGAERRBAR ;  /* 0x00000000000075ab */ /* 0x000fec0000000000 */
[----:B------:R3:W-:Y:S02]  /*4ff0*/  REDG.E.ADD.S32.STRONG.GPU desc[UR10][R2.64], R5 ;  /* 0x000000050200798e */ /* 0x0007e4000c12e30a */
.L_x_101:
[----:B------:R-:W-:Y:S05]  /*5000*/  BSYNC.RECONVERGENT B0 ;  /* 0x0000000000007941 */ /* 0x000fea0003800200 */
.L_x_100:
[----:B------:R-:W4:Y:S01]  /*5010*/  S2UR UR5, SR_CTAID.Y ;  /* 0x00000000000579c3 */ /* 0x000f220000002600 */
[----:B---3--:R-:W-:Y:S02]  /*5020*/  IADD3 R5, PT, PT, R7, -0x1, RZ ;  /* 0xffffffff07057810 */ /* 0x008fe40007ffe0ff */
[----:B------:R-:W-:-:S05]  /*5030*/  IADD3 R4, PT, PT, R6, -0x1, RZ ;  /* 0xffffffff06047810 */ /* 0x000fca0007ffe0ff */
[----:B------:R-:W3:Y:S01]  /*5040*/  S2UR UR4, SR_CTAID.X ;  /* 0x00000000000479c3 */ /* 0x000ee20000002500 */
[----:B----4-:R-:W-:-:S04]  /*5050*/  ISETP.NE.AND P0, PT, R5, UR5, PT ;  /* 0x0000000505007c0c */ /* 0x010fc8000bf05270 */
[----:B---3--:R-:W-:-:S13]  /*5060*/  ISETP.NE.OR P0, PT, R4, UR4, P0 ;  /* 0x0000000404007c0c */ /* 0x008fda0008705670 */
[----:B------:R-:W-:Y:S05]  /*5070*/  @P0 EXIT ;  /* 0x000000000000094d */ /* 0x000fea0003800000 */
[----:B------:R-:W-:Y:S05]  /*5080*/  @P1 BRA `(.L_x_102) ;  /* 0x0000000000201947 */ /* 0x000fea0003800000 */
[----:B------:R-:W-:-:S05]  /*5090*/  IMAD R4, R6, R7, RZ ;  /* 0x0000000706047224 */ /* 0x000fca00078e02ff */
[----:B------:R-:W-:-:S13]  /*50a0*/  ISETP.NE.AND P0, PT, R4, -0x1, PT ;  /* 0xffffffff0400780c */ /* 0x000fda0003f05270 */
[----:B------:R-:W-:Y:S05]  /*50b0*/  @!P0 BRA `(.L_x_102) ;  /* 0x0000000000148947 */ /* 0x000fea0003800000 */
.L_x_103:
[----:B------:R-:W3:Y:S04]  /*50c0*/  LDG.E.STRONG.GPU R5, desc[UR10][R2.64] ;  /* 0x0000000a02057981 */ /* 0x000ee8000c1ef900 */
[----:B---3--:R-:W-:Y:S01]  /*50d0*/  CCTL.IVALL ;  /* 0x00000000ff00798f */ /* 0x008fe20002000000 */
[----:B------:R-:W-:Y:S05]  /*50e0*/  YIELD ;  /* 0x0000000000007946 */ /* 0x000fea0003800000 */
[----:B------:R-:W-:-:S13]  /*50f0*/  ISETP.NE.AND P0, PT, R5, R4, PT ;  /* 0x000000040500720c */ /* 0x000fda0003f05270 */
[----:B------:R-:W-:Y:S05]  /*5100*/  @P0 BRA `(.L_x_103) ;  /* 0xfffffffc00ec0947 */ /* 0x000fea000383ffff */
.L_x_102:
[----:B------:R-:W-:Y:S05]  /*5110*/  WARPSYNC.ALL ;  /* 0x0000000000007948 */ /* 0x000fea0003800000 */
[----:B------:R-:W3:Y:S08]  /*5120*/  LDC.64 R4, c[0x0][0x3f8] ;  /* 0x0000fe00ff047b82 */ /* 0x000ef00000000a00 */
[----:B------:R-:W-:Y:S01]  /*5130*/  BAR.SYNC.DEFER_BLOCKING 0x0 ;  /* 0x0000000000007b1d */ /* 0x000fe20000010000 */
[----:B---3--:R-:W-:-:S04]  /*5140*/  LEA.HI R3, P0, R5, R4, RZ, 0x1 ;  /* 0x0000000405037211 */ /* 0x008fc800078108ff */
        /* <DEDUP_REMOVED lines=12> */
[----:B012---:R-:W-:Y:S02]  /*5210*/  SEL R13, R3, R6, P0 ;  /* 0x00000006030d7207 */ /* 0x007fe40000000000 */
        /* <DEDUP_REMOVED lines=33> */
[----:B------:R-:W-:Y:S01]  /*5430*/  MOV R8, R0 ;  /* 0x0000000000087202 */ /* 0x000fe20000000f00 */
[----:B------:R-:W1:Y:S01]  /*5440*/  LDCU.64 UR6, c[0x0][0x390] ;  /* 0x00007200ff0677ac */ /* 0x000e620008000a00 */
[----:B------:R-:W-:Y:S02]  /*5450*/  LOP3.LUT R11, R11, 0x3, RZ, 0xc0, !PT ;  /* 0x000000030b0b7812 */ /* 0x000fe400078ec0ff */
[----:B------:R-:W-:Y:S01]  /*5460*/  MOV R9, R7 ;  /* 0x0000000700097202 */ /* 0x000fe20000000f00 */
[----:B------:R-:W2:Y:S01]  /*5470*/  LDCU.64 UR8, c[0x0][0x388] ;  /* 0x00007100ff0877ac */ /* 0x000ea20008000a00 */
[C---:B------:R-:W-:Y:S02]  /*5480*/  SHF.L.U32 R25, R0.reuse, 0x3, RZ ;  /* 0x0000000300197819 */ /* 0x040fe400000006ff */
[----:B------:R-:W-:Y:S01]  /*5490*/  SHF.L.U64.HI R26, R0, 0x3, R7 ;  /* 0x00000003001a7819 */ /* 0x000fe20000010207 */
[----:B------:R-:W-:Y:S01]  /*54a0*/  IMAD.WIDE.U32 R8, R11, 0x280, R8 ;  /* 0x000002800b087825 */ /* 0x000fe200078e0008 */
[----:B------:R-:W-:-:S02]  /*54b0*/  SHF.L.U64.HI R34, R3, 0x2, R2 ;  /* 0x0000000203227819 */ /* 0x000fc40000010202 */
[----:B------:R-:W-:Y:S02]  /*54c0*/  SHF.L.U64.HI R30, R6, 0x2, R23 ;  /* 0x00000002061e7819 */ /* 0x000fe40000010217 */
        /* <DEDUP_REMOVED lines=14> */
.L_x_106:
        /* <DEDUP_REMOVED lines=27> */
.L_x_105:
[----:B------:R-:W-:Y:S05]  /*5760*/  BSYNC.RECONVERGENT B0 ;  /* 0x0000000000007941 */ /* 0x000fea0003800200 */
.L_x_104:
        /* <DEDUP_REMOVED lines=10> */
.L_x_107:
[C---:B------:R-:W-:Y:S02]  /*5810*/  SHF.L.U32 R6, R0.reuse, 0x2, RZ ;  /* 0x0000000200067819 */ /* 0x040fe400000006ff */
[----:B------:R-:W-:Y:S02]  /*5820*/  SHF.L.U64.HI R14, R0, 0x2, R7 ;  /* 0x00000002000e7819 */ /* 0x000fe40000010207 */
[----:B-1----:R-:W-:-:S04]  /*5830*/  IADD3 R16, P0, PT, R6, UR4, RZ ;  /* 0x0000000406107c10 */ /* 0x002fc8000ff1e0ff */
[----:B------:R-:W-:Y:S02]  /*5840*/  IADD3.X R17, PT, PT, R14, UR5, RZ, P0, !PT ;  /* 0x000000050e117c10 */ /* 0x000fe400087fe4ff */
[C---:B------:R-:W-:Y:S02]  /*5850*/  IADD3 R18, P0, PT, R16.reuse, R11, RZ ;  /* 0x0000000b10127210 */ /* 0x040fe40007f1e0ff */
[C---:B---3--:R-:W-:Y:S01]  /*5860*/  IADD3 R26, P1, PT, R16.reuse, R15, RZ ;  /* 0x0000000f101a7210 */ /* 0x048fe20007f3e0ff */
[----:B------:R-:W3:Y:S01]  /*5870*/  LDG.E R24, desc[UR10][R16.64] ;  /* 0x0000000a10187981 */ /* 0x000ee2000c1e1900 */
[C---:B------:R-:W-:Y:S02]  /*5880*/  IADD3.X R19, PT, PT, R17.reuse, R9, RZ, P0, !PT ;  /* 0x0000000911137210 */ /* 0x040fe400007fe4ff */
[----:B------:R-:W-:Y:S02]  /*5890*/  IADD3 R20, P0, PT, R16, R4, RZ ;  /* 0x0000000410147210 */ /* 0x000fe40007f1e0ff */
[C---:B------:R-:W-:Y:S01]  /*58a0*/  IADD3.X R27, PT, PT, R17.reuse, R13, RZ, P1, !PT ;  /* 0x0000000d111b7210 */ /* 0x040fe20000ffe4ff */
[----:B------:R1:W3:Y:S01]  /*58b0*/  LDG.E R25, desc[UR10][R18.64] ;  /* 0x0000000a12197981 */ /* 0x0002e2000c1e1900 */
        /* <DEDUP_REMOVED lines=9> */
[----:B------:R-:W-:Y:S02]  /*5950*/  LOP3.LUT R7, R14, 0x3, RZ, 0xc0, !PT ;  /* 0x000000030e077812 */ /* 0x000fe400078ec0ff */
[----:B--2---:R-:W-:Y:S02]  /*5960*/  IADD3 R32, P1, PT, R32, UR8, RZ ;  /* 0x0000000820207c10 */ /* 0x004fe4000ff3e0ff */
[----:B------:R-:W-:Y:S02]  /*5970*/  IADD3 R6, P2, PT, R6, UR4, RZ ;  /* 0x0000000406067c10 */ /* 0x000fe4000ff5e0ff */
[----:B------:R-:W-:-:S02]  /*5980*/  IADD3.X R31, PT, PT, R12, UR7, RZ, P0, !PT ;  /* 0x000000070c1f7c10 */ /* 0x000fc400087fe4ff */
[----:B------:R-:W-:Y:S02]  /*5990*/  IADD3.X R33, PT, PT, R12, UR9, RZ, P1, !PT ;  /* 0x000000090c217c10 */ /* 0x000fe40008ffe4ff */
[----:B------:R-:W-:Y:S02]  /*59a0*/  IADD3.X R7, PT, PT, R7, UR5, RZ, P2, !PT ;  /* 0x0000000507077c10 */ /* 0x000fe400097fe4ff */
[C---:B-1----:R-:W-:Y:S02]  /*59b0*/  IADD3 R18, P0, PT, R6.reuse, R11, RZ ;  /* 0x0000000b06127210 */ /* 0x042fe40007f1e0ff */
[C---:B-----5:R-:W-:Y:S02]  /*59c0*/  IADD3 R20, P1, PT, R6.reuse, R4, RZ ;  /* 0x0000000406147210 */ /* 0x060fe40007f3e0ff */
        /* <DEDUP_REMOVED lines=34> */
[----:B------:R1:W4:Y:S04]  /*5bf0*/  LDG.E R30, desc[UR10][R6.64+0x1e00] ;  /* 0x001e000a061e7981 */ /* 0x000328000c1e1900 */
        /* <DEDUP_REMOVED lines=14> */
[----:B-1----:R-:W-:Y:S01]  /*5ce0*/  HFMA2 R7, -RZ, RZ, 0, 0 ;  /* 0x00000000ff077431 */ /* 0x002fe200000001ff */
[----:B----4-:R3:W-:Y:S04]  /*5cf0*/  STG.E.64 desc[UR10][R26.64], R30 ;  /* 0x0000001e1a007986 */ /* 0x0107e8000c101b0a */
[----:B--2---:R3:W-:Y:S07]  /*5d00*/  STG.E.64 desc[UR10][R24.64], R34 ;  /* 0x0000002218007986 */ /* 0x0047ee000c101b0a */
[----:B------:R-:W-:Y:S05]  /*5d10*/  @P0 BRA `(.L_x_107) ;  /* 0xfffffff800bc0947 */ /* 0x000fea000383ffff */
[----:B------:R-:W-:Y:S05]  /*5d20*/  EXIT ;  /* 0x000000000000794d */ /* 0x000fea0003800000 */
.L_x_108:
        /* <DEDUP_REMOVED lines=13> */
.L_x_2464:


//--------------------- .text._Z35group_norm_nhwc_bwd_one_pass_kernelI11Bf16IOFp32WLi512ELi20ELi640EEv26Group_norm_nhwc_bwd_params --------------------------
	.section	.text._Z35group_norm_nhwc_bwd_one_pass_kernelI11Bf16IOFp32WLi512ELi20ELi640EEv26Group_norm_nhwc_bwd_params,"ax",@progbits
	.align	128
        .global         _Z35group_norm_nhwc_bwd_one_pass_kernelI11Bf16IOFp32WLi512ELi20ELi640EEv26Group_norm_nhwc_bwd_params
        .type           _Z35group_norm_nhwc_bwd_one_pass_kernelI11Bf16IOFp32WLi512ELi20ELi640EEv26Group_norm_nhwc_bwd_params,@function
        .size           _Z35group_norm_nhwc_bwd_one_pass_kernelI11Bf16IOFp32WLi512ELi20ELi640EEv26Group_norm_nhwc_bwd_params,(.L_x_2465 - _Z35group_norm_nhwc_bwd_one_pass_kernelI11Bf16IOFp32WLi512ELi20ELi640EEv26Group_norm_nhwc_bwd_params)
        .other          _Z35group_norm_nhwc_bwd_one_pass_kernelI11Bf16IOFp32WLi512ELi20ELi640EEv26Group_norm_nhwc_bwd_params,@"STO_CUDA_ENTRY STV_DEFAULT"
_Z35group_norm_nhwc_bwd_one_pass_kernelI11Bf16IOFp32WLi512ELi20ELi640EEv26Group_norm_nhwc_bwd_params:
.text._Z35group_norm_nhwc_bwd_one_pass_kernelI11Bf16IOFp32WLi512ELi20ELi640EEv26Group_norm_nhwc_bwd_params:
[----:B------:R-:W-:Y:S08]  /*0000*/  LDC R1, c[0x0][0x37c] ;  /* 0x0000df00ff017b82 */ /* 0x000ff00000000800 */
[----:B------:R-:W0:Y:S01]  /*0010*/  S2UR UR8, SR_CTAID.Y ;  /* 0x00000000000879c3 */ /* 0x000e220000002600 */
[----:B------:R-:W1:Y:S01]  /*0020*/  LDCU UR4, c[0x0][0x410] ;  /* 0x00008200ff0477ac */ /* 0x000e620008000800 */
[----:B------:R-:W1:Y:S01]  /*0030*/  LDCU UR5, c[0x0][0x3e0] ;  /* 0x00007c00ff0577ac */ /* 0x000e620008000800 */
[----:B------:R-:W2:Y:S01]  /*0040*/  LDCU.64 UR6, c[0x0][0x358] ;  /* 0x00006b00ff0677ac */ /* 0x000ea20008000a00 */
[----:B-1----:R-:W-:-:S04]  /*0050*/  UIMAD UR4, UR4, UR5, URZ ;  /* 0x00000005040472a4 */ /* 0x002fc8000f8e02ff */
[----:B0-----:R-:W-:-:S09]  /*0060*/  UISETP.GE.AND UP0, UPT, UR8, UR4, UPT ;  /* 0x000000040800728c */ /* 0x001fd2000bf06270 */
[----:B--2---:R-:W-:Y:S05]  /*0070*/  BRA.U UP0, `(.L_x_109) ;  /* 0x0000006d00507547 */ /* 0x004fea000b800000 */
[----:B------:R-:W0:Y:S01]  /*0080*/  S2R R3, SR_TID.X ;  /* 0x0000000000037919 */ /* 0x000e220000002100 */
[----:B------:R-:W-:Y:S01]  /*0090*/  HFMA2 R63, -RZ, RZ, 0, 0 ;  /* 0x00000000ff3f7431 */ /* 0x000fe200000001ff */
[----:B------:R-:W-:Y:S02]  /*00a0*/  MOV R66, UR8 ;  /* 0x0000000800427c02 */ /* 0x000fe40008000f00 */
[----:B0-----:R-:W-:-:S05]  /*00b0*/  LOP3.LUT R0, R3, 0xffff, RZ, 0xc0, !PT ;  /* 0x0000ffff03007812 */ /* 0x001fca00078ec0ff */
[----:B------:R-:W-:-:S05]  /*00c0*/  IMAD R0, R0, 0x199a, RZ ;  /* 0x0000199a00007824 */ /* 0x000fca00078e02ff */
[----:B------:R-:W-:Y:S02]  /*00d0*/  SHF.R.U32.HI R65, RZ, 0x10, R0 ;  /* 0x00000010ff417819 */ /* 0x000fe40000011600 */
[----:B------:R-:W0:Y:S02]  /*00e0*/  S2R R0, SR_LANEID ;  /* 0x0000000000007919 */ /* 0x000e240000000000 */
[----:B------:R-:W-:-:S05]  /*00f0*/  PRMT R2, R65, 0x9910, RZ ;  /* 0x0000991041027816 */ /* 0x000fca00000000ff */
[----:B------:R-:W-:-:S05]  /*0100*/  IMAD R2, R2, 0xa, RZ ;  /* 0x0000000a02027824 */ /* 0x000fca00078e02ff */
[----:B------:R-:W-:-:S04]  /*0110*/  IADD3 R2, PT, PT, RZ, -R2, RZ ;  /* 0x80000002ff027210 */ /* 0x000fc80007ffe0ff */
[----:B------:R-:W-:-:S04]  /*0120*/  PRMT R64, R2, 0x7710, RZ ;  /* 0x0000771002407816 */ /* 0x000fc800000000ff */
[----:B------:R-:W-:-:S04]  /*0130*/  IADD3 R64, PT, PT, R64, R3, RZ ;  /* 0x0000000340407210 */ /* 0x000fc80007ffe0ff */
[----:B------:R-:W-:-:S04]  /*0140*/  SHF.L.U32 R64, R64, 0x1, RZ ;  /* 0x0000000140407819 */ /* 0x000fc800000006ff */
[----:B------:R-:W-:-:S07]  /*0150*/  LOP3.LUT R2, R64, 0xffff, RZ, 0xc0, !PT ;  /* 0x0000ffff40027812 */ /* 0x000fce00078ec0ff */
.L_x_152:
[----:B-1----:R-:W1:Y:S01]  /*0160*/  LDC R11, c[0x0][0x410] ;  /* 0x00010400ff0b7b82 */ /* 0x002e620000000800 */
[----:B--2---:R-:W2:Y:S01]  /*0170*/  LDCU.128 UR12, c[0x0][0x400] ;  /* 0x00008000ff0c77ac */ /* 0x004ea20008000c00 */
[----:B------:R-:W-:-:S06]  /*0180*/  ISETP.GE.AND P2, PT, R66, RZ, PT ;  /* 0x000000ff4200720c */ /* 0x000fcc0003f46270 */
[----:B------:R-:W3:Y:S01]  /*0190*/  S2UR UR9, SR_CTAID.X ;  /* 0x00000000000979c3 */ /* 0x000ee20000002500 */
[----:B------:R-:W-:-:S07]  /*01a0*/  MOV R62, RZ ;  /* 0x000000ff003e7202 */ /* 0x000fce0000000f00 */
[----:B------:R-:W3:Y:S01]  /*01b0*/  LDC R8, c[0x0][0x41c] ;  /* 0x00010700ff087b82 */ /* 0x000ee20000000800 */
[----:B------:R-:W-:Y:S02]  /*01c0*/  CS2R R60, SRZ ;  /* 0x00000000003c7805 */ /* 0x000fe4000001ff00 */
[----:B------:R-:W-:Y:S02]  /*01d0*/  CS2R R58, SRZ ;  /* 0x00000000003a7805 */ /* 0x000fe4000001ff00 */
[----:B------:R-:W-:Y:S01]  /*01e0*/  CS2R R56, SRZ ;  /* 0x0000000000387805 */ /* 0x000fe2000001ff00 */
[----:B------:R-:W4:Y:S01]  /*01f0*/  LDCU.U8 UR4, c[0x0][0x414] ;  /* 0x00008280ff0477ac */ /* 0x000f220008000000 */
[----:B-1----:R-:W-:-:S04]  /*0200*/  IABS R7, R11 ;  /* 0x0000000b00077213 */ /* 0x002fc80000000000 */
[----:B------:R-:W1:Y:S08]  /*0210*/  I2F.RP R3, R7 ;  /* 0x0000000700037306 */ /* 0x000e700000209400 */
[----:B-1----:R-:W1:Y:S02]  /*0220*/  MUFU.RCP R3, R3 ;  /* 0x0000000300037308 */ /* 0x002e640000001000 */
[----:B-1----:R-:W-:Y:S01]  /*0230*/  IADD3 R4, PT, PT, R3, 0xffffffe, RZ ;  /* 0x0ffffffe03047810 */ /* 0x002fe20007ffe0ff */
[----:B---3--:R-:W-:-:S05]  /*0240*/  IMAD R3, R8, UR9, R65 ;  /* 0x0000000908037c24 */ /* 0x008fca000f8e0241 */
[----:B------:R1:W3:Y:S01]  /*0250*/  F2I.FTZ.U32.TRUNC.NTZ R5, R4 ;  /* 0x0000000400057305 */ /* 0x0002e2000021f000 */
[----:B--2---:R-:W-:Y:S02]  /*0260*/  ISETP.GE.U32.AND P1, PT, R3, UR12, PT ;  /* 0x0000000c03007c0c */ /* 0x004fe4000bf26070 */
[----:B------:R-:W-:-:S04]  /*0270*/  SHF.R.S32.HI R13, RZ, 0x1f, R3 ;  /* 0x0000001fff0d7819 */ /* 0x000fc80000011403 */
[----:B------:R-:W-:Y:S02]  /*0280*/  ISETP.GE.AND.EX P1, PT, R13, UR13, PT, P1 ;  /* 0x0000000d0d007c0c */ /* 0x000fe4000bf26310 */
[----:B-1----:R-:W-:Y:S02]  /*0290*/  MOV R4, RZ ;  /* 0x000000ff00047202 */ /* 0x002fe40000000f00 */
[----:B---3--:R-:W-:-:S05]  /*02a0*/  IADD3 R6, PT, PT, RZ, -R5, RZ ;  /* 0x80000005ff067210 */ /* 0x008fca0007ffe0ff */
[----:B------:R-:W-:Y:S01]  /*02b0*/  IMAD R9, R6, R7, RZ ;  /* 0x0000000706097224 */ /* 0x000fe200078e02ff */
[----:B------:R-:W-:-:S03]  /*02c0*/  IABS R6, R66 ;  /* 0x0000004200067213 */ /* 0x000fc60000000000 */
[----:B------:R-:W1:Y:S01]  /*02d0*/  @!P1 LDC.64 R16, c[0x0][0x3f8] ;  /* 0x0000fe00ff109b82 */ /* 0x000e620000000a00 */
[----:B------:R-:W-:-:S06]  /*02e0*/  IMAD.HI.U32 R5, R5, R9, R4 ;  /* 0x0000000905057227 */ /* 0x000fcc00078e0004 */
[----:B------:R-:W-:Y:S01]  /*02f0*/  IMAD.HI.U32 R5, R5, R6, RZ ;  /* 0x0000000605057227 */ /* 0x000fe200078e00ff */
[----:B0-----:R-:W2:Y:S04]  /*0300*/  @!P1 LDC.64 R18, c[0x0][0x398] ;  /* 0x0000e600ff129b82 */ /* 0x001ea80000000a00 */
[----:B------:R-:W-:-:S05]  /*0310*/  IADD3 R4, PT, PT, -R5, RZ, RZ ;  /* 0x000000ff05047210 */ /* 0x000fca0007ffe1ff */
[----:B------:R-:W-:Y:S01]  /*0320*/  IMAD R4, R7, R4, R6 ;  /* 0x0000000407047224 */ /* 0x000fe200078e0206 */
[----:B------:R-:W-:-:S04]  /*0330*/  LOP3.LUT R6, R66, R11, RZ, 0x3c, !PT ;  /* 0x0000000b42067212 */ /* 0x000fc800078e3cff */
[----:B------:R-:W-:Y:S02]  /*0340*/  ISETP.GT.U32.AND P3, PT, R7, R4, PT ;  /* 0x000000040700720c */ /* 0x000fe40003f64070 */
[----:B------:R-:W-:-:S11]  /*0350*/  ISETP.GE.AND P4, PT, R6, RZ, PT ;  /* 0x000000ff0600720c */ /* 0x000fd60003f86270 */
[-C--:B------:R-:W-:Y:S02]  /*0360*/  @!P3 IADD3 R4, PT, PT, R4, -R7.reuse, RZ ;  /* 0x800000070404b210 */ /* 0x080fe40007ffe0ff */
[----:B------:R-:W-:Y:S02]  /*0370*/  @!P3 IADD3 R5, PT, PT, R5, 0x1, RZ ;  /* 0x000000010505b810 */ /* 0x000fe40007ffe0ff */
[CC--:B------:R-:W-:Y:S02]  /*0380*/  ISETP.GE.U32.AND P0, PT, R4.reuse, R7.reuse, PT ;  /* 0x000000070400720c */ /* 0x0c0fe40003f06070 */
[----:B------:R-:W-:Y:S02]  /*0390*/  ISETP.GT.U32.AND P5, PT, R7, R4, PT ;  /* 0x000000040700720c */ /* 0x000fe40003fa4070 */
[----:B------:R-:W-:-:S04]  /*03a0*/  IADD3 R7, PT, PT, R4, -R7, RZ ;  /* 0x8000000704077210 */ /* 0x000fc80007ffe0ff */
[----:B------:R-:W-:Y:S02]  /*03b0*/  SEL R4, R7, R4, !P5 ;  /* 0x0000000407047207 */ /* 0x000fe40006800000 */
[----:B------:R-:W-:Y:S02]  /*03c0*/  ISETP.NE.AND P5, PT, R11, RZ, PT ;  /* 0x000000ff0b00720c */ /* 0x000fe40003fa5270 */
[----:B------:R-:W-:Y:S02]  /*03d0*/  LOP3.LUT R7, RZ, R11, RZ, 0x33, !PT ;  /* 0x0000000bff077212 */ /* 0x000fe400078e33ff */
[----:B------:R-:W-:Y:S02]  /*03e0*/  @!P2 IADD3 R4, PT, PT, -R4, RZ, RZ ;  /* 0x000000ff0404a210 */ /* 0x000fe40007ffe1ff */
[----:B------:R-:W-:Y:S02]  /*03f0*/  IADD3 R11, PT, PT, R3, 0x40, RZ ;  /* 0x00000040030b7810 */ /* 0x000fe40007ffe0ff */
[----:B------:R-:W-:-:S02]  /*0400*/  @P0 IADD3 R5, PT, PT, R5, 0x1, RZ ;  /* 0x0000000105050810 */ /* 0x000fc40007ffe0ff */
[----:B------:R-:W-:Y:S02]  /*0410*/  SEL R45, R7, R4, !P5 ;  /* 0x00000004072d7207 */ /* 0x000fe40006800000 */
[----:B------:R-:W-:Y:S02]  /*0420*/  ISETP.GE.U32.AND P3, PT, R11, UR12, PT ;  /* 0x0000000c0b007c0c */ /* 0x000fe4000bf66070 */
[----:B------:R-:W-:Y:S01]  /*0430*/  SHF.R.S32.HI R15, RZ, 0x1f, R11 ;  /* 0x0000001fff0f7819 */ /* 0x000fe2000001140b */
[----:B------:R-:W-:Y:S01]  /*0440*/  IMAD R9, R45, 0x14, RZ ;  /* 0x000000142d097824 */ /* 0x000fe200078e02ff */
[----:B------:R-:W-:Y:S02]  /*0450*/  @!P4 IADD3 R5, PT, PT, -R5, RZ, RZ ;  /* 0x000000ff0505c210 */ /* 0x000fe40007ffe1ff */
[----:B------:R-:W-:Y:S02]  /*0460*/  ISETP.GE.AND.EX P3, PT, R15, UR13, PT, P3 ;  /* 0x0000000d0f007c0c */ /* 0x000fe4000bf66330 */
[----:B------:R-:W-:-:S02]  /*0470*/  SEL R5, R7, R5, !P5 ;  /* 0x0000000507057207 */ /* 0x000fc40006800000 */
[C---:B------:R-:W-:Y:S02]  /*0480*/  IADD3 R88, P0, PT, R9.reuse, R2, RZ ;  /* 0x0000000209587210 */ /* 0x040fe40007f1e0ff */
[----:B------:R-:W-:Y:S02]  /*0490*/  SHF.R.S32.HI R2, RZ, 0x1f, R5 ;  /* 0x0000001fff027819 */ /* 0x000fe40000011405 */
[----:B------:R-:W-:Y:S02]  /*04a0*/  LEA.HI.X.SX32 R89, R9, RZ, 0x1, P0 ;  /* 0x000000ff09597211 */ /* 0x000fe400000f0eff */
[----:B------:R-:W3:Y:S01]  /*04b0*/  @!P1 LDC.64 R8, c[0x0][0x3a0] ;  /* 0x0000e800ff089b82 */ /* 0x000ee20000000a00 */
[----:B------:R-:W-:Y:S02]  /*04c0*/  IMAD R2, R2, UR14, RZ ;  /* 0x0000000e02027c24 */ /* 0x000fe4000f8e02ff */
[----:B------:R-:W-:-:S04]  /*04d0*/  IMAD.WIDE.U32 R88, R5, UR14, R88 ;  /* 0x0000000e05587c25 */ /* 0x000fc8000f8e0058 */
[----:B------:R-:W-:Y:S01]  /*04e0*/  IMAD R91, R5, UR15, R2 ;  /* 0x0000000f055b7c24 */ /* 0x000fe2000f8e0202 */
[----:B------:R-:W0:Y:S01]  /*04f0*/  @!P3 LDC.64 R20, c[0x0][0x3f8] ;  /* 0x0000fe00ff14bb82 */ /* 0x000e220000000a00 */
[----:B-1----:R-:W-:Y:S01]  /*0500*/  @!P1 IMAD R2, R13, R16, RZ ;  /* 0x000000100d029224 */ /* 0x002fe200078e02ff */
[----:B------:R-:W-:Y:S02]  /*0510*/  IADD3 R13, PT, PT, R3, 0x80, RZ ;  /* 0x00000080030d7810 */ /* 0x000fe40007ffe0ff */
[----:B------:R-:W-:Y:S01]  /*0520*/  IADD3 R91, PT, PT, R89, R91, RZ ;  /* 0x0000005b595b7210 */ /* 0x000fe20007ffe0ff */
[----:B------:R-:W-:Y:S01]  /*0530*/  @!P1 IMAD R7, R3, R17, R2 ;  /* 0x0000001103079224 */ /* 0x000fe200078e0202 */
[----:B------:R-:W-:Y:S02]  /*0540*/  ISETP.GE.U32.AND P0, PT, R13, UR12, PT ;  /* 0x0000000c0d007c0c */ /* 0x000fe4000bf06070 */
[----:B------:R-:W-:Y:S01]  /*0550*/  SHF.R.S32.HI R17, RZ, 0x1f, R13 ;  /* 0x0000001fff117819 */ /* 0x000fe2000001140d */
[----:B------:R-:W1:Y:S01]  /*0560*/  @!P3 LDC.64 R24, c[0x0][0x3a0] ;  /* 0x0000e800ff18bb82 */ /* 0x000e620000000a00 */
[----:B------:R-:W-:-:S02]  /*0570*/  @!P1 MOV R90, R88 ;  /* 0x00000058005a9202 */ /* 0x000fc40000000f00 */
[----:B------:R-:W-:-:S03]  /*0580*/  ISETP.GE.AND.EX P0, PT, R17, UR13, PT, P0 ;  /* 0x0000000d11007c0c */ /* 0x000fc6000bf06300 */
[----:B------:R-:W-:Y:S02]  /*0590*/  @!P1 IMAD.WIDE.U32 R4, R3, R16, R90 ;  /* 0x0000001003049225 */ /* 0x000fe400078e005a */
[----:B------:R-:W4:Y:S03]  /*05a0*/  @!P3 LDC.64 R26, c[0x0][0x398] ;  /* 0x0000e600ff1abb82 */ /* 0x000f260000000a00 */
[----:B------:R-:W-:Y:S02]  /*05b0*/  @!P1 IADD3 R5, PT, PT, R5, R7, RZ ;  /* 0x0000000705059210 */ /* 0x000fe40007ffe0ff */
[C---:B------:R-:W-:Y:S02]  /*05c0*/  @!P1 SHF.L.U32 R7, R4.reuse, 0x1, RZ ;  /* 0x0000000104079819 */ /* 0x040fe400000006ff */
[----:B------:R-:W-:Y:S01]  /*05d0*/  @!P1 SHF.L.U64.HI R2, R4, 0x1, R5 ;  /* 0x0000000104029819 */ /* 0x000fe20000010205 */
[----:B------:R-:W4:Y:S01]  /*05e0*/  @!P0 LDC.64 R28, c[0x0][0x3f8] ;  /* 0x0000fe00ff1c8b82 */ /* 0x000f220000000a00 */
[----:B---3--:R-:W-:Y:S01]  /*05f0*/  @!P1 IADD3 R4, P2, PT, R7, R8, RZ ;  /* 0x0000000807049210 */ /* 0x008fe20007f5e0ff */
[----:B0-----:R-:W-:Y:S01]  /*0600*/  @!P3 IMAD R8, R15, R20, RZ ;  /* 0x000000140f08b224 */ /* 0x001fe200078e02ff */
[----:B--2---:R-:W-:-:S02]  /*0610*/  @!P1 IADD3 R6, P4, PT, R7, R18, RZ ;  /* 0x0000001207069210 */ /* 0x004fc40007f9e0ff */
[C---:B------:R-:W-:Y:S01]  /*0620*/  @!P1 IADD3.X R5, PT, PT, R2.reuse, R9, RZ, P2, !PT ;  /* 0x0000000902059210 */ /* 0x040fe200017fe4ff */
[----:B------:R-:W-:Y:S01]  /*0630*/  @!P3 IMAD R15, R11, R21, R8 ;  /* 0x000000150b0fb224 */ /* 0x000fe200078e0208 */
[----:B------:R-:W-:Y:S02]  /*0640*/  @!P3 MOV R8, R88 ;  /* 0x000000580008b202 */ /* 0x000fe40000000f00 */
[----:B------:R-:W-:Y:S01]  /*0650*/  @!P3 MOV R9, R91 ;  /* 0x0000005b0009b202 */ /* 0x000fe20000000f00 */
[----:B------:R4:W2:Y:S01]  /*0660*/  @!P1 LDG.E R62, desc[UR6][R4.64] ;  /* 0x00000006043e9981 */ /* 0x0008a2000c1e1900 */
[----:B------:R-:W-:Y:S01]  /*0670*/  IADD3 R23, PT, PT, R3, 0xc0, RZ ;  /* 0x000000c003177810 */ /* 0x000fe20007ffe0ff */
[----:B------:R-:W-:Y:S01]  /*0680*/  @!P3 IMAD.WIDE.U32 R8, R11, R20, R8 ;  /* 0x000000140b08b225 */ /* 0x000fe200078e0008 */
[----:B------:R-:W-:Y:S02]  /*0690*/  @!P1 IADD3.X R7, PT, PT, R2, R19, RZ, P4, !PT ;  /* 0x0000001302079210 */ /* 0x000fe400027fe4ff */
[----:B------:R-:W-:-:S02]  /*06a0*/  ISETP.GE.U32.AND P2, PT, R23, UR12, PT ;  /* 0x0000000c17007c0c */ /* 0x000fc4000bf46070 */
[----:B------:R-:W-:Y:S01]  /*06b0*/  SHF.R.S32.HI R19, RZ, 0x1f, R23 ;  /* 0x0000001fff137819 */ /* 0x000fe20000011417 */
[----:B------:R0:W3:Y:S01]  /*06c0*/  @!P1 LDG.E R61, desc[UR6][R6.64] ;  /* 0x00000006063d9981 */ /* 0x0000e2000c1e1900 */
[----:B------:R-:W-:Y:S02]  /*06d0*/  @!P3 IADD3 R11, PT, PT, R9, R15, RZ ;  /* 0x0000000f090bb210 */ /* 0x000fe40007ffe0ff */
[C---:B------:R-:W-:Y:S02]  /*06e0*/  @!P3 SHF.L.U32 R9, R8.reuse, 0x1, RZ ;  /* 0x000000010809b819 */ /* 0x040fe400000006ff */
[----:B------:R-:W-:Y:S02]  /*06f0*/  ISETP.GE.AND.EX P2, PT, R19, UR13, PT, P2 ;  /* 0x0000000d13007c0c */ /* 0x000fe4000bf46320 */
[----:B------:R-:W-:Y:S02]  /*0700*/  @!P3 SHF.L.U64.HI R2, R8, 0x1, R11 ;  /* 0x000000010802b819 */ /* 0x000fe4000001020b */
[----:B-1----:R-:W-:-:S02]  /*0710*/  @!P3 IADD3 R8, P1, PT, R9, R24, RZ ;  /* 0x000000180908b210 */ /* 0x002fc40007f3e0ff */
[----:B----4-:R-:W-:Y:S02]  /*0720*/  @!P3 IADD3 R4, P4, PT, R9, R26, RZ ;  /* 0x0000001a0904b210 */ /* 0x010fe40007f9e0ff */
[C---:B------:R-:W-:Y:S02]  /*0730*/  @!P3 IADD3.X R9, PT, PT, R2.reuse, R25, RZ, P1, !PT ;  /* 0x000000190209b210 */ /* 0x040fe40000ffe4ff */
[----:B------:R-:W-:Y:S01]  /*0740*/  @!P3 IADD3.X R5, PT, PT, R2, R27, RZ, P4, !PT ;  /* 0x0000001b0205b210 */ /* 0x000fe200027fe4ff */
[----:B------:R-:W-:Y:S01]  /*0750*/  @!P0 IMAD R2, R17, R28, RZ ;  /* 0x0000001c11028224 */ /* 0x000fe200078e02ff */
[----:B0-----:R-:W-:Y:S01]  /*0760*/  @!P0 MOV R6, R88 ;  /* 0x0000005800068202 */ /* 0x001fe20000000f00 */
[----:B------:R-:W0:Y:S01]  /*0770*/  @!P0 LDC.64 R16, c[0x0][0x3a0] ;  /* 0x0000e800ff108b82 */ /* 0x000e220000000a00 */
[----:B------:R-:W-:Y:S01]  /*0780*/  @!P0 MOV R7, R91 ;  /* 0x0000005b00078202 */ /* 0x000fe20000000f00 */
[----:B------:R-:W-:Y:S01]  /*0790*/  @!P0 IMAD R11, R13, R29, R2 ;  /* 0x0000001d0d0b8224 */ /* 0x000fe200078e0202 */
[----:B------:R-:W-:Y:S01]  /*07a0*/  IADD3 R31, PT, PT, R3, 0x100, RZ ;  /* 0x00000100031f7810 */ /* 0x000fe20007ffe0ff */
[----:B------:R1:W4:Y:S01]  /*07b0*/  @!P3 LDG.E R59, desc[UR6][R4.64] ;  /* 0x00000006043bb981 */ /* 0x000322000c1e1900 */
[----:B------:R-:W-:-:S03]  /*07c0*/  @!P0 IMAD.WIDE.U32 R6, R13, R28, R6 ;  /* 0x0000001c0d068225 */ /* 0x000fc600078e0006 */
[----:B------:R-:W1:Y:S01]  /*07d0*/  @!P2 LDC.64 R28, c[0x0][0x3f8] ;  /* 0x0000fe00ff1cab82 */ /* 0x000e620000000a00 */
[----:B------:R-:W-:Y:S01]  /*07e0*/  ISETP.GE.U32.AND P1, PT, R31, UR12, PT ;  /* 0x0000000c1f007c0c */ /* 0x000fe2000bf26070 */
[----:B------:R1:W4:Y:S01]  /*07f0*/  @!P3 LDG.E R60, desc[UR6][R8.64] ;  /* 0x00000006083cb981 */ /* 0x000322000c1e1900 */
[----:B------:R-:W-:Y:S02]  /*0800*/  SHF.R.S32.HI R27, RZ, 0x1f, R31 ;  /* 0x0000001fff1b7819 */ /* 0x000fe4000001141f */
[----:B------:R-:W-:Y:S02]  /*0810*/  @!P0 IADD3 R7, PT, PT, R7, R11, RZ ;  /* 0x0000000b07078210 */ /* 0x000fe40007ffe0ff */
[----:B------:R-:W-:Y:S01]  /*0820*/  ISETP.GE.AND.EX P1, PT, R27, UR13, PT, P1 ;  /* 0x0000000d1b007c0c */ /* 0x000fe2000bf26310 */
[----:B------:R-:W1:Y:S01]  /*0830*/  @!P0 LDC.64 R12, c[0x0][0x398] ;  /* 0x0000e600ff0c8b82 */ /* 0x000e620000000a00 */
[C---:B------:R-:W-:Y:S02]  /*0840*/  @!P0 SHF.L.U32 R25, R6.reuse, 0x1, RZ ;  /* 0x0000000106198819 */ /* 0x040fe400000006ff */
[----:B------:R-:W-:-:S02]  /*0850*/  @!P0 SHF.L.U64.HI R6, R6, 0x1, R7 ;  /* 0x0000000106068819 */ /* 0x000fc40000010207 */
[----:B0-----:R-:W-:-:S03]  /*0860*/  @!P0 IADD3 R18, P6, PT, R25, R16, RZ ;  /* 0x0000001019128210 */ /* 0x001fc60007fde0ff */
[----:B------:R-:W0:Y:S01]  /*0870*/  @!P2 LDC.64 R14, c[0x0][0x398] ;  /* 0x0000e600ff0eab82 */ /* 0x000e220000000a00 */
[----:B------:R-:W-:Y:S02]  /*0880*/  IADD3 R33, PT, PT, R3, 0x140, RZ ;  /* 0x0000014003217810 */ /* 0x000fe40007ffe0ff */
[----:B------:R-:W-:Y:S01]  /*0890*/  @!P2 MOV R16, R88 ;  /* 0x000000580010a202 */ /* 0x000fe20000000f00 */
[----:B-1----:R-:W-:Y:S01]  /*08a0*/  @!P2 IMAD R4, R19, R28, RZ ;  /* 0x0000001c1304a224 */ /* 0x002fe200078e02ff */
[----:B------:R-:W-:-:S03]  /*08b0*/  @!P0 IADD3.X R19, PT, PT, R6, R17, RZ, P6, !PT ;  /* 0x0000001106138210 */ /* 0x000fc600037fe4ff */
[----:B------:R-:W1:Y:S01]  /*08c0*/  @!P1 LDC.64 R8, c[0x0][0x3f8] ;  /* 0x0000fe00ff089b82 */ /* 0x000e620000000a00 */
[----:B------:R-:W-:Y:S02]  /*08d0*/  @!P2 MOV R17, R91 ;  /* 0x0000005b0011a202 */ /* 0x000fe40000000f00 */
[C---:B------:R-:W-:Y:S02]  /*08e0*/  IADD3 R5, PT, PT, R3.reuse, 0x180, RZ ;  /* 0x0000018003057810 */ /* 0x040fe40007ffe0ff */
[----:B------:R-:W-:Y:S02]  /*08f0*/  IADD3 R2, PT, PT, R3, 0x1c0, RZ ;  /* 0x000001c003027810 */ /* 0x000fe40007ffe0ff */
[----:B------:R-:W-:Y:S01]  /*0900*/  ISETP.GE.U32.AND P4, PT, R33, UR12, PT ;  /* 0x0000000c21007c0c */ /* 0x000fe2000bf86070 */
[----:B------:R-:W1:Y:S01]  /*0910*/  @!P2 LDC.64 R10, c[0x0][0x3a0] ;  /* 0x0000e800ff0aab82 */ /* 0x000e620000000a00 */
[----:B------:R-:W-:Y:S01]  /*0920*/  SHF.R.S32.HI R3, RZ, 0x1f, R33 ;  /* 0x0000001fff037819 */ /* 0x000fe20000011421 */
[----:B------:R-:W-:Y:S01]  /*0930*/  @!P2 IMAD R29, R23, R29, R4 ;  /* 0x0000001d171da224 */ /* 0x000fe200078e0204 */
[----:B------:R-:W-:Y:S01]  /*0940*/  @!P0 IADD3 R24, P6, PT, R25, R12, RZ ;  /* 0x0000000c19188210 */ /* 0x000fe20007fde0ff */
[----:B------:R-:W-:Y:S01]  /*0950*/  @!P2 IMAD.WIDE.U32 R16, R23, R28, R16 ;  /* 0x0000001c1710a225 */ /* 0x000fe200078e0010 */
[----:B------:R-:W-:Y:S01]  /*0960*/  ISETP.GE.AND.EX P4, PT, R3, UR13, PT, P4 ;  /* 0x0000000d03007c0c */ /* 0x000fe2000bf86340 */
[----:B------:R-:W4:Y:S01]  /*0970*/  @!P0 LDG.E R58, desc[UR6][R18.64] ;  /* 0x00000006123a8981 */ /* 0x000f22000c1e1900 */
[----:B------:R-:W-:Y:S01]  /*0980*/  @!P0 IADD3.X R25, PT, PT, R6, R13, RZ, P6, !PT ;  /* 0x0000000d06198210 */ /* 0x000fe200037fe4ff */
[----:B------:R-:W1:Y:S01]  /*0990*/  LDC.64 R22, c[0x0][0x3b8] ;  /* 0x0000ee00ff167b82 */ /* 0x000e620000000a00 */
[----:B------:R-:W-:-:S02]  /*09a0*/  @!P2 IADD3 R17, PT, PT, R17, R29, RZ ;  /* 0x0000001d1111a210 */ /* 0x000fc40007ffe0ff */
[C---:B------:R-:W-:Y:S01]  /*09b0*/  @!P2 SHF.L.U32 R29, R16.reuse, 0x1, RZ ;  /* 0x00000001101da819 */ /* 0x040fe200000006ff */
[----:B------:R1:W4:Y:S01]  /*09c0*/  @!P0 LDG.E R57, desc[UR6][R24.64] ;  /* 0x0000000618398981 */ /* 0x000322000c1e1900 */
[----:B------:R-:W-:-:S03]  /*09d0*/  @!P2 SHF.L.U64.HI R4, R16, 0x1, R17 ;  /* 0x000000011004a819 */ /* 0x000fc60000010211 */
[----:B------:R-:W1:Y:S01]  /*09e0*/  @!P1 LDC.64 R16, c[0x0][0x3a0] ;  /* 0x0000e800ff109b82 */ /* 0x000e620000000a00 */
[----:B------:R-:W-:Y:S02]  /*09f0*/  ISETP.GE.U32.AND P5, PT, R5, UR12, PT ;  /* 0x0000000c05007c0c */ /* 0x000fe4000bfa6070 */
[----:B------:R-:W-:-:S05]  /*0a00*/  SHF.R.S32.HI R21, RZ, 0x1f, R5 ;  /* 0x0000001fff157819 */ /* 0x000fca0000011405 */
[----:B------:R-:W1:Y:S01]  /*0a10*/  @!P4 LDC.64 R12, c[0x0][0x3f8] ;  /* 0x0000fe00ff0ccb82 */ /* 0x000e620000000a00 */
[----:B0-----:R-:W-:Y:S01]  /*0a20*/  @!P2 IADD3 R28, P6, PT, R29, R14, RZ ;  /* 0x0000000e1d1ca210 */ /* 0x001fe20007fde0ff */
[----:B-1----:R-:W-:Y:S01]  /*0a30*/  @!P1 IMAD R6, R27, R8, RZ ;  /* 0x000000081b069224 */ /* 0x002fe200078e02ff */
[----:B------:R-:W-:Y:S02]  /*0a40*/  @!P1 MOV R24, R88 ;  /* 0x0000005800189202 */ /* 0x000fe40000000f00 */
[----:B------:R-:W-:Y:S02]  /*0a50*/  @!P1 MOV R25, R91 ;  /* 0x0000005b00199202 */ /* 0x000fe40000000f00 */
[----:B------:R-:W-:Y:S01]  /*0a60*/  ISETP.GE.AND.EX P5, PT, R21, UR13, PT, P5 ;  /* 0x0000000d15007c0c */ /* 0x000fe2000bfa6350 */
[----:B------:R-:W0:Y:S01]  /*0a70*/  @!P1 LDC.64 R18, c[0x0][0x398] ;  /* 0x0000e600ff129b82 */ /* 0x000e220000000a00 */
[----:B------:R-:W-:Y:S01]  /*0a80*/  @!P2 IADD3 R26, P0, PT, R29, R10, RZ ;  /* 0x0000000a1d1aa210 */ /* 0x000fe20007f1e0ff */
[----:B------:R-:W-:Y:S01]  /*0a90*/  @!P1 IMAD.WIDE.U32 R24, R31, R8, R24 ;  /* 0x000000081f189225 */ /* 0x000fe200078e0018 */
[----:B------:R-:W-:-:S03]  /*0aa0*/  @!P2 IADD3.X R29, PT, PT, R4, R15, RZ, P6, !PT ;  /* 0x0000000f041da210 */ /* 0x000fc600037fe4ff */
[----:B------:R-:W-:Y:S01]  /*0ab0*/  @!P1 IMAD R15, R31, R9, R6 ;  /* 0x000000091f0f9224 */ /* 0x000fe200078e0206 */
[----:B------:R-:W-:-:S04]  /*0ac0*/  @!P1 SHF.L.U32 R35, R24, 0x1, RZ ;  /* 0x0000000118239819 */ /* 0x000fc800000006ff */
[----:B------:R-:W-:Y:S01]  /*0ad0*/  @!P1 IADD3 R25, PT, PT, R25, R15, RZ ;  /* 0x0000000f19199210 */ /* 0x000fe20007ffe0ff */
[----:B------:R-:W1:Y:S01]  /*0ae0*/  @!P5 LDC.64 R8, c[0x0][0x3f8] ;  /* 0x0000fe00ff08db82 */ /* 0x000e620000000a00 */
[----:B------:R-:W-:Y:S02]  /*0af0*/  @!P2 IADD3.X R27, PT, PT, R4, R11, RZ, P0, !PT ;  /* 0x0000000b041ba210 */ /* 0x000fe400007fe4ff */
[----:B------:R-:W-:Y:S02]  /*0b00*/  @!P1 SHF.L.U64.HI R4, R24, 0x1, R25 ;  /* 0x0000000118049819 */ /* 0x000fe40000010219 */
[----:B------:R-:W-:Y:S01]  /*0b10*/  @!P1 IADD3 R24, P0, PT, R35, R16, RZ ;  /* 0x0000001023189210 */ /* 0x000fe20007f1e0ff */
[----:B------:R-:W-:Y:S01]  /*0b20*/  @!P4 IMAD R6, R3, R12, RZ ;  /* 0x0000000c0306c224 */ /* 0x000fe200078e02ff */
[----:B------:R-:W-:Y:S01]  /*0b30*/  @!P4 MOV R30, R88 ;  /* 0x00000058001ec202 */ /* 0x000fe20000000f00 */
[----:B------:R-:W1:Y:S01]  /*0b40*/  @!P4 LDC.64 R14, c[0x0][0x3a0] ;  /* 0x0000e800ff0ecb82 */ /* 0x000e620000000a00 */
[----:B------:R-:W-:Y:S01]  /*0b50*/  @!P4 MOV R31, R91 ;  /* 0x0000005b001fc202 */ /* 0x000fe20000000f00 */
[----:B------:R0:W4:Y:S01]  /*0b60*/  @!P2 LDG.E R56, desc[UR6][R26.64] ;  /* 0x000000061a38a981 */ /* 0x000122000c1e1900 */
[----:B------:R-:W-:Y:S01]  /*0b70*/  @!P1 IADD3.X R25, PT, PT, R4, R17, RZ, P0, !PT ;  /* 0x0000001104199210 */ /* 0x000fe200007fe4ff */
[----:B------:R-:W-:Y:S01]  /*0b80*/  @!P4 IMAD R37, R33, R13, R6 ;  /* 0x0000000d2125c224 */ /* 0x000fe200078e0206 */
[----:B------:R-:W-:-:S03]  /*0b90*/  ISETP.GE.U32.AND P3, PT, R2, UR12, PT ;  /* 0x0000000c02007c0c */ /* 0x000fc6000bf66070 */
[----:B------:R-:W1:Y:S01]  /*0ba0*/  @!P4 LDC.64 R16, c[0x0][0x398] ;  /* 0x0000e600ff10cb82 */ /* 0x000e620000000a00 */
[----:B------:R-:W-:Y:S01]  /*0bb0*/  SHF.R.S32.HI R7, RZ, 0x1f, R2 ;  /* 0x0000001fff077819 */ /* 0x000fe20000011402 */
[----:B------:R-:W-:-:S03]  /*0bc0*/  @!P4 IMAD.WIDE.U32 R30, R33, R12, R30 ;  /* 0x0000000c211ec225 */ /* 0x000fc600078e001e */
[----:B------:R-:W-:Y:S01]  /*0bd0*/  ISETP.GE.AND.EX P3, PT, R7, UR13, PT, P3 ;  /* 0x0000000d07007c0c */ /* 0x000fe2000bf66330 */
[----:B------:R-:W-:Y:S01]  /*0be0*/  IMAD.WIDE R12, R66, 0x8, R22 ;  /* 0x00000008420c7825 */ /* 0x000fe200078e0216 */
[----:B------:R-:W-:Y:S02]  /*0bf0*/  @!P4 IADD3 R23, PT, PT, R31, R37, RZ ;  /* 0x000000251f17c210 */ /* 0x000fe40007ffe0ff */
[----:B0-----:R-:W-:Y:S02]  /*0c00*/  @!P1 IADD3 R26, P0, PT, R35, R18, RZ ;  /* 0x00000012231a9210 */ /* 0x001fe40007f1e0ff */
[----:B------:R-:W-:Y:S01]  /*0c10*/  MOV R3, RZ ;  /* 0x000000ff00037202 */ /* 0x000fe20000000f00 */
[----:B------:R-:W4:Y:S01]  /*0c20*/  LDG.E.64 R12, desc[UR6][R12.64] ;  /* 0x000000060c0c7981 */ /* 0x000f22000c1e1b00 */
[----:B------:R-:W-:Y:S02]  /*0c30*/  MOV R11, RZ ;  /* 0x000000ff000b7202 */ /* 0x000fe40000000f00 */
[----:B------:R-:W-:-:S02]  /*0c40*/  @!P4 SHF.L.U32 R31, R30, 0x1, RZ ;  /* 0x000000011e1fc819 */ /* 0x000fc400000006ff */
[----:B------:R-:W-:Y:S01]  /*0c50*/  @!P1 IADD3.X R27, PT, PT, R4, R19, RZ, P0, !PT ;  /* 0x00000013041b9210 */ /* 0x000fe200007fe4ff */
[----:B------:R0:W4:Y:S01]  /*0c60*/  @!P1 LDG.E R3, desc[UR6][R24.64] ;  /* 0x0000000618039981 */ /* 0x000122000c1e1900 */
[----:B------:R-:W-:Y:S01]  /*0c70*/  @!P4 SHF.L.U64.HI R30, R30, 0x1, R23 ;  /* 0x000000011e1ec819 */ /* 0x000fe20000010217 */
[----:B------:R-:W0:Y:S01]  /*0c80*/  @!P5 LDC.64 R18, c[0x0][0x3a0] ;  /* 0x0000e800ff12db82 */ /* 0x000e220000000a00 */
[----:B-1----:R-:W-:Y:S01]  /*0c90*/  @!P5 IMAD R4, R21, R8, RZ ;  /* 0x000000081504d224 */ /* 0x002fe200078e02ff */
[----:B------:R1:W4:Y:S06]  /*0ca0*/  @!P2 LDG.E R11, desc[UR6][R28.64] ;  /* 0x000000061c0ba981 */ /* 0x00032c000c1e1900 */
[----:B------:R-:W1:Y:S01]  /*0cb0*/  @!P5 LDC.64 R22, c[0x0][0x398] ;  /* 0x0000e600ff16db82 */ /* 0x000e620000000a00 */
[----:B0-----:R-:W-:-:S02]  /*0cc0*/  @!P5 MOV R24, R88 ;  /* 0x000000580018d202 */ /* 0x001fc40000000f00 */
[----:B------:R-:W-:Y:S02]  /*0cd0*/  @!P5 MOV R25, R91 ;  /* 0x0000005b0019d202 */ /* 0x000fe40000000f00 */
[----:B-1----:R-:W-:-:S03]  /*0ce0*/  @!P4 IADD3 R28, P0, PT, R31, R14, RZ ;  /* 0x0000000e1f1cc210 */ /* 0x002fc60007f1e0ff */
[----:B------:R-:W0:Y:S01]  /*0cf0*/  @!P3 LDC.64 R20, c[0x0][0x3f8] ;  /* 0x0000fe00ff14bb82 */ /* 0x000e220000000a00 */
[C---:B------:R-:W-:Y:S01]  /*0d00*/  @!P5 IMAD R33, R5.reuse, R9, R4 ;  /* 0x000000090521d224 */ /* 0x040fe200078e0204 */
[C---:B------:R-:W-:Y:S01]  /*0d10*/  @!P4 IADD3.X R29, PT, PT, R30.reuse, R15, RZ, P0, !PT ;  /* 0x0000000f1e1dc210 */ /* 0x040fe200007fe4ff */
[----:B------:R-:W-:Y:S01]  /*0d20*/  @!P5 IMAD.WIDE.U32 R8, R5, R8, R24 ;  /* 0x000000080508d225 */ /* 0x000fe200078e0018 */
[----:B------:R-:W-:Y:S02]  /*0d30*/  @!P4 IADD3 R24, P0, PT, R31, R16, RZ ;  /* 0x000000101f18c210 */ /* 0x000fe40007f1e0ff */
[----:B------:R-:W-:Y:S02]  /*0d40*/  CS2R R4, SRZ ;  /* 0x0000000000047805 */ /* 0x000fe4000001ff00 */
[----:B------:R-:W-:Y:S01]  /*0d50*/  @!P4 IADD3.X R25, PT, PT, R30, R17, RZ, P0, !PT ;  /* 0x000000111e19c210 */ /* 0x000fe200007fe4ff */
[----:B------:R-:W1:Y:S01]  /*0d60*/  @!P3 LDC.64 R14, c[0x0][0x3a0] ;  /* 0x0000e800ff0ebb82 */ /* 0x000e620000000a00 */
[----:B------:R-:W-:-:S02]  /*0d70*/  ISETP.NE.AND P0, PT, RZ, UR4, PT ;  /* 0x00000004ff007c0c */ /* 0x000fc4000bf05270 */
[----:B------:R-:W4:Y:S01]  /*0d80*/  @!P1 LDG.E R4, desc[UR6][R26.64] ;  /* 0x000000061a049981 */ /* 0x000f22000c1e1900 */
[----:B------:R-:W-:Y:S02]  /*0d90*/  @!P5 IADD3 R31, PT, PT, R9, R33, RZ ;  /* 0x00000021091fd210 */ /* 0x000fe40007ffe0ff */
[C---:B------:R-:W-:Y:S01]  /*0da0*/  @!P5 SHF.L.U32 R9, R8.reuse, 0x1, RZ ;  /* 0x000000010809d819 */ /* 0x040fe200000006ff */
[----:B------:R0:W4:Y:S01]  /*0db0*/  @!P4 LDG.E R5, desc[UR6][R28.64] ;  /* 0x000000061c05c981 */ /* 0x000122000c1e1900 */
[----:B------:R-:W1:Y:S01]  /*0dc0*/  @!P3 LDC.64 R16, c[0x0][0x398] ;  /* 0x0000e600ff10bb82 */ /* 0x000e620000000a00 */
[----:B------:R-:W-:Y:S02]  /*0dd0*/  @!P5 SHF.L.U64.HI R8, R8, 0x1, R31 ;  /* 0x000000010808d819 */ /* 0x000fe4000001021f */
[C---:B------:R-:W-:Y:S02]  /*0de0*/  @!P5 IADD3 R18, P1, PT, R9.reuse, R18, RZ ;  /* 0x000000120912d210 */ /* 0x040fe40007f3e0ff */
[----:B------:R-:W-:-:S02]  /*0df0*/  @!P5 IADD3 R22, P2, PT, R9, R22, RZ ;  /* 0x000000160916d210 */ /* 0x000fc40007f5e0ff */
[C---:B------:R-:W-:Y:S01]  /*0e00*/  @!P5 IADD3.X R19, PT, PT, R8.reuse, R19, RZ, P1, !PT ;  /* 0x000000130813d210 */ /* 0x040fe20000ffe4ff */
[----:B0-----:R-:W0:Y:S01]  /*0e10*/  @P0 LDC.64 R28, c[0x0][0x3b0] ;  /* 0x0000ec00ff1c0b82 */ /* 0x001e220000000a00 */
[----:B------:R-:W-:Y:S01]  /*0e20*/  @!P5 IADD3.X R23, PT, PT, R8, R23, RZ, P2, !PT ;  /* 0x000000170817d210 */ /* 0x000fe200017fe4ff */
[----:B------:R-:W-:Y:S01]  /*0e30*/  @!P3 IMAD R7, R7, R20, RZ ;  /* 0x000000140707b224 */ /* 0x000fe200078e02ff */
[----:B------:R-:W-:Y:S02]  /*0e40*/  @!P3 MOV R8, R88 ;  /* 0x000000580008b202 */ /* 0x000fe40000000f00 */
[----:B------:R-:W-:-:S03]  /*0e50*/  @!P3 MOV R9, R91 ;  /* 0x0000005b0009b202 */ /* 0x000fc60000000f00 */
[----:B------:R-:W2:Y:S01]  /*0e60*/  LDC.64 R26, c[0x0][0x3a8] ;  /* 0x0000ea00ff1a7b82 */ /* 0x000ea20000000a00 */
[----:B------:R-:W-:Y:S01]  /*0e70*/  MOV R6, RZ ;  /* 0x000000ff00067202 */ /* 0x000fe20000000f00 */
[C---:B------:R-:W-:Y:S02]  /*0e80*/  @!P3 IMAD R31, R2.reuse, R21, R7 ;  /* 0x00000015021fb224 */ /* 0x040fe400078e0207 */
[----:B------:R-:W-:-:S03]  /*0e90*/  @!P3 IMAD.WIDE.U32 R20, R2, R20, R8 ;  /* 0x000000140214b225 */ /* 0x000fc600078e0008 */
[----:B------:R1:W4:Y:S02]  /*0ea0*/  @!P4 LDG.E R6, desc[UR6][R24.64] ;  /* 0x000000061806c981 */ /* 0x000324000c1e1900 */
[----:B------:R-:W-:Y:S02]  /*0eb0*/  @!P3 IADD3 R9, PT, PT, R21, R31, RZ ;  /* 0x0000001f1509b210 */ /* 0x000fe40007ffe0ff */
[----:B------:R-:W-:Y:S02]  /*0ec0*/  LOP3.LUT R2, R64, 0xffff, RZ, 0xc0, !PT ;  /* 0x0000ffff40027812 */ /* 0x000fe400078ec0ff */
[C---:B------:R-:W-:Y:S02]  /*0ed0*/  @!P3 SHF.L.U64.HI R10, R20.reuse, 0x1, R9 ;  /* 0x00000001140ab819 */ /* 0x040fe40000010209 */
[----:B-1----:R-:W-:Y:S02]  /*0ee0*/  @!P3 SHF.L.U32 R25, R20, 0x1, RZ ;  /* 0x000000011419b819 */ /* 0x002fe400000006ff */
[----:B------:R-:W-:-:S02]  /*0ef0*/  MOV R7, RZ ;  /* 0x000000ff00077202 */ /* 0x000fc40000000f00 */
[C---:B------:R-:W-:Y:S02]  /*0f00*/  @!P3 IADD3 R24, P2, PT, R25.reuse, R16, RZ ;  /* 0x000000101918b210 */ /* 0x040fe40007f5e0ff */
[----:B------:R-:W-:Y:S02]  /*0f10*/  @!P3 IADD3 R20, P1, PT, R25, R14, RZ ;  /* 0x0000000e1914b210 */ /* 0x000fe40007f3e0ff */
[C---:B------:R-:W-:Y:S01]  /*0f20*/  @!P3 IADD3.X R25, PT, PT, R10.reuse, R17, RZ, P2, !PT ;  /* 0x000000110a19b210 */ /* 0x040fe200017fe4ff */
[----:B------:R-:W-:Y:S01]  /*0f30*/  IMAD R17, R45, 0x14, R2 ;  /* 0x000000142d117824 */ /* 0x000fe200078e0202 */
[----:B------:R-:W-:Y:S01]  /*0f40*/  @!P3 IADD3.X R21, PT, PT, R10, R15, RZ, P1, !PT ;  /* 0x0000000f0a15b210 */ /* 0x000fe20000ffe4ff */
[----:B------:R0:W4:Y:S01]  /*0f50*/  @!P5 LDG.E R7, desc[UR6][R18.64] ;  /* 0x000000061207d981 */ /* 0x000122000c1e1900 */
[----:B------:R-:W-:Y:S02]  /*0f60*/  MOV R8, RZ ;  /* 0x000000ff00087202 */ /* 0x000fe40000000f00 */
[----:B------:R-:W-:-:S02]  /*0f70*/  MOV R9, RZ ;  /* 0x000000ff00097202 */ /* 0x000fc40000000f00 */
[----:B------:R-:W-:Y:S02]  /*0f80*/  MOV R10, RZ ;  /* 0x000000ff000a7202 */ /* 0x000fe40000000f00 */
[----:B------:R1:W4:Y:S01]  /*0f90*/  @!P5 LDG.E R8, desc[UR6][R22.64] ;  /* 0x000000061608d981 */ /* 0x000322000c1e1900 */
[----:B0-----:R-:W-:-:S03]  /*0fa0*/  @P0 IMAD.WIDE R18, R17, 0x4, R28 ;  /* 0x0000000411120825 */ /* 0x001fc600078e021c */
[----:B------:R-:W4:Y:S01]  /*0fb0*/  @!P3 LDG.E R9, desc[UR6][R20.64] ;  /* 0x000000061409b981 */ /* 0x000f22000c1e1900 */
[----:B--2---:R-:W-:-:S03]  /*0fc0*/  IMAD.WIDE R16, R17, 0x4, R26 ;  /* 0x0000000411107825 */ /* 0x004fc600078e021a */
[----:B------:R-:W2:Y:S04]  /*0fd0*/  @!P3 LDG.E R10, desc[UR6][R24.64] ;  /* 0x00000006180ab981 */ /* 0x000ea8000c1e1900 */
[----:B------:R-:W5:Y:S01]  /*0fe0*/  LDG.E.64 R16, desc[UR6][R16.64] ;  /* 0x0000000610107981 */ /* 0x000f62000c1e1b00 */
[----:B------:R-:W-:-:S06]  /*0ff0*/  CS2R R14, SRZ ;  /* 0x00000000000e7805 */ /* 0x000fcc000001ff00 */
[----:B------:R0:W5:Y:S01]  /*1000*/  @P0 LDG.E.64 R14, desc[UR6][R18.64] ;  /* 0x00000006120e0981 */ /* 0x000162000c1e1b00 */
[----:B------:R-:W-:Y:S01]  /*1010*/  MOV R84, 0x3f800000 ;  /* 0x3f80000000547802 */ /* 0x000fe20000000f00 */
[----:B------:R-:W-:Y:S01]  /*1020*/  UISETP.NE.AND UP0, UPT, UR4, URZ, UPT ;  /* 0x000000ff0400728c */ /* 0x000fe2000bf05270 */
[----:B------:R-:W-:Y:S02]  /*1030*/  PRMT R82, R62, 0x7632, R82 ;  /* 0x000076323e527816 */ /* 0x000fe40000000052 */
[----:B---3--:R-:W-:Y:S02]  /*1040*/  PRMT R83, R61, 0x7632, R83 ;  /* 0x000076323d537816 */ /* 0x008fe40000000053 */
[----:B----4-:R-:W-:Y:S02]  /*1050*/  PRMT R81, R59, 0x7632, R81 ;  /* 0x000076323b517816 */ /* 0x010fe40000000051 */
[----:B------:R-:W-:Y:S02]  /*1060*/  PRMT R80, R60, 0x7632, R80 ;  /* 0x000076323c507816 */ /* 0x000fe40000000050 */
[----:B------:R-:W-:-:S02]  /*1070*/  PRMT R78, R58, 0x7632, R78 ;  /* 0x000076323a4e7816 */ /* 0x000fc4000000004e */
[----:B------:R-:W-:Y:S01]  /*1080*/  PRMT R79, R57, 0x7632, R79 ;  /* 0x00007632394f7816 */ /* 0x000fe2000000004f */
[----:B-1----:R-:W-:-:S05]  /*1090*/  FFMA.FTZ R22, -R12, R12, R13 ;  /* 0x0000000c0c167223 */ /* 0x002fca000001010d */
[----:B------:R-:W-:-:S13]  /*10a0*/  FSETP.GTU.FTZ.AND P0, PT, R22, RZ, PT ;  /* 0x000000ff1600720b */ /* 0x000fda0003f1c000 */
[----:B------:R-:W1:Y:S01]  /*10b0*/  @P0 LDC R13, c[0x0][0x3c0] ;  /* 0x0000f000ff0d0b82 */ /* 0x000e620000000800 */
[----:B------:R-:W-:Y:S02]  /*10c0*/  PRMT R76, R56, 0x7632, R76 ;  /* 0x00007632384c7816 */ /* 0x000fe4000000004c */
[----:B------:R-:W-:Y:S02]  /*10d0*/  PRMT R77, R11, 0x7632, R77 ;  /* 0x000076320b4d7816 */ /* 0x000fe4000000004d */
[----:B------:R-:W-:Y:S01]  /*10e0*/  PRMT R74, R3, 0x7632, R74 ;  /* 0x00007632034a7816 */ /* 0x000fe2000000004a */
[----:B-1----:R-:W-:-:S04]  /*10f0*/  @P0 FADD.FTZ R13, R22, R13 ;  /* 0x0000000d160d0221 */ /* 0x002fc80000010000 */
[----:B------:R0:W1:Y:S01]  /*1100*/  @P0 MUFU.RSQ R84, R13 ;  /* 0x0000000d00540308 */ /* 0x0000620000001400 */
[----:B------:R-:W-:Y:S02]  /*1110*/  PRMT R75, R4, 0x7632, R75 ;  /* 0x00007632044b7816 */ /* 0x000fe4000000004b */
[----:B------:R-:W-:Y:S02]  /*1120*/  PRMT R72, R5, 0x7632, R72 ;  /* 0x0000763205487816 */ /* 0x000fe40000000048 */
[----:B------:R-:W-:Y:S02]  /*1130*/  PRMT R73, R6, 0x7632, R73 ;  /* 0x0000763206497816 */ /* 0x000fe40000000049 */
[----:B------:R-:W-:Y:S02]  /*1140*/  PRMT R70, R7, 0x7632, R70 ;  /* 0x0000763207467816 */ /* 0x000fe40000000046 */
[----:B------:R-:W-:Y:S02]  /*1150*/  PRMT R71, R8, 0x7632, R71 ;  /* 0x0000763208477816 */ /* 0x000fe40000000047 */
[----:B------:R-:W-:-:S02]  /*1160*/  PRMT R68, R9, 0x7632, R68 ;  /* 0x0000763209447816 */ /* 0x000fc40000000044 */
[----:B--2---:R-:W-:Y:S01]  /*1170*/  PRMT R69, R10, 0x7632, R69 ;  /* 0x000076320a457816 */ /* 0x004fe20000000045 */
[----:B01----:R-:W-:Y:S06]  /*1180*/  BRA.U UP0, `(.L_x_110) ;  /* 0x0000000900447547 */ /* 0x003fec000b800000 */
[----:B------:R-:W-:Y:S02]  /*1190*/  SHF.L.U32 R19, R62, 0x10, RZ ;  /* 0x000000103e137819 */ /* 0x000fe400000006ff */
[----:B------:R-:W-:Y:S02]  /*11a0*/  SHF.L.U32 R13, R61, 0x10, RZ ;  /* 0x000000103d0d7819 */ /* 0x000fe400000006ff */
[----:B------:R-:W-:Y:S01]  /*11b0*/  SHF.L.U32 R21, R82, 0x10, RZ ;  /* 0x0000001052157819 */ /* 0x000fe200000006ff */
[----:B------:R-:W-:Y:S01]  /*11c0*/  FADD.FTZ R19, -R12, R19 ;  /* 0x000000130c137221 */ /* 0x000fe20000010100 */
[----:B------:R-:W-:Y:S01]  /*11d0*/  SHF.L.U32 R18, R83, 0x10, RZ ;  /* 0x0000001053127819 */ /* 0x000fe200000006ff */
[----:B-----5:R-:W-:Y:S01]  /*11e0*/  FMUL.FTZ R23, R16, R13 ;  /* 0x0000000d10177220 */ /* 0x020fe20000410000 */
[----:B------:R-:W-:Y:S01]  /*11f0*/  SHF.L.U32 R25, R80, 0x10, RZ ;  /* 0x0000001050197819 */ /* 0x000fe200000006ff */
[----:B------:R-:W-:Y:S01]  /*1200*/  FMUL.FTZ R20, R19, R84 ;  /* 0x0000005413147220 */ /* 0x000fe20000410000 */
[----:B------:R-:W-:Y:S01]  /*1210*/  FADD.FTZ R21, -R12, R21 ;  /* 0x000000150c157221 */ /* 0x000fe20000010100 */
[----:B------:R-:W-:Y:S01]  /*1220*/  FADD.FTZ R19, RZ, R23 ;  /* 0x00000017ff137221 */ /* 0x000fe20000010000 */
[----:B------:R-:W-:Y:S01]  /*1230*/  FMUL.FTZ R22, R17, R18 ;  /* 0x0000001211167220 */ /* 0x000fe20000410000 */
[----:B------:R-:W-:Y:S01]  /*1240*/  FFMA.FTZ R24, R20, R23, RZ ;  /* 0x0000001714187223 */ /* 0x000fe200000100ff */
[----:B------:R-:W-:Y:S01]  /*1250*/  SHF.L.U32 R23, R60, 0x10, RZ ;  /* 0x000000103c177819 */ /* 0x000fe200000006ff */
[----:B------:R-:W-:Y:S01]  /*1260*/  FMUL.FTZ R21, R21, R84 ;  /* 0x0000005415157220 */ /* 0x000fe20000410000 */
[----:B------:R-:W-:Y:S01]  /*1270*/  SHF.L.U32 R27, R59, 0x10, RZ ;  /* 0x000000103b1b7819 */ /* 0x000fe200000006ff */
[----:B------:R-:W-:Y:S01]  /*1280*/  FADD.FTZ R25, -R12, R25 ;  /* 0x000000190c197221 */ /* 0x000fe20000010100 */
[----:B------:R-:W-:Y:S01]  /*1290*/  FADD.FTZ R19, R22, R19 ;  /* 0x0000001316137221 */ /* 0x000fe20000010000 */
[----:B------:R-:W-:Y:S01]  /*12a0*/  FADD.FTZ R23, -R12, R23 ;  /* 0x000000170c177221 */ /* 0x000fe20000010100 */
[----:B------:R-:W-:Y:S01]  /*12b0*/  FFMA.FTZ R24, R21, R22, R24 ;  /* 0x0000001615187223 */ /* 0x000fe20000010018 */
[----:B------:R-:W-:Y:S01]  /*12c0*/  SHF.L.U32 R22, R81, 0x10, RZ ;  /* 0x0000001051167819 */ /* 0x000fe200000006ff */
[----:B------:R-:W-:Y:S01]  /*12d0*/  FFMA.FTZ R20, R13, R20, RZ ;  /* 0x000000140d147223 */ /* 0x000fe200000100ff */
[----:B------:R-:W-:Y:S01]  /*12e0*/  FADD.FTZ R26, RZ, R13 ;  /* 0x0000000dff1a7221 */ /* 0x000fe20000010000 */
[-C--:B------:R-:W-:Y:S01]  /*12f0*/  FMUL.FTZ R23, R23, R84.reuse ;  /* 0x0000005417177220 */ /* 0x080fe20000410000 */
[----:B------:R-:W-:Y:S01]  /*1300*/  SHF.L.U32 R29, R58, 0x10, RZ ;  /* 0x000000103a1d7819 */ /* 0x000fe200000006ff */
[----:B------:R-:W-:Y:S01]  /*1310*/  FFMA.FTZ R21, R18, R21, RZ ;  /* 0x0000001512157223 */ /* 0x000fe200000100ff */
[----:B------:R-:W-:Y:S01]  /*1320*/  FADD.FTZ R13, RZ, R18 ;  /* 0x00000012ff0d7221 */ /* 0x000fe20000010000 */
[----:B------:R-:W-:Y:S01]  /*1330*/  FMUL.FTZ R25, R25, R84 ;  /* 0x0000005419197220 */ /* 0x000fe20000410000 */
[----:B------:R-:W-:Y:S01]  /*1340*/  FMUL.FTZ R18, R16, R27 ;  /* 0x0000001b10127220 */ /* 0x000fe20000410000 */
[C---:B------:R-:W-:Y:S01]  /*1350*/  FADD.FTZ R26, R27.reuse, R26 ;  /* 0x0000001a1b1a7221 */ /* 0x040fe20000010000 */
[----:B------:R-:W-:Y:S01]  /*1360*/  FFMA.FTZ R20, R27, R23, R20 ;  /* 0x000000171b147223 */ /* 0x000fe20000010014 */
[C---:B------:R-:W-:Y:S01]  /*1370*/  FADD.FTZ R13, R22.reuse, R13 ;  /* 0x0000000d160d7221 */ /* 0x040fe20000010000 */
[----:B------:R-:W-:Y:S01]  /*1380*/  FFMA.FTZ R21, R22, R25, R21 ;  /* 0x0000001916157223 */ /* 0x000fe20000010015 */
[----:B------:R-:W-:Y:S01]  /*1390*/  SHF.L.U32 R27, R57, 0x10, RZ ;  /* 0x00000010391b7819 */ /* 0x000fe200000006ff */
[----:B------:R-:W-:Y:S01]  /*13a0*/  FMUL.FTZ R22, R17, R22 ;  /* 0x0000001611167220 */ /* 0x000fe20000410000 */
[----:B------:R-:W-:Y:S01]  /*13b0*/  FADD.FTZ R19, R19, R18 ;  /* 0x0000001213137221 */ /* 0x000fe20000010000 */
[----:B------:R-:W-:Y:S01]  /*13c0*/  FFMA.FTZ R24, R23, R18, R24 ;  /* 0x0000001217187223 */ /* 0x000fe20000010018 */
[----:B------:R-:W-:Y:S01]  /*13d0*/  FADD.FTZ R29, -R12, R29 ;  /* 0x0000001d0c1d7221 */ /* 0x000fe20000010100 */
[----:B------:R-:W-:Y:S01]  /*13e0*/  SHF.L.U32 R23, R78, 0x10, RZ ;  /* 0x000000104e177819 */ /* 0x000fe200000006ff */
[----:B------:R-:W-:Y:S01]  /*13f0*/  FADD.FTZ R19, R22, R19 ;  /* 0x0000001316137221 */ /* 0x000fe20000010000 */
[----:B------:R-:W-:Y:S01]  /*1400*/  FFMA.FTZ R24, R25, R22, R24 ;  /* 0x0000001619187223 */ /* 0x000fe20000010018 */
[----:B------:R-:W-:Y:S01]  /*1410*/  FMUL.FTZ R29, R29, R84 ;  /* 0x000000541d1d7220 */ /* 0x000fe20000410000 */
[----:B------:R-:W-:Y:S01]  /*1420*/  FMUL.FTZ R18, R16, R27 ;  /* 0x0000001b10127220 */ /* 0x000fe20000410000 */
[----:B------:R-:W-:Y:S01]  /*1430*/  FADD.FTZ R23, -R12, R23 ;  /* 0x000000170c177221 */ /* 0x000fe20000010100 */
[----:B------:R-:W-:Y:S01]  /*1440*/  SHF.L.U32 R25, R56, 0x10, RZ ;  /* 0x0000001038197819 */ /* 0x000fe200000006ff */
[----:B------:R-:W-:Y:S01]  /*1450*/  FFMA.FTZ R20, R27, R29, R20 ;  /* 0x0000001d1b147223 */ /* 0x000fe20000010014 */
[----:B------:R-:W-:Y:S01]  /*1460*/  FADD.FTZ R19, R19, R18 ;  /* 0x0000001213137221 */ /* 0x000fe20000010000 */
[----:B------:R-:W-:Y:S01]  /*1470*/  FFMA.FTZ R24, R29, R18, R24 ;  /* 0x000000121d187223 */ /* 0x000fe20000010018 */
[----:B------:R-:W-:Y:S01]  /*1480*/  SHF.L.U32 R18, R79, 0x10, RZ ;  /* 0x000000104f127819 */ /* 0x000fe200000006ff */
[----:B------:R-:W-:Y:S01]  /*1490*/  FMUL.FTZ R23, R23, R84 ;  /* 0x0000005417177220 */ /* 0x000fe20000410000 */
[----:B------:R-:W-:Y:S01]  /*14a0*/  FADD.FTZ R29, -R12, R25 ;  /* 0x000000190c1d7221 */ /* 0x000fe20000010100 */
[----:B------:R-:W-:Y:S01]  /*14b0*/  SHF.L.U32 R25, R76, 0x10, RZ ;  /* 0x000000104c197819 */ /* 0x000fe200000006ff */
[----:B------:R-:W-:Y:S01]  /*14c0*/  FADD.FTZ R26, R26, R27 ;  /* 0x0000001b1a1a7221 */ /* 0x000fe20000010000 */
[----:B------:R-:W-:Y:S01]  /*14d0*/  FADD.FTZ R13, R13, R18 ;  /* 0x000000120d0d7221 */ /* 0x000fe20000010000 */
[----:B------:R-:W-:Y:S01]  /*14e0*/  FFMA.FTZ R21, R18, R23, R21 ;  /* 0x0000001712157223 */ /* 0x000fe20000010015 */
[----:B------:R-:W-:Y:S01]  /*14f0*/  SHF.L.U32 R27, R11, 0x10, RZ ;  /* 0x000000100b1b7819 */ /* 0x000fe200000006ff */
[----:B------:R-:W-:Y:S01]  /*1500*/  FMUL.FTZ R18, R17, R18 ;  /* 0x0000001211127220 */ /* 0x000fe20000410000 */
[----:B------:R-:W-:Y:S01]  /*1510*/  FADD.FTZ R25, -R12, R25 ;  /* 0x000000190c197221 */ /* 0x000fe20000010100 */
[----:B------:R-:W-:Y:S01]  /*1520*/  FMUL.FTZ R29, R29, R84 ;  /* 0x000000541d1d7220 */ /* 0x000fe20000410000 */
[----:B------:R-:W-:Y:S01]  /*1530*/  SHF.L.U32 R33, R9, 0x10, RZ ;  /* 0x0000001009217819 */ /* 0x000fe200000006ff */
[----:B------:R-:W-:Y:S01]  /*1540*/  FADD.FTZ R19, R18, R19 ;  /* 0x0000001312137221 */ /* 0x000fe20000010000 */
[----:B------:R-:W-:Y:S01]  /*1550*/  FFMA.FTZ R24, R23, R18, R24 ;  /* 0x0000001217187223 */ /* 0x000fe20000010018 */
[----:B------:R-:W-:Y:S01]  /*1560*/  FMUL.FTZ R22, R16, R27 ;  /* 0x0000001b10167220 */ /* 0x000fe20000410000 */
[----:B------:R-:W-:Y:S01]  /*1570*/  SHF.L.U32 R18, R77, 0x10, RZ ;  /* 0x000000104d127819 */ /* 0x000fe200000006ff */
[----:B------:R-:W-:Y:S01]  /*1580*/  FMUL.FTZ R25, R25, R84 ;  /* 0x0000005419197220 */ /* 0x000fe20000410000 */
[----:B------:R-:W-:Y:S01]  /*1590*/  SHF.L.U32 R23, R3, 0x10, RZ ;  /* 0x0000001003177819 */ /* 0x000fe200000006ff */
[----:B------:R-:W-:Y:S01]  /*15a0*/  FADD.FTZ R19, R19, R22 ;  /* 0x0000001613137221 */ /* 0x000fe20000010000 */
[----:B------:R-:W-:Y:S01]  /*15b0*/  FFMA.FTZ R24, R29, R22, R24 ;  /* 0x000000161d187223 */ /* 0x000fe20000010018 */
[----:B------:R-:W-:Y:S01]  /*15c0*/  FMUL.FTZ R22, R17, R18 ;  /* 0x0000001211167220 */ /* 0x000fe20000410000 */
[----:B------:R-:W-:Y:S01]  /*15d0*/  FADD.FTZ R13, R13, R18 ;  /* 0x000000120d0d7221 */ /* 0x000fe20000010000 */
[----:B------:R-:W-:Y:S01]  /*15e0*/  FFMA.FTZ R18, R18, R25, R21 ;  /* 0x0000001912127223 */ /* 0x000fe20000010015 */
[----:B------:R-:W-:Y:S01]  /*15f0*/  SHF.L.U32 R21, R74, 0x10, RZ ;  /* 0x000000104a157819 */ /* 0x000fe200000006ff */
[----:B------:R-:W-:Y:S01]  /*1600*/  FFMA.FTZ R24, R25, R22, R24 ;  /* 0x0000001619187223 */ /* 0x000fe20000010018 */
[----:B------:R-:W-:Y:S01]  /*1610*/  FFMA.FTZ R20, R27, R29, R20 ;  /* 0x0000001d1b147223 */ /* 0x000fe20000010014 */
[----:B------:R-:W-:Y:S01]  /*1620*/  FADD.FTZ R25, -R12, R23 ;  /* 0x000000170c197221 */ /* 0x000fe20000010100 */
[----:B------:R-:W-:Y:S01]  /*1630*/  FADD.FTZ R26, R26, R27 ;  /* 0x0000001b1a1a7221 */ /* 0x000fe20000010000 */
[----:B------:R-:W-:Y:S01]  /*1640*/  SHF.L.U32 R29, R5, 0x10, RZ ;  /* 0x00000010051d7819 */ /* 0x000fe200000006ff */
[----:B------:R-:W-:Y:S01]  /*1650*/  FADD.FTZ R27, -R12, R21 ;  /* 0x000000150c1b7221 */ /* 0x000fe20000010100 */
[----:B------:R-:W-:Y:S01]  /*1660*/  SHF.L.U32 R23, R4, 0x10, RZ ;  /* 0x0000001004177819 */ /* 0x000fe200000006ff */
[-C--:B------:R-:W-:Y:S01]  /*1670*/  FMUL.FTZ R25, R25, R84.reuse ;  /* 0x0000005419197220 */ /* 0x080fe20000410000 */
[----:B------:R-:W-:Y:S01]  /*1680*/  SHF.L.U32 R21, R75, 0x10, RZ ;  /* 0x000000104b157819 */ /* 0x000fe200000006ff */
[----:B------:R-:W-:Y:S01]  /*1690*/  FADD.FTZ R19, R22, R19 ;  /* 0x0000001316137221 */ /* 0x000fe20000010000 */
[-C--:B------:R-:W-:Y:S01]  /*16a0*/  FMUL.FTZ R27, R27, R84.reuse ;  /* 0x000000541b1b7220 */ /* 0x080fe20000410000 */
[----:B------:R-:W-:Y:S01]  /*16b0*/  FADD.FTZ R29, -R12, R29 ;  /* 0x0000001d0c1d7221 */ /* 0x000fe20000010100 */
[----:B------:R-:W-:Y:S01]  /*16c0*/  FMUL.FTZ R22, R16, R23 ;  /* 0x0000001710167220 */ /* 0x000fe20000410000 */
[----:B------:R-:W-:Y:S01]  /*16d0*/  FADD.FTZ R26, R26, R23 ;  /* 0x000000171a1a7221 */ /* 0x000fe20000010000 */
[----:B------:R-:W-:Y:S01]  /*16e0*/  FFMA.FTZ R20, R23, R25, R20 ;  /* 0x0000001917147223 */ /* 0x000fe20000010014 */
[----:B------:R-:W-:Y:S01]  /*16f0*/  SHF.L.U32 R23, R6, 0x10, RZ ;  /* 0x0000001006177819 */ /* 0x000fe200000006ff */
[----:B------:R-:W-:Y:S01]  /*1700*/  FADD.FTZ R13, R13, R21 ;  /* 0x000000150d0d7221 */ /* 0x000fe20000010000 */
[----:B------:R-:W-:Y:S01]  /*1710*/  FFMA.FTZ R18, R21, R27, R18 ;  /* 0x0000001b15127223 */ /* 0x000fe20000010012 */
[----:B------:R-:W-:Y:S01]  /*1720*/  FMUL.FTZ R28, R17, R21 ;  /* 0x00000015111c7220 */ /* 0x000fe20000410000 */
[----:B------:R-:W-:Y:S01]  /*1730*/  FMUL.FTZ R29, R29, R84 ;  /* 0x000000541d1d7220 */ /* 0x000fe20000410000 */
[----:B------:R-:W-:Y:S01]  /*1740*/  FADD.FTZ R19, R19, R22 ;  /* 0x0000001613137221 */ /* 0x000fe20000010000 */
[----:B------:R-:W-:Y:S01]  /*1750*/  FFMA.FTZ R24, R25, R22, R24 ;  /* 0x0000001619187223 */ /* 0x000fe20000010018 */
[----:B------:R-:W-:Y:S01]  /*1760*/  SHF.L.U32 R21, R72, 0x10, RZ ;  /* 0x0000001048157819 */ /* 0x000fe200000006ff */
[----:B------:R-:W-:Y:S01]  /*1770*/  FMUL.FTZ R22, R16, R23 ;  /* 0x0000001710167220 */ /* 0x000fe20000410000 */
[----:B------:R-:W-:Y:S01]  /*1780*/  FADD.FTZ R26, R26, R23 ;  /* 0x000000171a1a7221 */ /* 0x000fe20000010000 */
[----:B------:R-:W-:Y:S01]  /*1790*/  FFMA.FTZ R20, R23, R29, R20 ;  /* 0x0000001d17147223 */ /* 0x000fe20000010014 */
[----:B------:R-:W-:Y:S01]  /*17a0*/  FADD.FTZ R19, R28, R19 ;  /* 0x000000131c137221 */ /* 0x000fe20000010000 */
[----:B------:R-:W-:Y:S01]  /*17b0*/  FFMA.FTZ R24, R27, R28, R24 ;  /* 0x0000001c1b187223 */ /* 0x000fe20000010018 */
        /* <DEDUP_REMOVED lines=9> */
[----:B------:R-:W-:Y:S01]  /*1850*/  SHF.L.U32 R27, R70, 0x10, RZ ;  /* 0x00000010461b7819 */ /* 0x000fe200000006ff */
[----:B------:R-:W-:Y:S01]  /*1860*/  FADD.FTZ R19, R22, R19 ;  /* 0x0000001316137221 */ /* 0x000fe20000010000 */
[----:B------:R-:W-:Y:S01]  /*1870*/  FFMA.FTZ R24, R21, R22, R24 ;  /* 0x0000001615187223 */ /* 0x000fe20000010018 */
[----:B------:R-:W-:Y:S01]  /*1880*/  FMUL.FTZ R31, R25, R84 ;  /* 0x00000054191f7220 */ /* 0x000fe20000410000 */
[----:B------:R-:W-:Y:S01]  /*1890*/  FMUL.FTZ R22, R16, R29 ;  /* 0x0000001d10167220 */ /* 0x000fe20000410000 */
[----:B------:R-:W-:Y:S01]  /*18a0*/  SHF.L.U32 R25, R71, 0x10, RZ ;  /* 0x0000001047197819 */ /* 0x000fe200000006ff */
[----:B------:R-:W-:Y:S01]  /*18b0*/  FADD.FTZ R27, -R12, R27 ;  /* 0x0000001b0c1b7221 */ /* 0x000fe20000010100 */
[----:B------:R-:W-:Y:S01]  /*18c0*/  FADD.FTZ R13, R13, R23 ;  /* 0x000000170d0d7221 */ /* 0x000fe20000010000 */
[----:B------:R-:W-:Y:S01]  /*18d0*/  FADD.FTZ R19, R19, R22 ;  /* 0x0000001613137221 */ /* 0x000fe20000010000 */
[----:B------:R-:W-:Y:S01]  /*18e0*/  FFMA.FTZ R24, R31, R22, R24 ;  /* 0x000000161f187223 */ /* 0x000fe20000010018 */
[----:B------:R-:W-:Y:S01]  /*18f0*/  FFMA.FTZ R18, R23, R21, R18 ;  /* 0x0000001517127223 */ /* 0x000fe20000010012 */
[----:B------:R-:W-:Y:S01]  /*1900*/  FMUL.FTZ R22, R17, R25 ;  /* 0x0000001911167220 */ /* 0x000fe20000410000 */
[----:B------:R-:W-:Y:S01]  /*1910*/  FMUL.FTZ R27, R27, R84 ;  /* 0x000000541b1b7220 */ /* 0x000fe20000410000 */
        /* <DEDUP_REMOVED lines=9> */
[----:B------:R-:W-:Y:S01]  /*19b0*/  FADD.FTZ R13, R13, R25 ;  /* 0x000000190d0d7221 */ /* 0x000fe20000010000 */
[----:B------:R-:W-:Y:S01]  /*19c0*/  FADD.FTZ R19, R19, R22 ;  /* 0x0000001613137221 */ /* 0x000fe20000010000 */
[----:B------:R-:W-:Y:S01]  /*19d0*/  FFMA.FTZ R24, R33, R22, R24 ;  /* 0x0000001621187223 */ /* 0x000fe20000010018 */
[----:B------:R-:W-:Y:S01]  /*19e0*/  FMUL.FTZ R22, R17, R53 ;  /* 0x0000003511167220 */ /* 0x000fe20000410000 */
[----:B------:R-:W-:Y:S01]  /*19f0*/  FADD.FTZ R26, R26, R29 ;  /* 0x0000001d1a1a7221 */ /* 0x000fe20000010000 */
[----:B------:R-:W-:Y:S01]  /*1a00*/  FFMA.FTZ R20, R29, R31, R20 ;  /* 0x0000001f1d147223 */ /* 0x000fe20000010014 */
[----:B------:R-:W-:Y:S01]  /*1a10*/  FMUL.FTZ R21, R21, R84 ;  /* 0x0000005415157220 */ /* 0x000fe20000410000 */
[----:B------:R-:W-:Y:S01]  /*1a20*/  FFMA.FTZ R18, R25, R27, R18 ;  /* 0x0000001b19127223 */ /* 0x000fe20000010012 */
[----:B------:R-:W-:Y:S01]  /*1a30*/  FADD.FTZ R19, R22, R19 ;  /* 0x0000001316137221 */ /* 0x000fe20000010000 */
[----:B------:R-:W-:Y:S01]  /*1a40*/  FADD.FTZ R55, R13, R53 ;  /* 0x000000350d377221 */ /* 0x000fe20000010000 */
[----:B------:R-:W-:Y:S01]  /*1a50*/  FFMA.FTZ R22, R21, R22, R24 ;  /* 0x0000001615167223 */ /* 0x000fe20000010018 */
[----:B------:R-:W-:Y:S01]  /*1a60*/  FADD.FTZ R54, R26, R23 ;  /* 0x000000171a367221 */ /* 0x000fe20000010000 */
[----:B------:R-:W-:Y:S01]  /*1a70*/  FFMA.FTZ R52, R23, R33, R20 ;  /* 0x0000002117347223 */ /* 0x000fe20000010014 */
[----:B------:R-:W-:Y:S01]  /*1a80*/  FFMA.FTZ R53, R53, R21, R18 ;  /* 0x0000001535357223 */ /* 0x000fe20000010012 */
[----:B------:R-:W-:Y:S06]  /*1a90*/  BRA `(.L_x_111) ;  /* 0x0000001000807947 */ /* 0x000fec0003800000 */
.L_x_110:
[----:B------:R-:W-:Y:S02]  /*1aa0*/  SHF.L.U32 R13, R62, 0x10, RZ ;  /* 0x000000103e0d7819 */ /* 0x000fe400000006ff */
[----:B------:R-:W-:Y:S02]  /*1ab0*/  SHF.L.U32 R19, R82, 0x10, RZ ;  /* 0x0000001052137819 */ /* 0x000fe400000006ff */
[----:B------:R-:W-:Y:S01]  /*1ac0*/  SHF.L.U32 R21, R60, 0x10, RZ ;  /* 0x000000103c157819 */ /* 0x000fe200000006ff */
[----:B------:R-:W-:Y:S01]  /*1ad0*/  FADD.FTZ R13, -R12, R13 ;  /* 0x0000000d0c0d7221 */ /* 0x000fe20000010100 */
[----:B------:R-:W-:Y:S01]  /*1ae0*/  SHF.L.U32 R23, R80, 0x10, RZ ;  /* 0x0000001050177819 */ /* 0x000fe200000006ff */
[----:B------:R-:W-:Y:S01]  /*1af0*/  FADD.FTZ R19, -R12, R19 ;  /* 0x000000130c137221 */ /* 0x000fe20000010100 */
[----:B------:R-:W-:Y:S01]  /*1b00*/  SHF.L.U32 R27, R58, 0x10, RZ ;  /* 0x000000103a1b7819 */ /* 0x000fe200000006ff */
[-C--:B------:R-:W-:Y:S01]  /*1b10*/  FMUL.FTZ R13, R13, R84.reuse ;  /* 0x000000540d0d7220 */ /* 0x080fe20000410000 */
[C---:B------:R-:W-:Y:S01]  /*1b20*/  FADD.FTZ R21, -R12.reuse, R21 ;  /* 0x000000150c157221 */ /* 0x040fe20000010100 */
[----:B------:R-:W-:Y:S01]  /*1b30*/  FADD.FTZ R25, -R12, R23 ;  /* 0x000000170c197221 */ /* 0x000fe20000010100 */
[-C--:B------:R-:W-:Y:S01]  /*1b40*/  FMUL.FTZ R18, R19, R84.reuse ;  /* 0x0000005413127220 */ /* 0x080fe20000410000 */
[--C-:B-----5:R-:W-:Y:S01]  /*1b50*/  FFMA.FTZ R48, R16, R13, R14.reuse ;  /* 0x0000000d10307223 */ /* 0x120fe2000001000e */
[----:B------:R-:W-:Y:S01]  /*1b60*/  FMUL.FTZ R23, R21, R84 ;  /* 0x0000005415177220 */ /* 0x000fe20000410000 */
[----:B------:R-:W-:Y:S01]  /*1b70*/  SHF.L.U32 R29, R78, 0x10, RZ ;  /* 0x000000104e1d7819 */ /* 0x000fe200000006ff */
[----:B------:R-:W-:Y:S01]  /*1b80*/  FFMA.FTZ R46, R17, R18, R15 ;  /* 0x00000012112e7223 */ /* 0x000fe2000001000f */
[----:B------:R-:W-:Y:S01]  /*1b90*/  FMUL.FTZ R21, R48, -1.4426950216293334961 ;  /* 0xbfb8aa3b30157820 */ /* 0x000fe20000410000 */
[----:B------:R-:W-:Y:S01]  /*1ba0*/  SHF.L.U32 R33, R76, 0x10, RZ ;  /* 0x000000104c217819 */ /* 0x000fe200000006ff */
[--C-:B------:R-:W-:Y:S01]  /*1bb0*/  FFMA.FTZ R42, R16, R23, R14.reuse ;  /* 0x00000017102a7223 */ /* 0x100fe2000001000e */
[----:B------:R-:W-:Y:S01]  /*1bc0*/  FMUL.FTZ R24, R46, -1.4426950216293334961 ;  /* 0xbfb8aa3b2e187820 */ /* 0x000fe20000410000 */
[----:B------:R-:W-:Y:S01]  /*1bd0*/  FADD.FTZ R27, -R12, R27 ;  /* 0x0000001b0c1b7221 */ /* 0x000fe20000010100 */
[----:B------:R-:W-:Y:S01]  /*1be0*/  SHF.L.U32 R31, R56, 0x10, RZ ;  /* 0x00000010381f7819 */ /* 0x000fe200000006ff */
[----:B------:R-:W0:Y:S01]  /*1bf0*/  MUFU.EX2 R21, R21 ;  /* 0x0000001500157308 */ /* 0x000e220000000800 */
[C---:B------:R-:W-:Y:S01]  /*1c00*/  FADD.FTZ R29, -R12.reuse, R29 ;  /* 0x0000001d0c1d7221 */ /* 0x040fe20000010100 */
[----:B------:R-:W-:Y:S01]  /*1c10*/  FADD.FTZ R35, -R12, R33 ;  /* 0x000000210c237221 */ /* 0x000fe20000010100 */
[----:B------:R-:W-:Y:S01]  /*1c20*/  FMUL.FTZ R34, R42, -1.4426950216293334961 ;  /* 0xbfb8aa3b2a227820 */ /* 0x000fe20000410000 */
[-C--:B------:R-:W-:Y:S01]  /*1c30*/  FMUL.FTZ R33, R27, R84.reuse ;  /* 0x000000541b217220 */ /* 0x080fe20000410000 */
[----:B------:R-:W-:Y:S01]  /*1c40*/  SHF.L.U32 R37, R3, 0x10, RZ ;  /* 0x0000001003257819 */ /* 0x000fe200000006ff */
[----:B------:R-:W1:Y:S01]  /*1c50*/  MUFU.EX2 R24, R24 ;  /* 0x0000001800187308 */ /* 0x000e620000000800 */
[-C--:B------:R-:W-:Y:S01]  /*1c60*/  FMUL.FTZ R32, R25, R84.reuse ;  /* 0x0000005419207220 */ /* 0x080fe20000410000 */
[----:B------:R-:W-:Y:S01]  /*1c70*/  FADD.FTZ R31, -R12, R31 ;  /* 0x0000001f0c1f7221 */ /* 0x000fe20000010100 */
[----:B------:R-:W-:Y:S01]  /*1c80*/  FMUL.FTZ R30, R29, R84 ;  /* 0x000000541d1e7220 */ /* 0x000fe20000410000 */
[--C-:B------:R-:W-:Y:S01]  /*1c90*/  FFMA.FTZ R49, R16, R33, R14.reuse ;  /* 0x0000002110317223 */ /* 0x100fe2000001000e */
[----:B------:R-:W2:Y:S01]  /*1ca0*/  MUFU.EX2 R34, R34 ;  /* 0x0000002200227308 */ /* 0x000ea20000000800 */
[----:B------:R-:W-:Y:S01]  /*1cb0*/  FADD.FTZ R43, -R12, R37 ;  /* 0x000000250c2b7221 */ /* 0x000fe20000010100 */
[--C-:B------:R-:W-:Y:S01]  /*1cc0*/  FFMA.FTZ R47, R17, R32, R15.reuse ;  /* 0x00000020112f7223 */ /* 0x100fe2000001000f */
[----:B------:R-:W-:Y:S01]  /*1cd0*/  FMUL.FTZ R31, R31, R84 ;  /* 0x000000541f1f7220 */ /* 0x000fe20000410000 */
[----:B------:R-:W-:Y:S01]  /*1ce0*/  FFMA.FTZ R37, R17, R30, R15 ;  /* 0x0000001e11257223 */ /* 0x000fe2000001000f */
[----:B------:R-:W-:Y:S01]  /*1cf0*/  FMUL.FTZ R41, R49, -1.4426950216293334961 ;  /* 0xbfb8aa3b31297820 */ /* 0x000fe20000410000 */
[----:B0-----:R-:W-:Y:S01]  /*1d00*/  FADD.FTZ R50, R21, 1 ;  /* 0x3f80000015327421 */ /* 0x001fe20000010000 */
[----:B------:R-:W-:Y:S01]  /*1d10*/  SHF.L.U32 R39, R74, 0x10, RZ ;  /* 0x000000104a277819 */ /* 0x000fe200000006ff */
[----:B------:R-:W-:Y:S01]  /*1d20*/  FMUL.FTZ R36, R47, -1.4426950216293334961 ;  /* 0xbfb8aa3b2f247820 */ /* 0x000fe20000410000 */
[-C--:B------:R-:W-:Y:S01]  /*1d30*/  FMUL.FTZ R28, R35, R84.reuse ;  /* 0x00000054231c7220 */ /* 0x080fe20000410000 */
[--C-:B------:R-:W-:Y:S01]  /*1d40*/  FFMA.FTZ R35, R16, R31, R14.reuse ;  /* 0x0000001f10237223 */ /* 0x100fe2000001000e */
[----:B------:R-:W-:Y:S01]  /*1d50*/  FMUL.FTZ R44, R37, -1.4426950216293334961 ;  /* 0xbfb8aa3b252c7820 */ /* 0x000fe20000410000 */
[----:B------:R-:W0:Y:S01]  /*1d60*/  MUFU.EX2 R41, R41 ;  /* 0x0000002900297308 */ /* 0x000e220000000800 */
[----:B------:R-:W-:Y:S01]  /*1d70*/  FADD.FTZ R39, -R12, R39 ;  /* 0x000000270c277221 */ /* 0x000fe20000010100 */
[----:B------:R-:W-:Y:S01]  /*1d80*/  FMUL.FTZ R19, R35, -1.4426950216293334961 ;  /* 0xbfb8aa3b23137820 */ /* 0x000fe20000410000 */
[----:B-1----:R-:W-:Y:S01]  /*1d90*/  FADD.FTZ R24, R24, 1 ;  /* 0x3f80000018187421 */ /* 0x002fe20000010000 */
[----:B------:R-:W1:Y:S01]  /*1da0*/  MUFU.RCP R50, R50 ;  /* 0x0000003200327308 */ /* 0x000e620000001000 */
[----:B------:R-:W-:Y:S01]  /*1db0*/  FMUL.FTZ R29, R43, R84 ;  /* 0x000000542b1d7220 */ /* 0x000fe20000410000 */
[--C-:B------:R-:W-:Y:S01]  /*1dc0*/  FFMA.FTZ R27, R17, R28, R15.reuse ;  /* 0x0000001c111b7223 */ /* 0x100fe2000001000f */
[----:B------:R-:W-:Y:S01]  /*1dd0*/  FMUL.FTZ R26, R39, R84 ;  /* 0x00000054271a7220 */ /* 0x000fe20000410000 */
[----:B--2---:R-:W-:Y:S01]  /*1de0*/  FADD.FTZ R38, R34, 1 ;  /* 0x3f80000022267421 */ /* 0x004fe20000010000 */
[----:B------:R-:W-:Y:S01]  /*1df0*/  FFMA.FTZ R39, R16, R29, R14 ;  /* 0x0000001d10277223 */ /* 0x000fe2000001000e */
[----:B------:R-:W-:Y:S01]  /*1e00*/  FMUL.FTZ R22, R27, -1.4426950216293334961 ;  /* 0xbfb8aa3b1b167820 */ /* 0x000fe20000410000 */
[----:B------:R-:W-:Y:S01]  /*1e10*/  FFMA.FTZ R40, R17, R26, R15 ;  /* 0x0000001a11287223 */ /* 0x000fe2000001000f */
[----:B------:R-:W2:Y:S01]  /*1e20*/  MUFU.EX2 R36, R36 ;  /* 0x0000002400247308 */ /* 0x000ea20000000800 */
[----:B------:R-:W-:Y:S01]  /*1e30*/  FMUL.FTZ R25, R39, -1.4426950216293334961 ;  /* 0xbfb8aa3b27197820 */ /* 0x000fe20000410000 */
[----:B0-----:R-:W-:Y:S01]  /*1e40*/  FADD.FTZ R34, R41, 1 ;  /* 0x3f80000029227421 */ /* 0x001fe20000010000 */
[----:B------:R-:W-:Y:S01]  /*1e50*/  FMUL.FTZ R20, R40, -1.4426950216293334961 ;  /* 0xbfb8aa3b28147820 */ /* 0x000fe20000410000 */
[----:B------:R-:W0:Y:S01]  /*1e60*/  MUFU.EX2 R44, R44 ;  /* 0x0000002c002c7308 */ /* 0x000e220000000800 */
[----:B------:R-:W-:-:S02]  /*1e70*/  SHF.L.U32 R41, R61, 0x10, RZ ;  /* 0x000000103d297819 */ /* 0x000fc400000006ff */
[----:B------:R-:W-:Y:S01]  /*1e80*/  SHF.L.U32 R55, R5, 0x10, RZ ;  /* 0x0000001005377819 */ /* 0x000fe200000006ff */
[----:B------:R3:W4:Y:S01]  /*1e90*/  MUFU.RCP R43, R24 ;  /* 0x00000018002b7308 */ /* 0x0007220000001000 */
[----:B------:R-:W-:Y:S01]  /*1ea0*/  SHF.L.U32 R53, R81, 0x10, RZ ;  /* 0x0000001051357819 */ /* 0x000fe200000006ff */
[----:B-1----:R-:W-:Y:S01]  /*1eb0*/  FADD.FTZ R51, -R50, 1 ;  /* 0x3f80000032337421 */ /* 0x002fe20000010100 */
[----:B------:R-:W-:Y:S02]  /*1ec0*/  SHF.L.U32 R86, R75, 0x10, RZ ;  /* 0x000000104b567819 */ /* 0x000fe400000006ff */
[----:B------:R-:W-:Y:S01]  /*1ed0*/  SHF.L.U32 R67, R9, 0x10, RZ ;  /* 0x0000001009437819 */ /* 0x000fe200000006ff */
[----:B--2---:R-:W-:Y:S01]  /*1ee0*/  FADD.FTZ R36, R36, 1 ;  /* 0x3f80000024247421 */ /* 0x004fe20000010000 */
[----:B------:R-:W-:Y:S01]  /*1ef0*/  FFMA.FTZ R48, R48, R51, 1 ;  /* 0x3f80000030307423 */ /* 0x000fe20000010033 */
[----:B------:R-:W3:Y:S01]  /*1f00*/  MUFU.EX2 R19, R19 ;  /* 0x0000001300137308 */ /* 0x000ee20000000800 */
[----:B------:R-:W-:Y:S01]  /*1f10*/  SHF.L.U32 R51, R59, 0x10, RZ ;  /* 0x000000103b337819 */ /* 0x000fe200000006ff */
[----:B0-----:R-:W-:Y:S01]  /*1f20*/  FADD.FTZ R21, R44, 1 ;  /* 0x3f8000002c157421 */ /* 0x001fe20000010000 */
[----:B------:R-:W-:Y:S01]  /*1f30*/  SHF.L.U32 R44, R83, 0x10, RZ ;  /* 0x00000010532c7819 */ /* 0x000fe200000006ff */
[----:B------:R-:W0:Y:S01]  /*1f40*/  MUFU.RCP R38, R38 ;  /* 0x0000002600267308 */ /* 0x000e220000001000 */
[----:B------:R-:W-:-:S07]  /*1f50*/  SHF.L.U32 R87, R73, 0x10, RZ ;  /* 0x0000001049577819 */ /* 0x000fce00000006ff */
[----:B------:R-:W1:Y:S01]  /*1f60*/  MUFU.EX2 R22, R22 ;  /* 0x0000001600167308 */ /* 0x000e620000000800 */
[----:B---3--:R-:W-:Y:S01]  /*1f70*/  FADD.FTZ R24, R19, 1 ;  /* 0x3f80000013187421 */ /* 0x008fe20000010000 */
[----:B------:R-:W-:Y:S02]  /*1f80*/  FMUL.FTZ R19, R41, R50 ;  /* 0x0000003229137220 */ /* 0x000fe40000410000 */
[----:B------:R-:W2:Y:S01]  /*1f90*/  MUFU.EX2 R25, R25 ;  /* 0x0000001900197308 */ /* 0x000ea20000000800 */
[----:B----4-:R-:W-:Y:S01]  /*1fa0*/  FMUL.FTZ R41, R44, R43 ;  /* 0x0000002b2c297220 */ /* 0x010fe20000410000 */
[----:B------:R-:W-:Y:S01]  /*1fb0*/  FADD.FTZ R43, -R43, 1 ;  /* 0x3f8000002b2b7421 */ /* 0x000fe20000010100 */
[----:B------:R-:W-:Y:S01]  /*1fc0*/  FMUL.FTZ R19, R19, R48 ;  /* 0x0000003013137220 */ /* 0x000fe20000410000 */
[----:B------:R-:W3:Y:S02]  /*1fd0*/  MUFU.RCP R34, R34 ;  /* 0x0000002200227308 */ /* 0x000ee40000001000 */
[----:B------:R-:W-:Y:S01]  /*1fe0*/  FFMA.FTZ R46, R46, R43, 1 ;  /* 0x3f8000002e2e7423 */ /* 0x000fe2000001002b */
[----:B0-----:R-:W-:Y:S01]  /*1ff0*/  FMUL.FTZ R43, R51, R38 ;  /* 0x00000026332b7220 */ /* 0x001fe20000410000 */
[----:B------:R-:W-:Y:S01]  /*2000*/  FADD.FTZ R51, -R38, 1 ;  /* 0x3f80000026337421 */ /* 0x000fe20000010100 */
[----:B-1----:R-:W-:Y:S01]  /*2010*/  FADD.FTZ R22, R22, 1 ;  /* 0x3f80000016167421 */ /* 0x002fe20000010000 */
[----:B------:R-:W-:-:S02]  /*2020*/  FMUL.FTZ R41, R41, R46 ;  /* 0x0000002e29297220 */ /* 0x000fc40000410000 */
[----:B------:R-:W0:Y:S01]  /*2030*/  MUFU.EX2 R20, R20 ;  /* 0x0000001400147308 */ /* 0x000e220000000800 */
[----:B------:R-:W-:Y:S01]  /*2040*/  FFMA.FTZ R42, R42, R51, 1 ;  /* 0x3f8000002a2a7423 */ /* 0x000fe20000010033 */
[----:B--2---:R-:W-:Y:S01]  /*2050*/  FADD.FTZ R50, R25, 1 ;  /* 0x3f80000019327421 */ /* 0x004fe20000010000 */
[----:B------:R-:W-:Y:S01]  /*2060*/  FADD.FTZ R25, -R12, R55 ;  /* 0x000000370c197221 */ /* 0x000fe20000010100 */
[----:B------:R-:W1:Y:S01]  /*2070*/  MUFU.RCP R36, R36 ;  /* 0x0000002400247308 */ /* 0x000e620000001000 */
[----:B------:R-:W-:Y:S01]  /*2080*/  SHF.L.U32 R55, R11, 0x10, RZ ;  /* 0x000000100b377819 */ /* 0x000fe200000006ff */
[----:B------:R-:W-:Y:S01]  /*2090*/  FMUL.FTZ R43, R43, R42 ;  /* 0x0000002a2b2b7220 */ /* 0x000fe20000410000 */
[----:B------:R-:W-:Y:S01]  /*20a0*/  FMUL.FTZ R25, R25, R84 ;  /* 0x0000005419197220 */ /* 0x000fe20000410000 */
[----:B---3--:R-:W-:-:S04]  /*20b0*/  FADD.FTZ R52, -R34, 1 ;  /* 0x3f80000022347421 */ /* 0x008fc80000010100 */
[----:B------:R-:W2:Y:S01]  /*20c0*/  MUFU.RCP R24, R24 ;  /* 0x0000001800187308 */ /* 0x000ea20000001000 */
[----:B0-----:R-:W-:Y:S01]  /*20d0*/  FADD.FTZ R51, R20, 1 ;  /* 0x3f80000014337421 */ /* 0x001fe20000010000 */
[----:B------:R-:W-:Y:S01]  /*20e0*/  FFMA.FTZ R20, R16, R25, R14 ;  /* 0x0000001910147223 */ /* 0x000fe2000001000e */
[----:B------:R-:W-:-:S03]  /*20f0*/  FFMA.FTZ R49, R49, R52, 1 ;  /* 0x3f80000031317423 */ /* 0x000fc60000010034 */
[----:B------:R-:W-:Y:S02]  /*2100*/  FMUL.FTZ R52, R20, -1.4426950216293334961 ;  /* 0xbfb8aa3b14347820 */ /* 0x000fe40000410000 */
[----:B------:R-:W0:Y:S01]  /*2110*/  MUFU.RCP R21, R21 ;  /* 0x0000001500157308 */ /* 0x000e220000001000 */
[----:B-1----:R-:W-:Y:S01]  /*2120*/  FMUL.FTZ R44, R53, R36 ;  /* 0x00000024352c7220 */ /* 0x002fe20000410000 */
[----:B------:R-:W-:Y:S01]  /*2130*/  SHF.L.U32 R53, R57, 0x10, RZ ;  /* 0x0000001039357819 */ /* 0x000fe200000006ff */
[----:B------:R-:W-:-:S05]  /*2140*/  FADD.FTZ R36, -R36, 1 ;  /* 0x3f80000024247421 */ /* 0x000fca0000010100 */
[----:B------:R-:W1:Y:S01]  /*2150*/  MUFU.RCP R22, R22 ;  /* 0x0000001600167308 */ /* 0x000e620000001000 */
[----:B------:R-:W-:Y:S01]  /*2160*/  FFMA.FTZ R47, R47, R36, 1 ;  /* 0x3f8000002f2f7423 */ /* 0x000fe20000010024 */
[----:B------:R-:W-:Y:S01]  /*2170*/  FMUL.FTZ R38, R53, R34 ;  /* 0x0000002235267220 */ /* 0x000fe20000410000 */
[----:B------:R-:W-:Y:S01]  /*2180*/  SHF.L.U32 R36, R79, 0x10, RZ ;  /* 0x000000104f247819 */ /* 0x000fe200000006ff */
[----:B--2---:R-:W-:Y:S01]  /*2190*/  FMUL.FTZ R34, R55, R24 ;  /* 0x0000001837227220 */ /* 0x004fe20000410000 */
[----:B------:R-:W-:Y:S01]  /*21a0*/  FADD.FTZ R24, -R24, 1 ;  /* 0x3f80000018187421 */ /* 0x000fe20000010100 */
[----:B------:R-:W-:Y:S01]  /*21b0*/  SHF.L.U32 R53, R4, 0x10, RZ ;  /* 0x0000001004357819 */ /* 0x000fe200000006ff */
[----:B------:R-:W-:Y:S01]  /*21c0*/  FMUL.FTZ R44, R44, R47 ;  /* 0x0000002f2c2c7220 */ /* 0x000fe20000410000 */
[----:B------:R-:W2:Y:S01]  /*21d0*/  MUFU.RCP R50, R50 ;  /* 0x0000003200327308 */ /* 0x000ea20000001000 */
[----:B------:R-:W-:Y:S01]  /*21e0*/  FFMA.FTZ R35, R35, R24, 1 ;  /* 0x3f80000023237423 */ /* 0x000fe20000010018 */
[----:B0-----:R-:W-:Y:S01]  /*21f0*/  FMUL.FTZ R36, R36, R21 ;  /* 0x0000001524247220 */ /* 0x001fe20000410000 */
[----:B------:R-:W-:Y:S01]  /*2200*/  FADD.FTZ R54, -R21, 1 ;  /* 0x3f80000015367421 */ /* 0x000fe20000010100 */
[----:B------:R-:W-:Y:S01]  /*2210*/  SHF.L.U32 R21, R77, 0x10, RZ ;  /* 0x000000104d157819 */ /* 0x000fe200000006ff */
[----:B------:R-:W-:Y:S01]  /*2220*/  FMUL.FTZ R38, R38, R49 ;  /* 0x0000003126267220 */ /* 0x000fe20000410000 */
[----:B------:R-:W-:Y:S01]  /*2230*/  SHF.L.U32 R55, R6, 0x10, RZ ;  /* 0x0000001006377819 */ /* 0x000fe200000006ff */
[----:B------:R-:W-:Y:S01]  /*2240*/  FFMA.FTZ R37, R37, R54, 1 ;  /* 0x3f80000025257423 */ /* 0x000fe20000010036 */
[----:B------:R-:W0:Y:S01]  /*2250*/  MUFU.RCP R51, R51 ;  /* 0x0000003300337308 */ /* 0x000e220000001000 */
[----:B------:R-:W-:Y:S01]  /*2260*/  FMUL.FTZ R34, R34, R35 ;  /* 0x0000002322227220 */ /* 0x000fe20000410000 */
[----:B-1----:R-:W-:Y:S01]  /*2270*/  FADD.FTZ R24, -R22, 1 ;  /* 0x3f80000016187421 */ /* 0x002fe20000010100 */
[----:B------:R-:W-:Y:S01]  /*2280*/  FMUL.FTZ R22, R21, R22 ;  /* 0x0000001615167220 */ /* 0x000fe20000410000 */
[----:B------:R-:W-:-:S02]  /*2290*/  FMUL.FTZ R36, R36, R37 ;  /* 0x0000002524247220 */ /* 0x000fc40000410000 */
[----:B------:R-:W-:Y:S02]  /*22a0*/  FFMA.FTZ R27, R27, R24, 1 ;  /* 0x3f8000001b1b7423 */ /* 0x000fe40000010018 */
[----:B------:R-:W1:Y:S01]  /*22b0*/  MUFU.EX2 R52, R52 ;  /* 0x0000003400347308 */ /* 0x000e620000000800 */
[----:B--2---:R-:W-:Y:S01]  /*22c0*/  FMUL.FTZ R24, R53, R50 ;  /* 0x0000003235187220 */ /* 0x004fe20000410000 */
[----:B------:R-:W-:Y:S01]  /*22d0*/  FADD.FTZ R54, -R50, 1 ;  /* 0x3f80000032367421 */ /* 0x000fe20000010100 */
[----:B------:R-:W-:-:S03]  /*22e0*/  FMUL.FTZ R22, R22, R27 ;  /* 0x0000001b16167220 */ /* 0x000fc60000410000 */
[----:B------:R-:W-:Y:S01]  /*22f0*/  FFMA.FTZ R39, R39, R54, 1 ;  /* 0x3f80000027277423 */ /* 0x000fe20000010036 */
[----:B0-----:R-:W-:Y:S01]  /*2300*/  FADD.FTZ R53, -R51, 1 ;  /* 0x3f80000033357421 */ /* 0x001fe20000010100 */
[----:B------:R-:W-:Y:S01]  /*2310*/  FMUL.FTZ R21, R86, R51 ;  /* 0x0000003356157220 */ /* 0x000fe20000410000 */
[----:B------:R-:W-:Y:S01]  /*2320*/  SHF.L.U32 R51, R72, 0x10, RZ ;  /* 0x0000001048337819 */ /* 0x000fe200000006ff */
[----:B------:R-:W-:Y:S01]  /*2330*/  FMUL.FTZ R24, R24, R39 ;  /* 0x0000002718187220 */ /* 0x000fe20000410000 */
[----:B-1----:R-:W-:Y:S01]  /*2340*/  FADD.FTZ R50, R52, 1 ;  /* 0x3f80000034327421 */ /* 0x002fe20000010000 */
[----:B------:R-:W-:Y:S01]  /*2350*/  FFMA.FTZ R40, R40, R53, 1 ;  /* 0x3f80000028287423 */ /* 0x000fe20000010035 */
[----:B------:R-:W-:Y:S01]  /*2360*/  SHF.L.U32 R53, R7, 0x10, RZ ;  /* 0x0000001007357819 */ /* 0x000fe200000006ff */
[----:B------:R-:W-:Y:S01]  /*2370*/  FADD.FTZ R51, -R12, R51 ;  /* 0x000000330c337221 */ /* 0x000fe20000010100 */
[----:B------:R-:W-:Y:S01]  /*2380*/  SHF.L.U32 R39, R68, 0x10, RZ ;  /* 0x0000001044277819 */ /* 0x000fe200000006ff */
[----:B------:R-:W-:Y:S01]  /*2390*/  FMUL.FTZ R40, R21, R40 ;  /* 0x0000002815287220 */ /* 0x000fe20000410000 */
[----:B------:R-:W0:Y:S01]  /*23a0*/  MUFU.RCP R50, R50 ;  /* 0x0000003200327308 */ /* 0x000e220000001000 */
[----:B------:R-:W-:Y:S01]  /*23b0*/  FMUL.FTZ R42, R51, R84 ;  /* 0x00000054332a7220 */ /* 0x000fe20000410000 */
[----:B------:R-:W-:Y:S01]  /*23c0*/  FADD.FTZ R47, -R12, R53 ;  /* 0x000000350c2f7221 */ /* 0x000fe20000010100 */
[----:B------:R-:W-:-:S02]  /*23d0*/  SHF.L.U32 R51, R70, 0x10, RZ ;  /* 0x0000001046337819 */ /* 0x000fc400000006ff */
[----:B------:R-:W-:Y:S01]  /*23e0*/  FFMA.FTZ R46, R17, R42, R15 ;  /* 0x0000002a112e7223 */ /* 0x000fe2000001000f */
[-C--:B------:R-:W-:Y:S01]  /*23f0*/  FMUL.FTZ R47, R47, R84.reuse ;  /* 0x000000542f2f7220 */ /* 0x080fe20000410000 */
[----:B------:R-:W-:Y:S01]  /*2400*/  SHF.L.U32 R86, R10, 0x10, RZ ;  /* 0x000000100a567819 */ /* 0x000fe200000006ff */
[----:B------:R-:W-:Y:S01]  /*2410*/  FADD.FTZ R51, -R12, R51 ;  /* 0x000000330c337221 */ /* 0x000fe20000010100 */
[----:B------:R-:W-:Y:S01]  /*2420*/  FMUL.FTZ R53, R46, -1.4426950216293334961 ;  /* 0xbfb8aa3b2e357820 */ /* 0x000fe20000410000 */
[----:B------:R-:W-:Y:S02]  /*2430*/  FFMA.FTZ R37, R16, R47, R14 ;  /* 0x0000002f10257223 */ /* 0x000fe4000001000e */
[----:B------:R-:W-:Y:S02]  /*2440*/  FMUL.FTZ R48, R51, R84 ;  /* 0x0000005433307220 */ /* 0x000fe40000410000 */
[----:B------:R-:W-:Y:S01]  /*2450*/  FMUL.FTZ R49, R37, -1.4426950216293334961 ;  /* 0xbfb8aa3b25317820 */ /* 0x000fe20000410000 */
[----:B------:R-:W1:Y:S01]  /*2460*/  MUFU.EX2 R53, R53 ;  /* 0x0000003500357308 */ /* 0x000e620000000800 */
[----:B------:R-:W-:Y:S01]  /*2470*/  FFMA.FTZ R35, R17, R48, R15 ;  /* 0x0000003011237223 */ /* 0x000fe2000001000f */
[----:B0-----:R-:W-:Y:S01]  /*2480*/  FADD.FTZ R27, -R50, 1 ;  /* 0x3f800000321b7421 */ /* 0x001fe20000010100 */
[----:B------:R-:W-:-:S02]  /*2490*/  FMUL.FTZ R55, R55, R50 ;  /* 0x0000003237377220 */ /* 0x000fc40000410000 */
[----:B------:R-:W0:Y:S01]  /*24a0*/  MUFU.EX2 R49, R49 ;  /* 0x0000003100317308 */ /* 0x000e220000000800 */
[----:B------:R-:W-:Y:S01]  /*24b0*/  FMUL.FTZ R51, R35, -1.4426950216293334961 ;  /* 0xbfb8aa3b23337820 */ /* 0x000fe20000410000 */
[----:B------:R-:W-:Y:S01]  /*24c0*/  FFMA.FTZ R52, R20, R27, 1 ;  /* 0x3f80000014347423 */ /* 0x000fe2000001001b */
[C---:B------:R-:W-:Y:S01]  /*24d0*/  FADD.FTZ R27, -R12.reuse, R67 ;  /* 0x000000430c1b7221 */ /* 0x040fe20000010100 */
[----:B------:R-:W-:Y:S02]  /*24e0*/  FADD.FTZ R67, -R12, R39 ;  /* 0x000000270c437221 */ /* 0x000fe40000010100 */
[----:B------:R-:W-:Y:S01]  /*24f0*/  FMUL.FTZ R21, R55, R52 ;  /* 0x0000003437157220 */ /* 0x000fe20000410000 */
[-C--:B------:R-:W-:Y:S01]  /*2500*/  FMUL.FTZ R27, R27, R84.reuse ;  /* 0x000000541b1b7220 */ /* 0x080fe20000410000 */
[----:B------:R-:W-:Y:S01]  /*2510*/  FMUL.FTZ R20, R67, R84 ;  /* 0x0000005443147220 */ /* 0x000fe20000410000 */
[----:B-1----:R-:W-:Y:S01]  /*2520*/  FADD.FTZ R53, R53, 1 ;  /* 0x3f80000035357421 */ /* 0x002fe20000010000 */
[----:B------:R-:W1:Y:S01]  /*2530*/  MUFU.EX2 R51, R51 ;  /* 0x0000003300337308 */ /* 0x000e620000000800 */
[----:B------:R-:W-:-:S03]  /*2540*/  FFMA.FTZ R39, R16, R27, R14 ;  /* 0x0000001b10277223 */ /* 0x000fc6000001000e */
[----:B------:R2:W3:Y:S01]  /*2550*/  MUFU.RCP R50, R53 ;  /* 0x0000003500327308 */ /* 0x0004e20000001000 */
[----:B0-----:R-:W-:Y:S01]  /*2560*/  FADD.FTZ R54, R49, 1 ;  /* 0x3f80000031367421 */ /* 0x001fe20000010000 */
[----:B------:R-:W-:Y:S01]  /*2570*/  FMUL.FTZ R85, R39, -1.4426950216293334961 ;  /* 0xbfb8aa3b27557820 */ /* 0x000fe20000410000 */
[----:B------:R-:W-:-:S05]  /*2580*/  FFMA.FTZ R49, R17, R20, R15 ;  /* 0x0000001411317223 */ /* 0x000fca000001000f */
[----:B------:R-:W0:Y:S01]  /*2590*/  MUFU.RCP R52, R54 ;  /* 0x0000003600347308 */ /* 0x000e220000001000 */
[----:B--2---:R-:W-:Y:S01]  /*25a0*/  FMUL.FTZ R53, R49, -1.4426950216293334961 ;  /* 0xbfb8aa3b31357820 */ /* 0x004fe20000410000 */
[----:B-1----:R-:W-:-:S06]  /*25b0*/  FADD.FTZ R67, R51, 1 ;  /* 0x3f80000033437421 */ /* 0x002fcc0000010000 */
[----:B------:R-:W1:Y:S01]  /*25c0*/  MUFU.EX2 R85, R85 ;  /* 0x0000005500557308 */ /* 0x000e620000000800 */
[----:B---3--:R-:W-:-:S03]  /*25d0*/  FADD.FTZ R55, -R50, 1 ;  /* 0x3f80000032377421 */ /* 0x008fc60000010100 */
[----:B------:R-:W2:Y:S01]  /*25e0*/  MUFU.EX2 R53, R53 ;  /* 0x0000003500357308 */ /* 0x000ea20000000800 */
[----:B------:R-:W-:Y:S01]  /*25f0*/  FFMA.FTZ R46, R46, R55, 1 ;  /* 0x3f8000002e2e7423 */ /* 0x000fe20000010037 */
[----:B------:R-:W-:Y:S02]  /*2600*/  FMUL.FTZ R55, R87, R50 ;  /* 0x0000003257377220 */ /* 0x000fe40000410000 */
[----:B------:R-:W3:Y:S01]  /*2610*/  MUFU.RCP R50, R67 ;  /* 0x0000004300327308 */ /* 0x000ee20000001000 */
[----:B0-----:R-:W-:Y:S01]  /*2620*/  FADD.FTZ R54, -R52, 1 ;  /* 0x3f80000034367421 */ /* 0x001fe20000010100 */
[----:B------:R-:W-:Y:S01]  /*2630*/  FMUL.FTZ R46, R55, R46 ;  /* 0x0000002e372e7220 */ /* 0x000fe20000410000 */
[----:B------:R-:W-:Y:S01]  /*2640*/  SHF.L.U32 R55, R71, 0x10, RZ ;  /* 0x0000001047377819 */ /* 0x000fe200000006ff */
[----:B-1----:R-:W-:Y:S01]  /*2650*/  FADD.FTZ R51, R85, 1 ;  /* 0x3f80000055337421 */ /* 0x002fe20000010000 */
[----:B------:R-:W-:Y:S01]  /*2660*/  FFMA.FTZ R54, R37, R54, 1 ;  /* 0x3f80000025367423 */ /* 0x000fe20000010036 */
[----:B------:R-:W-:Y:S01]  /*2670*/  SHF.L.U32 R37, R8, 0x10, RZ ;  /* 0x0000001008257819 */ /* 0x000fe200000006ff */
[----:B--2---:R-:W-:-:S03]  /*2680*/  FADD.FTZ R53, R53, 1 ;  /* 0x3f80000035357421 */ /* 0x004fc60000010000 */
[----:B------:R-:W0:Y:S01]  /*2690*/  MUFU.RCP R51, R51 ;  /* 0x0000003300337308 */ /* 0x000e220000001000 */
[----:B------:R-:W-:-:S04]  /*26a0*/  FMUL.FTZ R37, R37, R52 ;  /* 0x0000003425257220 */ /* 0x000fc80000410000 */
[----:B------:R-:W-:Y:S01]  /*26b0*/  FMUL.FTZ R37, R37, R54 ;  /* 0x0000003625257220 */ /* 0x000fe20000410000 */
[----:B---3--:R-:W-:Y:S02]  /*26c0*/  FADD.FTZ R54, -R50, 1 ;  /* 0x3f80000032367421 */ /* 0x008fe40000010100 */
[----:B------:R-:W1:Y:S01]  /*26d0*/  MUFU.RCP R52, R53 ;  /* 0x0000003500347308 */ /* 0x000e620000001000 */
[----:B------:R-:W-:Y:S01]  /*26e0*/  FMUL.FTZ R50, R55, R50 ;  /* 0x0000003237327220 */ /* 0x000fe20000410000 */
[----:B------:R-:W-:Y:S01]  /*26f0*/  SHF.L.U32 R55, R69, 0x10, RZ ;  /* 0x0000001045377819 */ /* 0x000fe200000006ff */
[----:B------:R-:W-:-:S04]  /*2700*/  FFMA.FTZ R35, R35, R54, 1 ;  /* 0x3f80000023237423 */ /* 0x000fc80000010036 */
[----:B------:R-:W-:Y:S01]  /*2710*/  FMUL.FTZ R35, R50, R35 ;  /* 0x0000002332237220 */ /* 0x000fe20000410000 */
[----:B------:R-:W-:Y:S01]  /*2720*/  FADD.FTZ R50, RZ, R19 ;  /* 0x00000013ff327221 */ /* 0x000fe20000010000 */
[----:B0-----:R-:W-:-:S04]  /*2730*/  FADD.FTZ R54, -R51, 1 ;  /* 0x3f80000033367421 */ /* 0x001fc80000010100 */
[----:B------:R-:W-:Y:S01]  /*2740*/  FFMA.FTZ R39, R39, R54, 1 ;  /* 0x3f80000027277423 */ /* 0x000fe20000010036 */
[----:B------:R-:W-:Y:S01]  /*2750*/  FMUL.FTZ R54, R86, R51 ;  /* 0x0000003356367220 */ /* 0x000fe20000410000 */
[----:B-1----:R-:W-:Y:S01]  /*2760*/  FADD.FTZ R86, -R52, 1 ;  /* 0x3f80000034567421 */ /* 0x002fe20000010100 */
[----:B------:R-:W-:Y:S02]  /*2770*/  FMUL.FTZ R55, R55, R52 ;  /* 0x0000003437377220 */ /* 0x000fe40000410000 */
[----:B------:R-:W-:Y:S01]  /*2780*/  FMUL.FTZ R54, R54, R39 ;  /* 0x0000002736367220 */ /* 0x000fe20000410000 */
[----:B------:R-:W-:Y:S01]  /*2790*/  FMUL.FTZ R39, R17, R41 ;  /* 0x0000002911277220 */ /* 0x000fe20000410000 */
[----:B------:R-:W-:Y:S01]  /*27a0*/  FFMA.FTZ R92, R49, R86, 1 ;  /* 0x3f800000315c7423 */ /* 0x000fe20000010056 */
[-C--:B------:R-:W-:Y:S01]  /*27b0*/  FMUL.FTZ R86, R16, R19.reuse ;  /* 0x0000001310567220 */ /* 0x080fe20000410000 */
[----:B------:R-:W-:Y:S01]  /*27c0*/  FFMA.FTZ R52, R13, R19, RZ ;  /* 0x000000130d347223 */ /* 0x000fe200000100ff */
[----:B------:R-:W-:Y:S01]  /*27d0*/  FFMA.FTZ R19, R18, R41, RZ ;  /* 0x0000002912137223 */ /* 0x000fe200000100ff */
[----:B------:R-:W-:Y:S01]  /*27e0*/  FMUL.FTZ R55, R55, R92 ;  /* 0x0000005c37377220 */ /* 0x000fe20000410000 */
[----:B------:R-:W-:Y:S01]  /*27f0*/  FFMA.FTZ R49, R13, R86, RZ ;  /* 0x000000560d317223 */ /* 0x000fe200000100ff */
[----:B------:R-:W-:Y:S01]  /*2800*/  FADD.FTZ R92, RZ, R86 ;  /* 0x00000056ff5c7221 */ /* 0x000fe20000010000 */
[----:B------:R-:W-:Y:S01]  /*2810*/  FADD.FTZ R13, R50, R43 ;  /* 0x0000002b320d7221 */ /* 0x000fe20000010000 */
[----:B------:R-:W-:Y:S01]  /*2820*/  FFMA.FTZ R50, R23, R43, R52 ;  /* 0x0000002b17327223 */ /* 0x000fe20000010034 */
[----:B------:R-:W-:Y:S01]  /*2830*/  FFMA.FTZ R86, R18, R39, R49 ;  /* 0x0000002712567223 */ /* 0x000fe20000010031 */
[C---:B------:R-:W-:Y:S01]  /*2840*/  FMUL.FTZ R49, R16.reuse, R43 ;  /* 0x0000002b10317220 */ /* 0x040fe20000410000 */
[----:B------:R-:W-:Y:S01]  /*2850*/  FADD.FTZ R92, R39, R92 ;  /* 0x0000005c275c7221 */ /* 0x000fe20000010000 */
[-C--:B------:R-:W-:Y:S01]  /*2860*/  FMUL.FTZ R39, R16, R38.reuse ;  /* 0x0000002610277220 */ /* 0x080fe20000410000 */
[----:B------:R-:W-:Y:S01]  /*2870*/  FFMA.FTZ R50, R33, R38, R50 ;  /* 0x0000002621327223 */ /* 0x000fe20000010032 */
[----:B------:R-:W-:Y:S01]  /*2880*/  FFMA.FTZ R86, R23, R49, R86 ;  /* 0x0000003117567223 */ /* 0x000fe20000010056 */
[----:B------:R-:W-:Y:S01]  /*2890*/  FMUL.FTZ R23, R17, R44 ;  /* 0x0000002c11177220 */ /* 0x000fe20000410000 */
[----:B------:R-:W-:Y:S01]  /*28a0*/  FADD.FTZ R92, R92, R49 ;  /* 0x000000315c5c7221 */ /* 0x000fe20000010000 */
[----:B------:R-:W-:Y:S01]  /*28b0*/  FADD.FTZ R13, R13, R38 ;  /* 0x000000260d0d7221 */ /* 0x000fe20000010000 */
[----:B------:R-:W-:Y:S01]  /*28c0*/  FFMA.FTZ R50, R31, R34, R50 ;  /* 0x000000221f327223 */ /* 0x000fe20000010032 */
[----:B------:R-:W-:Y:S01]  /*28d0*/  FFMA.FTZ R86, R32, R23, R86 ;  /* 0x0000001720567223 */ /* 0x000fe20000010056 */
[----:B------:R-:W-:Y:S01]  /*28e0*/  FADD.FTZ R92, R23, R92 ;  /* 0x0000005c175c7221 */ /* 0x000fe20000010000 */
[----:B------:R-:W-:Y:S01]  /*28f0*/  FMUL.FTZ R23, R17, R36 ;  /* 0x0000002411177220 */ /* 0x000fe20000410000 */
[----:B------:R-:W-:Y:S01]  /*2900*/  FADD.FTZ R13, R13, R34 ;  /* 0x000000220d0d7221 */ /* 0x000fe20000010000 */
[----:B------:R-:W-:Y:S01]  /*2910*/  FFMA.FTZ R86, R33, R39, R86 ;  /* 0x0000002721567223 */ /* 0x000fe20000010056 */
[----:B------:R-:W-:Y:S01]  /*2920*/  FADD.FTZ R92, R92, R39 ;  /* 0x000000275c5c7221 */ /* 0x000fe20000010000 */
[----:B------:R-:W-:Y:S01]  /*2930*/  FMUL.FTZ R33, R16, R34 ;  /* 0x0000002210217220 */ /* 0x000fe20000410000 */
[----:B------:R-:W-:Y:S01]  /*2940*/  FADD.FTZ R41, RZ, R41 ;  /* 0x00000029ff297221 */ /* 0x000fe20000010000 */
[----:B------:R-:W-:Y:S01]  /*2950*/  FFMA.FTZ R86, R30, R23, R86 ;  /* 0x000000171e567223 */ /* 0x000fe20000010056 */
[----:B------:R-:W-:Y:S01]  /*2960*/  FADD.FTZ R92, R23, R92 ;  /* 0x0000005c175c7221 */ /* 0x000fe20000010000 */
[----:B------:R-:W-:Y:S01]  /*2970*/  FMUL.FTZ R23, R17, R22 ;  /* 0x0000001611177220 */ /* 0x000fe20000410000 */
[-C--:B------:R-:W-:Y:S01]  /*2980*/  FFMA.FTZ R50, R29, R24.reuse, R50 ;  /* 0x000000181d327223 */ /* 0x080fe20000010032 */
[----:B------:R-:W-:Y:S01]  /*2990*/  FFMA.FTZ R86, R31, R33, R86 ;  /* 0x000000211f567223 */ /* 0x000fe20000010056 */
[----:B------:R-:W-:Y:S01]  /*29a0*/  FADD.FTZ R92, R92, R33 ;  /* 0x000000215c5c7221 */ /* 0x000fe20000010000 */
[----:B------:R-:W-:Y:S01]  /*29b0*/  FMUL.FTZ R31, R16, R24 ;  /* 0x00000018101f7220 */ /* 0x000fe20000410000 */
[----:B------:R-:W-:Y:S01]  /*29c0*/  FFMA.FTZ R19, R32, R44, R19 ;  /* 0x0000002c20137223 */ /* 0x000fe20000010013 */
[----:B------:R-:W-:Y:S01]  /*29d0*/  FFMA.FTZ R86, R28, R23, R86 ;  /* 0x000000171c567223 */ /* 0x000fe20000010056 */
[----:B------:R-:W-:Y:S01]  /*29e0*/  FADD.FTZ R92, R23, R92 ;  /* 0x0000005c175c7221 */ /* 0x000fe20000010000 */
[----:B------:R-:W-:Y:S01]  /*29f0*/  FMUL.FTZ R23, R17, R40 ;  /* 0x0000002811177220 */ /* 0x000fe20000410000 */
[----:B------:R-:W-:Y:S01]  /*2a00*/  FADD.FTZ R24, R13, R24 ;  /* 0x000000180d187221 */ /* 0x000fe20000010000 */
[----:B------:R-:W-:Y:S01]  /*2a10*/  FFMA.FTZ R86, R29, R31, R86 ;  /* 0x0000001f1d567223 */ /* 0x000fe20000010056 */
[----:B------:R-:W-:Y:S01]  /*2a20*/  FADD.FTZ R92, R92, R31 ;  /* 0x0000001f5c5c7221 */ /* 0x000fe20000010000 */
[----:B------:R-:W-:Y:S01]  /*2a30*/  FADD.FTZ R41, R41, R44 ;  /* 0x0000002c29297221 */ /* 0x000fe20000010000 */
[----:B------:R-:W-:Y:S01]  /*2a40*/  FMUL.FTZ R13, R16, R21 ;  /* 0x00000015100d7220 */ /* 0x000fe20000410000 */
[----:B------:R-:W-:Y:S01]  /*2a50*/  FFMA.FTZ R86, R26, R23, R86 ;  /* 0x000000171a567223 */ /* 0x000fe20000010056 */
[----:B------:R-:W-:Y:S01]  /*2a60*/  FADD.FTZ R92, R23, R92 ;  /* 0x0000005c175c7221 */ /* 0x000fe20000010000 */
[----:B------:R-:W-:Y:S01]  /*2a70*/  FFMA.FTZ R19, R30, R36, R19 ;  /* 0x000000241e137223 */ /* 0x000fe20000010013 */
[----:B------:R-:W-:Y:S01]  /*2a80*/  FADD.FTZ R41, R41, R36 ;  /* 0x0000002429297221 */ /* 0x000fe20000010000 */
[----:B------:R-:W-:Y:S01]  /*2a90*/  FFMA.FTZ R86, R25, R13, R86 ;  /* 0x0000000d19567223 */ /* 0x000fe20000010056 */
[----:B------:R-:W-:Y:S01]  /*2aa0*/  FMUL.FTZ R23, R17, R46 ;  /* 0x0000002e11177220 */ /* 0x000fe20000410000 */
[----:B------:R-:W-:Y:S01]  /*2ab0*/  FADD.FTZ R92, R92, R13 ;  /* 0x0000000d5c5c7221 */ /* 0x000fe20000010000 */
[----:B------:R-:W-:Y:S01]  /*2ac0*/  FFMA.FTZ R19, R28, R22, R19 ;  /* 0x000000161c137223 */ /* 0x000fe20000010013 */
[----:B------:R-:W-:Y:S01]  /*2ad0*/  FADD.FTZ R41, R41, R22 ;  /* 0x0000001629297221 */ /* 0x000fe20000010000 */
[----:B------:R-:W-:Y:S01]  /*2ae0*/  FFMA.FTZ R86, R42, R23, R86 ;  /* 0x000000172a567223 */ /* 0x000fe20000010056 */
[----:B------:R-:W-:Y:S01]  /*2af0*/  FMUL.FTZ R13, R16, R37 ;  /* 0x00000025100d7220 */ /* 0x000fe20000410000 */
[----:B------:R-:W-:Y:S01]  /*2b00*/  FADD.FTZ R92, R23, R92 ;  /* 0x0000005c175c7221 */ /* 0x000fe20000010000 */
[----:B------:R-:W-:Y:S01]  /*2b10*/  FFMA.FTZ R19, R26, R40, R19 ;  /* 0x000000281a137223 */ /* 0x000fe20000010013 */
        /* <DEDUP_REMOVED lines=8> */
[-C--:B------:R-:W-:Y:S01]  /*2ba0*/  FMUL.FTZ R13, R16, R54.reuse ;  /* 0x00000036100d7220 */ /* 0x080fe20000410000 */
[C---:B------:R-:W-:Y:S01]  /*2bb0*/  FFMA.FTZ R18, R48.reuse, R21, R23 ;  /* 0x0000001530127223 */ /* 0x040fe20000010017 */
[----:B------:R-:W-:Y:S01]  /*2bc0*/  FADD.FTZ R92, R21, R92 ;  /* 0x0000005c155c7221 */ /* 0x000fe20000010000 */
[----:B------:R-:W-:Y:S01]  /*2bd0*/  FFMA.FTZ R50, R47, R37, R50 ;  /* 0x000000252f327223 */ /* 0x000fe20000010032 */
[----:B------:R-:W-:Y:S01]  /*2be0*/  FFMA.FTZ R53, R48, R35, R19 ;  /* 0x0000002330357223 */ /* 0x000fe20000010013 */
[----:B------:R-:W-:Y:S01]  /*2bf0*/  FADD.FTZ R37, R24, R37 ;  /* 0x0000002518257221 */ /* 0x000fe20000010000 */
[----:B------:R-:W-:Y:S01]  /*2c00*/  FMUL.FTZ R21, R17, R55 ;  /* 0x0000003711157220 */ /* 0x000fe20000410000 */
[C---:B------:R-:W-:Y:S01]  /*2c10*/  FFMA.FTZ R23, R27.reuse, R13, R18 ;  /* 0x0000000d1b177223 */ /* 0x040fe20000010012 */
[----:B------:R-:W-:Y:S01]  /*2c20*/  FADD.FTZ R92, R92, R13 ;  /* 0x0000000d5c5c7221 */ /* 0x000fe20000010000 */
[----:B------:R-:W-:Y:S01]  /*2c30*/  FADD.FTZ R46, R46, R35 ;  /* 0x000000232e2e7221 */ /* 0x000fe20000010000 */
[----:B------:R-:W-:Y:S01]  /*2c40*/  FFMA.FTZ R52, R27, R54, R50 ;  /* 0x000000361b347223 */ /* 0x000fe20000010032 */
[C---:B------:R-:W-:Y:S01]  /*2c50*/  FFMA.FTZ R53, R20.reuse, R55, R53 ;  /* 0x0000003714357223 */ /* 0x040fe20000010035 */
[----:B------:R-:W-:Y:S01]  /*2c60*/  FFMA.FTZ R22, R20, R21, R23 ;  /* 0x0000001514167223 */ /* 0x000fe20000010017 */
[----:B------:R-:W-:Y:S01]  /*2c70*/  FADD.FTZ R19, R21, R92 ;  /* 0x0000005c15137221 */ /* 0x000fe20000010000 */
[----:B------:R-:W-:Y:S01]  /*2c80*/  FADD.FTZ R54, R37, R54 ;  /* 0x0000003625367221 */ /* 0x000fe20000010000 */
[----:B------:R-:W-:-:S07]  /*2c90*/  FADD.FTZ R55, R46, R55 ;  /* 0x000000372e377221 */ /* 0x000fce0000010000 */
.L_x_111:
[----:B------:R-:W-:Y:S01]  /*2ca0*/  MOV R21, R19 ;  /* 0x0000001300157202 */ /* 0x000fe20000000f00 */
        /* <DEDUP_REMOVED lines=8> */
[----:B------:R-:W3:Y:S01]  /*2d30*/  S2R R86, SR_TID.X ;  /* 0x0000000000567919 */ /* 0x000ee20000002100 */
[----:B------:R-:W-:Y:S01]  /*2d40*/  ISETP.GT.AND P2, PT, R0, 0x17, PT ;  /* 0x000000170000780c */ /* 0x000fe20003f44270 */
[----:B------:R-:W4:Y:S04]  /*2d50*/  LDC R67, c[0x0][0x374] ;  /* 0x0000dd00ff437b82 */ /* 0x000f280000000800 */
[----:B0-----:R-:W-:Y:S01]  /*2d60*/  @!P0 FADD.FTZ R22, R13, R22 ;  /* 0x000000160d168221 */ /* 0x001fe20000010000 */
[----:B-1----:R-:W-:Y:S01]  /*2d70*/  ULEA UR4, UR8, UR4, 0x18 ;  /* 0x0000000408047291 */ /* 0x002fe2000f8ec0ff */
[----:B--2---:R-:W-:-:S03]  /*2d80*/  @!P0 FADD.FTZ R21, R18, R21 ;  /* 0x0000001512158221 */ /* 0x004fc60000010000 */
[----:B------:R-:W0:Y:S01]  /*2d90*/  SHFL.DOWN PT, R13, R22, 0x2, 0x1f ;  /* 0x08401f00160d7f89 */ /* 0x000e2200000e0000 */
[----:B------:R-:W-:-:S03]  /*2da0*/  ISETP.GT.AND P0, PT, R0, 0x1d, PT ;  /* 0x0000001d0000780c */ /* 0x000fc60003f04270 */
[----:B------:R-:W1:Y:S01]  /*2db0*/  SHFL.DOWN PT, R18, R21, 0x2, 0x1f ;  /* 0x08401f0015127f89 */ /* 0x000e6200000e0000 */
[C---:B---3--:R-:W-:Y:S02]  /*2dc0*/  LEA R85, R86.reuse, UR4, 0x4 ;  /* 0x0000000456557c11 */ /* 0x048fe4000f8e20ff */
[C---:B------:R-:W-:Y:S02]  /*2dd0*/  ISETP.NE.AND P1, PT, R86.reuse, RZ, PT ;  /* 0x000000ff5600720c */ /* 0x040fe40003f25270 */
[----:B------:R-:W-:Y:S01]  /*2de0*/  ISETP.GT.U32.AND P4, PT, R86, 0x9, PT ;  /* 0x000000095600780c */ /* 0x000fe20003f84070 */
[----:B------:R-:W-:Y:S04]  /*2df0*/  STS.128 [R85], R52 ;  /* 0x0000003455007388 */ /* 0x000fe80000000c00 */
[----:B0-----:R-:W-:Y:S01]  /*2e00*/  @!P0 FADD.FTZ R22, R22, R13 ;  /* 0x0000000d16168221 */ /* 0x001fe20000010000 */
[----:B-1----:R-:W-:-:S04]  /*2e10*/  @!P0 FADD.FTZ R21, R21, R18 ;  /* 0x0000001215158221 */ /* 0x002fc80000010000 */
[----:B------:R-:W0:Y:S01]  /*2e20*/  SHFL.DOWN PT, R13, R22, 0x4, 0x1f ;  /* 0x08801f00160d7f89 */ /* 0x000e2200000e0000 */
[----:B------:R-:W-:-:S03]  /*2e30*/  ISETP.GT.AND P0, PT, R0, 0x1b, PT ;  /* 0x0000001b0000780c */ /* 0x000fc60003f04270 */
[----:B------:R-:W1:Y:S10]  /*2e40*/  SHFL.DOWN PT, R18, R21, 0x4, 0x1f ;  /* 0x08801f0015127f89 */ /* 0x000e7400000e0000 */
[----:B0-----:R-:W-:-:S02]  /*2e50*/  @!P0 FADD.FTZ R22, R22, R13 ;  /* 0x0000000d16168221 */ /* 0x001fc40000010000 */
[----:B------:R-:W0:Y:S01]  /*2e60*/  LDC R13, c[0x0][0x370] ;  /* 0x0000dc00ff0d7b82 */ /* 0x000e220000000800 */
[----:B-1----:R-:W-:Y:S02]  /*2e70*/  @!P0 FADD.FTZ R21, R21, R18 ;  /* 0x0000001215158221 */ /* 0x002fe40000010000 */
[----:B------:R-:W1:Y:S04]  /*2e80*/  SHFL.DOWN PT, R18, R22, 0x8, 0x1f ;  /* 0x09001f0016127f89 */ /* 0x000e6800000e0000 */
[----:B------:R-:W2:Y:S01]  /*2e90*/  SHFL.DOWN PT, R19, R21, 0x8, 0x1f ;  /* 0x09001f0015137f89 */ /* 0x000ea200000e0000 */
[----:B0-----:R-:W-:Y:S01]  /*2ea0*/  ISETP.GE.U32.AND P0, PT, R13, 0x2, PT ;  /* 0x000000020d00780c */ /* 0x001fe20003f06070 */
[----:B-1----:R-:W-:Y:S01]  /*2eb0*/  FADD.FTZ R23, R22, R18 ;  /* 0x0000001216177221 */ /* 0x002fe20000010000 */
[----:B--2---:R-:W-:-:S04]  /*2ec0*/  FADD.FTZ R24, R21, R19 ;  /* 0x0000001315187221 */ /* 0x004fc80000010000 */
[----:B------:R-:W-:Y:S02]  /*2ed0*/  FSEL R18, R22, R23, P2 ;  /* 0x0000001716127208 */ /* 0x000fe40001000000 */
[----:B------:R-:W-:-:S03]  /*2ee0*/  FSEL R19, R21, R24, P2 ;  /* 0x0000001815137208 */ /* 0x000fc60001000000 */
[----:B------:R0:W1:Y:S04]  /*2ef0*/  SHFL.DOWN PT, R22, R18, 0x10, 0x1f ;  /* 0x0a001f0012167f89 */ /* 0x00006800000e0000 */
[----:B------:R0:W2:Y:S01]  /*2f00*/  SHFL.DOWN PT, R21, R19, 0x10, 0x1f ;  /* 0x0a001f0013157f89 */ /* 0x0000a200000e0000 */
[----:B----4-:R-:W-:Y:S05]  /*2f10*/  @P3 BRA `(.L_x_113) ;  /* 0x0000000000203947 */ /* 0x010fea0003800000 */
        /* <DEDUP_REMOVED lines=8> */
.L_x_113:
[----:B------:R-:W-:Y:S05]  /*2fa0*/  BSYNC.RECONVERGENT B0 ;  /* 0x0000000000007941 */ /* 0x000fea0003800200 */
.L_x_112:
[----:B------:R-:W-:Y:S06]  /*2fb0*/  BAR.SYNC.DEFER_BLOCKING 0x0 ;  /* 0x0000000000007b1d */ /* 0x000fec0000010000 */
[----:B------:R-:W-:Y:S04]  /*2fc0*/  BSSY.RECONVERGENT B0, `(.L_x_114) ;  /* 0x0000033000007945 */ /* 0x000fe80003800200 */
[----:B------:R-:W-:Y:S05]  /*2fd0*/  @P1 BRA `(.L_x_115) ;  /* 0x0000000000c41947 */ /* 0x000fea0003800000 */
[----:B------:R-:W-:-:S09]  /*2fe0*/  ULEA UR4, UR8, UR5, 0x18 ;  /* 0x0000000508047291 */ /* 0x000fd2000f8ec0ff */
[----:B-123--:R-:W1:Y:S04]  /*2ff0*/  LDS.128 R20, [UR4+0x20] ;  /* 0x00002004ff147984 */ /* 0x00ee680008000c00 */
[----:B------:R-:W2:Y:S04]  /*3000*/  LDS.128 R24, [UR4+0x30] ;  /* 0x00003004ff187984 */ /* 0x000ea80008000c00 */
[----:B------:R-:W3:Y:S04]  /*3010*/  LDS.128 R28, [UR4+0x40] ;  /* 0x00004004ff1c7984 */ /* 0x000ee80008000c00 */
[----:B------:R-:W4:Y:S04]  /*3020*/  LDS.128 R32, [UR4+0x50] ;  /* 0x00005004ff207984 */ /* 0x000f280008000c00 */
[----:B------:R-:W5:Y:S04]  /*3030*/  LDS.128 R36, [UR4+0x60] ;  /* 0x00006004ff247984 */ /* 0x000f680008000c00 */
[----:B------:R-:W5:Y:S01]  /*3040*/  LDS.128 R40, [UR4+0x70] ;  /* 0x00007004ff287984 */ /* 0x000f620008000c00 */
        /* <DEDUP_REMOVED lines=15> */
[----:B----4-:R-:W-:Y:S01]  /*3140*/  FADD.FTZ R47, R47, R32 ;  /* 0x000000202f2f7221 */ /* 0x010fe20000010000 */
[----:B------:R-:W-:-:S03]  /*3150*/  FADD.FTZ R18, R18, R33 ;  /* 0x0000002112127221 */ /* 0x000fc60000010000 */
[----:B------:R-:W-:Y:S01]  /*3160*/  FADD.FTZ R47, R47, R34 ;  /* 0x000000222f2f7221 */ /* 0x000fe20000010000 */
[----:B------:R-:W-:Y:S02]  /*3170*/  FADD.FTZ R32, R18, R35 ;  /* 0x0000002312207221 */ /* 0x000fe40000010000 */
[----:B------:R-:W3:Y:S01]  /*3180*/  LDS.64 R18, [UR4+0xb0] ;  /* 0x0000b004ff127984 */ /* 0x000ee20008000a00 */
[----:B-----5:R-:W-:Y:S01]  /*3190*/  FADD.FTZ R47, R47, R36 ;  /* 0x000000242f2f7221 */ /* 0x020fe20000010000 */
[----:B------:R-:W-:-:S03]  /*31a0*/  FADD.FTZ R32, R32, R37 ;  /* 0x0000002520207221 */ /* 0x000fc60000010000 */
[----:B------:R-:W-:Y:S01]  /*31b0*/  FADD.FTZ R47, R47, R38 ;  /* 0x000000262f2f7221 */ /* 0x000fe20000010000 */
[----:B------:R-:W-:-:S03]  /*31c0*/  FADD.FTZ R32, R32, R39 ;  /* 0x0000002720207221 */ /* 0x000fc60000010000 */
[----:B------:R-:W-:Y:S01]  /*31d0*/  FADD.FTZ R47, R47, R40 ;  /* 0x000000282f2f7221 */ /* 0x000fe20000010000 */
        /* <DEDUP_REMOVED lines=15> */
[----:B---3--:R-:W-:Y:S01]  /*32d0*/  FADD.FTZ R18, R47, R18 ;  /* 0x000000122f127221 */ /* 0x008fe20000010000 */
[----:B------:R-:W-:-:S07]  /*32e0*/  FADD.FTZ R19, R32, R19 ;  /* 0x0000001320137221 */ /* 0x000fce0000010000 */
.L_x_115:
[----:B------:R-:W-:Y:S05]  /*32f0*/  BSYNC.RECONVERGENT B0 ;  /* 0x0000000000007941 */ /* 0x000fea0003800200 */
.L_x_114:
[----:B------:R-:W-:Y:S01]  /*3300*/  BAR.SYNC.DEFER_BLOCKING 0x0 ;  /* 0x0000000000007b1d */ /* 0x000fe20000010000 */
[----:B------:R-:W-:-:S05]  /*3310*/  IMAD R86, R45, 0xa, R86 ;  /* 0x0000000a2d567824 */ /* 0x000fca00078e0256 */
[----:B------:R-:W-:Y:S04]  /*3320*/  BSSY.RECONVERGENT B0, `(.L_x_116) ;  /* 0x000013d000007945 */ /* 0x000fe80003800200 */
[----:B------:R-:W-:Y:S05]  /*3330*/  @P4 BRA `(.L_x_117) ;  /* 0x0000001000ec4947 */ /* 0x000fea0003800000 */
[----:B------:R-:W4:Y:S04]  /*3340*/  LDS.128 R28, [R85+0xa0] ;  /* 0x0000a000551c7984 */ /* 0x000f280000000c00 */
[----:B-123--:R-:W1:Y:S04]  /*3350*/  LDS.128 R20, [R85+0x140] ;  /* 0x0001400055147984 */ /* 0x00ee680000000c00 */
[----:B------:R-:W2:Y:S04]  /*3360*/  LDS.128 R24, [R85+0x1e0] ;  /* 0x0001e00055187984 */ /* 0x000ea80000000c00 */
[----:B------:R-:W3:Y:S04]  /*3370*/  LDS.128 R48, [R85+0x280] ;  /* 0x0002800055307984 */ /* 0x000ee80000000c00 */
[----:B------:R-:W5:Y:S04]  /*3380*/  LDS.128 R44, [R85+0x320] ;  /* 0x00032000552c7984 */ /* 0x000f680000000c00 */
[----:B------:R-:W0:Y:S04]  /*3390*/  LDS.128 R40, [R85+0x3c0] ;  /* 0x0003c00055287984 */ /* 0x000e280000000c00 */
[----:B------:R-:W0:Y:S01]  /*33a0*/  LDS.128 R36, [R85+0x460] ;  /* 0x0004600055247984 */ /* 0x000e220000000c00 */
[----:B----4-:R-:W-:Y:S01]  /*33b0*/  FADD.FTZ R33, R52, R28 ;  /* 0x0000001c34217221 */ /* 0x010fe20000010000 */
[----:B------:R-:W-:Y:S01]  /*33c0*/  FADD.FTZ R28, R53, R29 ;  /* 0x0000001d351c7221 */ /* 0x000fe20000010000 */
[----:B------:R-:W-:Y:S01]  /*33d0*/  FADD.FTZ R29, R54, R30 ;  /* 0x0000001e361d7221 */ /* 0x000fe20000010000 */
        /* <DEDUP_REMOVED lines=11> */
[----:B------:R-:W4:Y:S01]  /*3490*/  LDS.128 R20, [R85+0x640] ;  /* 0x0006400055147984 */ /* 0x000f220000000c00 */
[----:B---3--:R-:W-:Y:S01]  /*34a0*/  FADD.FTZ R53, R53, R48 ;  /* 0x0000003035357221 */ /* 0x008fe20000010000 */
[----:B------:R-:W-:Y:S01]  /*34b0*/  FADD.FTZ R48, R24, R49 ;  /* 0x0000003118307221 */ /* 0x000fe20000010000 */
[----:B------:R-:W-:Y:S01]  /*34c0*/  FADD.FTZ R49, R25, R50 ;  /* 0x0000003219317221 */ /* 0x000fe20000010000 */
[----:B------:R-:W-:Y:S01]  /*34d0*/  FADD.FTZ R52, R52, R51 ;  /* 0x0000003334347221 */ /* 0x000fe20000010000 */
[----:B------:R-:W3:Y:S01]  /*34e0*/  LDS.128 R24, [R85+0x6e0] ;  /* 0x0006e00055187984 */ /* 0x000ee20000000c00 */
[----:B-----5:R-:W-:Y:S01]  /*34f0*/  FADD.FTZ R53, R53, R44 ;  /* 0x0000002c35357221 */ /* 0x020fe20000010000 */
[----:B------:R-:W-:Y:S01]  /*3500*/  FADD.FTZ R48, R48, R45 ;  /* 0x0000002d30307221 */ /* 0x000fe20000010000 */
[----:B------:R-:W-:Y:S01]  /*3510*/  FADD.FTZ R49, R49, R46 ;  /* 0x0000002e31317221 */ /* 0x000fe20000010000 */
[----:B------:R-:W-:Y:S01]  /*3520*/  FADD.FTZ R52, R52, R47 ;  /* 0x0000002f34347221 */ /* 0x000fe20000010000 */
[----:B0-----:R-:W-:Y:S01]  /*3530*/  FADD.FTZ R53, R53, R40 ;  /* 0x0000002835357221 */ /* 0x001fe20000010000 */
[----:B------:R-:W0:Y:S01]  /*3540*/  LDS.128 R44, [R85+0x780] ;  /* 0x00078000552c7984 */ /* 0x000e220000000c00 */
[----:B------:R-:W-:Y:S01]  /*3550*/  FADD.FTZ R48, R48, R41 ;  /* 0x0000002930307221 */ /* 0x000fe20000010000 */
[----:B------:R-:W-:Y:S01]  /*3560*/  FADD.FTZ R49, R49, R42 ;  /* 0x0000002a31317221 */ /* 0x000fe20000010000 */
[----:B------:R-:W-:Y:S01]  /*3570*/  FADD.FTZ R52, R52, R43 ;  /* 0x0000002b34347221 */ /* 0x000fe20000010000 */
[----:B------:R-:W-:Y:S01]  /*3580*/  FADD.FTZ R53, R53, R36 ;  /* 0x0000002435357221 */ /* 0x000fe20000010000 */
[----:B------:R-:W5:Y:S01]  /*3590*/  LDS.128 R40, [R85+0x820] ;  /* 0x0008200055287984 */ /* 0x000f620000000c00 */
[----:B------:R-:W-:Y:S01]  /*35a0*/  FADD.FTZ R48, R48, R37 ;  /* 0x0000002530307221 */ /* 0x000fe20000010000 */
        /* <DEDUP_REMOVED lines=11> */
[----:B------:R-:W-:Y:S01]  /*3660*/  FADD.FTZ R52, R52, R31 ;  /* 0x0000001f34347221 */ /* 0x000fe20000010000 */
[----:B----4-:R-:W-:Y:S01]  /*3670*/  FADD.FTZ R53, R53, R20 ;  /* 0x0000001435357221 */ /* 0x010fe20000010000 */
[----:B------:R-:W2:Y:S01]  /*3680*/  LDS.128 R28, [R85+0xa00] ;  /* 0x000a0000551c7984 */ /* 0x000ea20000000c00 */
[----:B------:R-:W-:Y:S01]  /*3690*/  FADD.FTZ R48, R48, R21 ;  /* 0x0000001530307221 */ /* 0x000fe20000010000 */
[----:B------:R-:W-:Y:S01]  /*36a0*/  FADD.FTZ R49, R49, R22 ;  /* 0x0000001631317221 */ /* 0x000fe20000010000 */
[----:B------:R-:W-:Y:S01]  /*36b0*/  FADD.FTZ R52, R52, R23 ;  /* 0x0000001734347221 */ /* 0x000fe20000010000 */
[----:B---3--:R-:W-:Y:S01]  /*36c0*/  FADD.FTZ R53, R53, R24 ;  /* 0x0000001835357221 */ /* 0x008fe20000010000 */
[----:B------:R-:W3:Y:S01]  /*36d0*/  LDS.128 R20, [R85+0xaa0] ;  /* 0x000aa00055147984 */ /* 0x000ee20000000c00 */
[----:B------:R-:W-:Y:S01]  /*36e0*/  FADD.FTZ R48, R48, R25 ;  /* 0x0000001930307221 */ /* 0x000fe20000010000 */
[----:B------:R-:W-:Y:S01]  /*36f0*/  FADD.FTZ R49, R49, R26 ;  /* 0x0000001a31317221 */ /* 0x000fe20000010000 */
[----:B------:R-:W-:Y:S01]  /*3700*/  FADD.FTZ R52, R52, R27 ;  /* 0x0000001b34347221 */ /* 0x000fe20000010000 */
[----:B0-----:R-:W-:Y:S01]  /*3710*/  FADD.FTZ R53, R53, R44 ;  /* 0x0000002c35357221 */ /* 0x001fe20000010000 */
[----:B------:R-:W-:Y:S01]  /*3720*/  FADD.FTZ R48, R48, R45 ;  /* 0x0000002d30307221 */ /* 0x000fe20000010000 */
[----:B------:R-:W-:Y:S01]  /*3730*/  FADD.FTZ R49, R49, R46 ;  /* 0x0000002e31317221 */ /* 0x000fe20000010000 */
[----:B------:R-:W0:Y:S01]  /*3740*/  LDS.128 R24, [R85+0xb40] ;  /* 0x000b400055187984 */ /* 0x000e220000000c00 */
[----:B------:R-:W-:Y:S01]  /*3750*/  FADD.FTZ R52, R52, R47 ;  /* 0x0000002f34347221 */ /* 0x000fe20000010000 */
[----:B-----5:R-:W-:Y:S01]  /*3760*/  FADD.FTZ R53, R53, R40 ;  /* 0x0000002835357221 */ /* 0x020fe20000010000 */
[----:B------:R-:W-:Y:S01]  /*3770*/  FADD.FTZ R40, R48, R41 ;  /* 0x0000002930287221 */ /* 0x000fe20000010000 */
[----:B------:R-:W-:Y:S01]  /*3780*/  FADD.FTZ R41, R49, R42 ;  /* 0x0000002a31297221 */ /* 0x000fe20000010000 */
[----:B------:R-:W-:Y:S01]  /*3790*/  FADD.FTZ R52, R52, R43 ;  /* 0x0000002b34347221 */ /* 0x000fe20000010000 */
[----:B------:R-:W4:Y:S01]  /*37a0*/  LDS.128 R48, [R85+0xbe0] ;  /* 0x000be00055307984 */ /* 0x000f220000000c00 */
[----:B------:R-:W-:Y:S01]  /*37b0*/  FADD.FTZ R40, R40, R37 ;  /* 0x0000002528287221 */ /* 0x000fe20000010000 */
[----:B------:R-:W-:Y:S01]  /*37c0*/  FADD.FTZ R53, R53, R36 ;  /* 0x0000002435357221 */ /* 0x000fe20000010000 */
[----:B------:R-:W-:Y:S01]  /*37d0*/  FADD.FTZ R41, R41, R38 ;  /* 0x0000002629297221 */ /* 0x000fe20000010000 */
[----:B------:R-:W5:Y:S01]  /*37e0*/  LDS.128 R44, [R85+0xc80] ;  /* 0x000c8000552c7984 */ /* 0x000f620000000c00 */
[----:B------:R-:W-:-:S03]  /*37f0*/  FADD.FTZ R52, R52, R39 ;  /* 0x0000002734347221 */ /* 0x000fc60000010000 */
[----:B------:R-:W5:Y:S01]  /*3800*/  LDS.128 R36, [R85+0xd20] ;  /* 0x000d200055247984 */ /* 0x000f620000000c00 */
[----:B-1----:R-:W-:Y:S01]  /*3810*/  FADD.FTZ R40, R40, R33 ;  /* 0x0000002128287221 */ /* 0x002fe20000010000 */
[----:B------:R-:W-:Y:S01]  /*3820*/  FADD.FTZ R53, R53, R32 ;  /* 0x0000002035357221 */ /* 0x000fe20000010000 */
[----:B------:R-:W-:Y:S01]  /*3830*/  FADD.FTZ R33, R41, R34 ;  /* 0x0000002229217221 */ /* 0x000fe20000010000 */
[----:B------:R-:W-:Y:S01]  /*3840*/  FADD.FTZ R52, R52, R35 ;  /* 0x0000002334347221 */ /* 0x000fe20000010000 */
[----:B--2---:R-:W-:Y:S01]  /*3850*/  FADD.FTZ R32, R40, R29 ;  /* 0x0000001d28207221 */ /* 0x004fe20000010000 */
[----:B------:R-:W-:Y:S01]  /*3860*/  FADD.FTZ R53, R53, R28 ;  /* 0x0000001c35357221 */ /* 0x000fe20000010000 */
[----:B------:R-:W1:Y:S01]  /*3870*/  LDS.128 R40, [R85+0xdc0] ;  /* 0x000dc00055287984 */ /* 0x000e620000000c00 */
[----:B------:R-:W-:Y:S01]  /*3880*/  FADD.FTZ R33, R33, R30 ;  /* 0x0000001e21217221 */ /* 0x000fe20000010000 */
[----:B------:R-:W-:Y:S01]  /*3890*/  FADD.FTZ R52, R52, R31 ;  /* 0x0000001f34347221 */ /* 0x000fe20000010000 */
[----:B---3--:R-:W-:Y:S01]  /*38a0*/  FADD.FTZ R53, R53, R20 ;  /* 0x0000001435357221 */ /* 0x008fe20000010000 */
[----:B------:R-:W2:Y:S01]  /*38b0*/  LDS.128 R28, [R85+0xe60] ;  /* 0x000e6000551c7984 */ /* 0x000ea20000000c00 */
[----:B------:R-:W-:Y:S01]  /*38c0*/  FADD.FTZ R20, R32, R21 ;  /* 0x0000001520147221 */ /* 0x000fe20000010000 */
[----:B------:R-:W-:Y:S01]  /*38d0*/  FADD.FTZ R21, R33, R22 ;  /* 0x0000001621157221 */ /* 0x000fe20000010000 */
[----:B------:R-:W-:Y:S01]  /*38e0*/  FADD.FTZ R52, R52, R23 ;  /* 0x0000001734347221 */ /* 0x000fe20000010000 */
[----:B------:R-:W3:Y:S01]  /*38f0*/  LDS.128 R32, [R85+0xf00] ;  /* 0x000f000055207984 */ /* 0x000ee20000000c00 */
[----:B0-----:R-:W-:Y:S01]  /*3900*/  FADD.FTZ R53, R53, R24 ;  /* 0x0000001835357221 */ /* 0x001fe20000010000 */
[----:B------:R-:W-:Y:S01]  /*3910*/  FADD.FTZ R24, R20, R25 ;  /* 0x0000001914187221 */ /* 0x000fe20000010000 */
[----:B------:R-:W-:Y:S01]  /*3920*/  FADD.FTZ R25, R21, R26 ;  /* 0x0000001a15197221 */ /* 0x000fe20000010000 */
[----:B------:R-:W-:Y:S01]  /*3930*/  FADD.FTZ R52, R52, R27 ;  /* 0x0000001b34347221 */ /* 0x000fe20000010000 */
[----:B------:R-:W0:Y:S01]  /*3940*/  LDS.128 R20, [R85+0xfa0] ;  /* 0x000fa00055147984 */ /* 0x000e220000000c00 */
[----:B----4-:R-:W-:Y:S01]  /*3950*/  FADD.FTZ R53, R53, R48 ;  /* 0x0000003035357221 */ /* 0x010fe20000010000 */
[----:B------:R-:W-:Y:S01]  /*3960*/  FADD.FTZ R48, R24, R49 ;  /* 0x0000003118307221 */ /* 0x000fe20000010000 */
[----:B------:R-:W-:Y:S01]  /*3970*/  FADD.FTZ R49, R25, R50 ;  /* 0x0000003219317221 */ /* 0x000fe20000010000 */
[----:B------:R-:W-:Y:S01]  /*3980*/  FADD.FTZ R52, R52, R51 ;  /* 0x0000003334347221 */ /* 0x000fe20000010000 */
[----:B------:R-:W4:Y:S01]  /*3990*/  LDS.128 R24, [R85+0x1040] ;  /* 0x0010400055187984 */ /* 0x000f220000000c00 */
[----:B-----5:R-:W-:Y:S01]  /*39a0*/  FADD.FTZ R53, R53, R44 ;  /* 0x0000002c35357221 */ /* 0x020fe20000010000 */
        /* <DEDUP_REMOVED lines=18> */
[----:B---3--:R-:W-:Y:S01]  /*3ad0*/  FADD.FTZ R53, R53, R32 ;  /* 0x0000002035357221 */ /* 0x008fe20000010000 */
[----:B------:R-:W2:Y:S01]  /*3ae0*/  LDS.128 R28, [R85+0x12c0] ;  /* 0x0012c000551c7984 */ /* 0x000ea20000000c00 */
[----:B------:R-:W-:Y:S01]  /*3af0*/  FADD.FTZ R48, R48, R33 ;  /* 0x0000002130307221 */ /* 0x000fe20000010000 */
[----:B------:R-:W-:Y:S01]  /*3b00*/  FADD.FTZ R49, R49, R34 ;  /* 0x0000002231317221 */ /* 0x000fe20000010000 */
[----:B------:R-:W-:Y:S01]  /*3b10*/  FADD.FTZ R52, R52, R35 ;  /* 0x0000002334347221 */ /* 0x000fe20000010000 */
[----:B0-----:R-:W-:Y:S01]  /*3b20*/  FADD.FTZ R53, R53, R20 ;  /* 0x0000001435357221 */ /* 0x001fe20000010000 */
[----:B------:R-:W0:Y:S01]  /*3b30*/  LDS.128 R32, [R85+0x1360] ;  /* 0x0013600055207984 */ /* 0x000e220000000c00 */
[----:B------:R-:W-:Y:S01]  /*3b40*/  FADD.FTZ R48, R48, R21 ;  /* 0x0000001530307221 */ /* 0x000fe20000010000 */
[----:B------:R-:W-:Y:S01]  /*3b50*/  FADD.FTZ R49, R49, R22 ;  /* 0x0000001631317221 */ /* 0x000fe20000010000 */
[----:B------:R-:W-:-:S02]  /*3b60*/  FADD.FTZ R52, R52, R23 ;  /* 0x0000001734347221 */ /* 0x000fc40000010000 */
[----:B------:R-:W3:Y:S01]  /*3b70*/  LDS.128 R20, [R85+0x1400] ;  /* 0x0014000055147984 */ /* 0x000ee20000000c00 */
[----:B----4-:R-:W-:Y:S01]  /*3b80*/  FADD.FTZ R48, R48, R25 ;  /* 0x0000001930307221 */ /* 0x010fe20000010000 */
[----:B------:R-:W-:Y:S01]  /*3b90*/  FADD.FTZ R53, R53, R24 ;  /* 0x0000001835357221 */ /* 0x000fe20000010000 */
[----:B------:R-:W-:Y:S01]  /*3ba0*/  FADD.FTZ R49, R49, R26 ;  /* 0x0000001a31317221 */ /* 0x000fe20000010000 */
[----:B------:R-:W-:Y:S02]  /*3bb0*/  FADD.FTZ R52, R52, R27 ;  /* 0x0000001b34347221 */ /* 0x000fe40000010000 */
[----:B------:R-:W4:Y:S01]  /*3bc0*/  LDS.128 R24, [R85+0x14a0] ;  /* 0x0014a00055187984 */ /* 0x000f220000000c00 */
[----:B-----5:R-:W-:Y:S01]  /*3bd0*/  FADD.FTZ R48, R48, R45 ;  /* 0x0000002d30307221 */ /* 0x020fe20000010000 */
[----:B------:R-:W-:Y:S01]  /*3be0*/  FADD.FTZ R53, R53, R44 ;  /* 0x0000002c35357221 */ /* 0x000fe20000010000 */
[----:B------:R-:W-:Y:S01]  /*3bf0*/  FADD.FTZ R45, R49, R46 ;  /* 0x0000002e312d7221 */ /* 0x000fe20000010000 */
[----:B------:R-:W-:Y:S01]  /*3c00*/  FADD.FTZ R52, R52, R47 ;  /* 0x0000002f34347221 */ /* 0x000fe20000010000 */
[----:B------:R-:W-:Y:S01]  /*3c10*/  FADD.FTZ R44, R48, R37 ;  /* 0x00000025302c7221 */ /* 0x000fe20000010000 */
[----:B------:R-:W-:Y:S01]  /*3c20*/  FADD.FTZ R53, R53, R36 ;  /* 0x0000002435357221 */ /* 0x000fe20000010000 */
[----:B------:R-:W5:Y:S01]  /*3c30*/  LDS.128 R48, [R85+0x1540] ;  /* 0x0015400055307984 */ /* 0x000f620000000c00 */
        /* <DEDUP_REMOVED lines=12> */
[----:B0-----:R-:W-:Y:S01]  /*3d00*/  FADD.FTZ R40, R28, R33 ;  /* 0x000000211c287221 */ /* 0x001fe20000010000 */
[----:B------:R-:W-:Y:S01]  /*3d10*/  FADD.FTZ R53, R53, R32 ;  /* 0x0000002035357221 */ /* 0x000fe20000010000 */
[----:B------:R-:W0:Y:S01]  /*3d20*/  LDS.128 R28, [R85+0x1720] ;  /* 0x00172000551c7984 */ /* 0x000e220000000c00 */
        /* <DEDUP_REMOVED lines=17> */
[----:B------:R-:W5:Y:S01]  /*3e40*/  LDS.128 R24, [R85+0x19a0] ;  /* 0x0019a00055187984 */ /* 0x000f620000000c00 */
[----:B------:R-:W-:Y:S01]  /*3e50*/  FADD.FTZ R53, R53, R36 ;  /* 0x0000002435357221 */ /* 0x000fe20000010000 */
        /* <DEDUP_REMOVED lines=23> */
[----:B----4-:R-:W-:Y:S01]  /*3fd0*/  FADD.FTZ R53, R53, R20 ;  /* 0x0000001435357221 */ /* 0x010fe20000010000 */
[----:B------:R-:W3:Y:S01]  /*3fe0*/  LDS.128 R40, [R85+0x1cc0] ;  /* 0x001cc00055287984 */ /* 0x000ee20000000c00 */
[----:B------:R-:W-:Y:S01]  /*3ff0*/  FADD.FTZ R48, R48, R21 ;  /* 0x0000001530307221 */ /* 0x000fe20000010000 */
[----:B------:R-:W-:Y:S01]  /*4000*/  FADD.FTZ R49, R49, R22 ;  /* 0x0000001631317221 */ /* 0x000fe20000010000 */
[----:B------:R-:W-:Y:S01]  /*4010*/  FADD.FTZ R52, R52, R23 ;  /* 0x0000001734347221 */ /* 0x000fe20000010000 */
[----:B-----5:R-:W-:Y:S01]  /*4020*/  FADD.FTZ R53, R53, R24 ;  /* 0x0000001835357221 */ /* 0x020fe20000010000 */
[----:B------:R-:W4:Y:S01]  /*4030*/  LDS.128 R20, [R85+0x1d60] ;  /* 0x001d600055147984 */ /* 0x000f220000000c00 */
[----:B------:R-:W-:Y:S01]  /*4040*/  FADD.FTZ R48, R48, R25 ;  /* 0x0000001930307221 */ /* 0x000fe20000010000 */
[----:B------:R-:W-:Y:S01]  /*4050*/  FADD.FTZ R49, R49, R26 ;  /* 0x0000001a31317221 */ /* 0x000fe20000010000 */
[----:B------:R-:W-:-:S02]  /*4060*/  FADD.FTZ R52, R52, R27 ;  /* 0x0000001b34347221 */ /* 0x000fc40000010000 */
[----:B------:R-:W5:Y:S01]  /*4070*/  LDS.128 R24, [R85+0x1e00] ;  /* 0x001e000055187984 */ /* 0x000f620000000c00 */
[----:B------:R-:W-:Y:S01]  /*4080*/  FADD.FTZ R53, R53, R36 ;  /* 0x0000002435357221 */ /* 0x000fe20000010000 */
[----:B------:R-:W-:Y:S01]  /*4090*/  FADD.FTZ R48, R48, R37 ;  /* 0x0000002530307221 */ /* 0x000fe20000010000 */
[----:B------:R-:W-:Y:S01]  /*40a0*/  FADD.FTZ R49, R49, R38 ;  /* 0x0000002631317221 */ /* 0x000fe20000010000 */
[----:B------:R-:W-:Y:S02]  /*40b0*/  FADD.FTZ R52, R52, R39 ;  /* 0x0000002734347221 */ /* 0x000fe40000010000 */
[----:B------:R-:W5:Y:S01]  /*40c0*/  LDS.128 R36, [R85+0x1ea0] ;  /* 0x001ea00055247984 */ /* 0x000f620000000c00 */
[----:B0-----:R-:W-:Y:S01]  /*40d0*/  FADD.FTZ R53, R53, R44 ;  /* 0x0000002c35357221 */ /* 0x001fe20000010000 */
[----:B------:R-:W-:Y:S01]  /*40e0*/  FADD.FTZ R48, R48, R45 ;  /* 0x0000002d30307221 */ /* 0x000fe20000010000 */
[----:B------:R-:W-:Y:S01]  /*40f0*/  FADD.FTZ R49, R49, R46 ;  /* 0x0000002e31317221 */ /* 0x000fe20000010000 */
[----:B------:R-:W-:Y:S01]  /*4100*/  FADD.FTZ R52, R52, R47 ;  /* 0x0000002f34347221 */ /* 0x000fe20000010000 */
[----:B-1----:R-:W-:Y:S01]  /*4110*/  FADD.FTZ R53, R53, R28 ;  /* 0x0000001c35357221 */ /* 0x002fe20000010000 */
[----:B------:R-:W-:Y:S01]  /*4120*/  FADD.FTZ R28, R48, R29 ;  /* 0x0000001d301c7221 */ /* 0x000fe20000010000 */
[----:B------:R-:W-:Y:S01]  /*4130*/  FADD.FTZ R45, R49, R30 ;  /* 0x0000001e312d7221 */ /* 0x000fe20000010000 */
[----:B------:R-:W-:Y:S01]  /*4140*/  FADD.FTZ R52, R52, R31 ;  /* 0x0000001f34347221 */ /* 0x000fe20000010000 */
[----:B------:R-:W0:Y:S01]  /*4150*/  LDS.128 R48, [R85+0x1f40] ;  /* 0x001f400055307984 */ /* 0x000e220000000c00 */
[----:B--2---:R-:W-:Y:S01]  /*4160*/  FADD.FTZ R44, R28, R33 ;  /* 0x000000211c2c7221 */ /* 0x004fe20000010000 */
[----:B------:R-:W-:Y:S01]  /*4170*/  FADD.FTZ R53, R53, R32 ;  /* 0x0000002035357221 */ /* 0x000fe20000010000 */
[----:B------:R-:W-:Y:S01]  /*4180*/  FADD.FTZ R45, R45, R34 ;  /* 0x000000222d2d7221 */ /* 0x000fe20000010000 */
[----:B------:R-:W1:Y:S01]  /*4190*/  LDS.128 R28, [R85+0x1fe0] ;  /* 0x001fe000551c7984 */ /* 0x000e620000000c00 */
[----:B------:R-:W-:Y:S01]  /*41a0*/  FADD.FTZ R52, R52, R35 ;  /* 0x0000002334347221 */ /* 0x000fe20000010000 */
[----:B---3--:R-:W-:Y:S01]  /*41b0*/  FADD.FTZ R53, R53, R40 ;  /* 0x0000002835357221 */ /* 0x008fe20000010000 */
[----:B------:R-:W-:Y:S01]  /*41c0*/  FADD.FTZ R44, R44, R41 ;  /* 0x000000292c2c7221 */ /* 0x000fe20000010000 */
[----:B------:R-:W2:Y:S01]  /*41d0*/  LDS.128 R32, [R85+0x2080] ;  /* 0x0020800055207984 */ /* 0x000ea20000000c00 */
[----:B------:R-:W-:Y:S01]  /*41e0*/  FADD.FTZ R45, R45, R42 ;  /* 0x0000002a2d2d7221 */ /* 0x000fe20000010000 */
[----:B------:R-:W-:Y:S01]  /*41f0*/  FADD.FTZ R52, R52, R43 ;  /* 0x0000002b34347221 */ /* 0x000fe20000010000 */
[----:B----4-:R-:W-:Y:S01]  /*4200*/  FADD.FTZ R55, R53, R20 ;  /* 0x0000001435377221 */ /* 0x010fe20000010000 */
[----:B------:R-:W3:Y:S01]  /*4210*/  LDS.128 R40, [R85+0x2120] ;  /* 0x0021200055287984 */ /* 0x000ee20000000c00 */
[----:B------:R-:W-:Y:S01]  /*4220*/  FADD.FTZ R20, R44, R21 ;  /* 0x000000152c147221 */ /* 0x000fe20000010000 */
[----:B------:R-:W-:Y:S01]  /*4230*/  FADD.FTZ R53, R45, R22 ;  /* 0x000000162d357221 */ /* 0x000fe20000010000 */
[----:B------:R-:W-:Y:S01]  /*4240*/  FADD.FTZ R52, R52, R23 ;  /* 0x0000001734347221 */ /* 0x000fe20000010000 */
[----:B------:R-:W4:Y:S01]  /*4250*/  LDS.128 R44, [R85+0x21c0] ;  /* 0x0021c000552c7984 */ /* 0x000f220000000c00 */
[----:B-----5:R-:W-:Y:S01]  /*4260*/  FADD.FTZ R55, R55, R24 ;  /* 0x0000001837377221 */ /* 0x020fe20000010000 */
[----:B------:R-:W-:Y:S01]  /*4270*/  FADD.FTZ R24, R20, R25 ;  /* 0x0000001914187221 */ /* 0x000fe20000010000 */
[----:B------:R-:W-:Y:S01]  /*4280*/  FADD.FTZ R53, R53, R26 ;  /* 0x0000001a35357221 */ /* 0x000fe20000010000 */
[----:B------:R-:W5:Y:S01]  /*4290*/  LDS.128 R20, [R85+0x2260] ;  /* 0x0022600055147984 */ /* 0x000f620000000c00 */
[----:B------:R-:W-:Y:S01]  /*42a0*/  FADD.FTZ R52, R52, R27 ;  /* 0x0000001b34347221 */ /* 0x000fe20000010000 */
[----:B------:R-:W-:Y:S01]  /*42b0*/  FADD.FTZ R24, R24, R37 ;  /* 0x0000002518187221 */ /* 0x000fe20000010000 */
[----:B------:R-:W-:Y:S01]  /*42c0*/  FADD.FTZ R55, R55, R36 ;  /* 0x0000002437377221 */ /* 0x000fe20000010000 */
[----:B------:R-:W-:Y:S01]  /*42d0*/  FADD.FTZ R53, R53, R38 ;  /* 0x0000002635357221 */ /* 0x000fe20000010000 */
[----:B------:R-:W-:Y:S01]  /*42e0*/  FADD.FTZ R52, R52, R39 ;  /* 0x0000002734347221 */ /* 0x000fe20000010000 */
[----:B0-----:R-:W-:Y:S01]  /*42f0*/  FADD.FTZ R24, R24, R49 ;  /* 0x0000003118187221 */ /* 0x001fe20000010000 */
[----:B------:R-:W-:Y:S01]  /*4300*/  FADD.FTZ R55, R55, R48 ;  /* 0x0000003037377221 */ /* 0x000fe20000010000 */
[----:B------:R-:W-:Y:S01]  /*4310*/  FADD.FTZ R53, R53, R50 ;  /* 0x0000003235357221 */ /* 0x000fe20000010000 */
[----:B------:R-:W-:Y:S01]  /*4320*/  FADD.FTZ R52, R52, R51 ;  /* 0x0000003334347221 */ /* 0x000fe20000010000 */
[----:B-1----:R-:W-:Y:S01]  /*4330*/  FADD.FTZ R36, R24, R29 ;  /* 0x0000001d18247221 */ /* 0x002fe20000010000 */
[----:B------:R-:W-:Y:S01]  /*4340*/  FADD.FTZ R55, R55, R28 ;  /* 0x0000001c37377221 */ /* 0x000fe20000010000 */
[----:B------:R-:W0:Y:S01]  /*4350*/  LDS.128 R24, [R85+0x2300] ;  /* 0x0023000055187984 */ /* 0x000e220000000c00 */
        /* <DEDUP_REMOVED lines=16> */
[----:B------:R-:W4:Y:S01]  /*4460*/  LDS.128 R40, [R85+0x2580] ;  /* 0x0025800055287984 */ /* 0x000f220000000c00 */
[----:B------:R-:W-:Y:S01]  /*4470*/  FADD.FTZ R92, R52, R47 ;  /* 0x0000002f345c7221 */ /* 0x000fe20000010000 */
[----:B-----5:R-:W-:Y:S01]  /*4480*/  FADD.FTZ R87, R55, R20 ;  /* 0x0000001437577221 */ /* 0x020fe20000010000 */
[----:B------:R-:W-:Y:S01]  /*4490*/  FADD.FTZ R20, R48, R21 ;  /* 0x0000001530147221 */ /* 0x000fe20000010000 */
[----:B------:R-:W5:Y:S01]  /*44a0*/  LDS.128 R44, [R85+0x2620] ;  /* 0x00262000552c7984 */ /* 0x000f620000000c00 */
[----:B------:R-:W-:Y:S01]  /*44b0*/  FADD.FTZ R21, R53, R22 ;  /* 0x0000001635157221 */ /* 0x000fe20000010000 */
[----:B------:R-:W-:-:S02]  /*44c0*/  FADD.FTZ R92, R92, R23 ;  /* 0x000000175c5c7221 */ /* 0x000fc40000010000 */
[----:B------:R-:W5:Y:S04]  /*44d0*/  LDS.128 R48, [R85+0x26c0] ;  /* 0x0026c00055307984 */ /* 0x000f680000000c00 */
        /* <DEDUP_REMOVED lines=13> */
[----:B---3--:R-:W-:Y:S01]  /*45b0*/  FADD.FTZ R87, R87, R36 ;  /* 0x0000002457577221 */ /* 0x008fe20000010000 */
        /* <DEDUP_REMOVED lines=18> */
[----:B------:R-:W-:-:S07]  /*46e0*/  FADD.FTZ R55, R22, R55 ;  /* 0x0000003716377221 */ /* 0x000fce0000010000 */
.L_x_117:
[----:B------:R-:W-:Y:S05]  /*46f0*/  BSYNC.RECONVERGENT B0 ;  /* 0x0000000000007941 */ /* 0x000fea0003800200 */
.L_x_116:
[----:B------:R-:W-:Y:S04]  /*4700*/  BSSY.RECONVERGENT B0, `(.L_x_118) ;  /* 0x000001c000007945 */ /* 0x000fe80003800200 */
[----:B------:R-:W-:Y:S05]  /*4710*/  @P4 BRA `(.L_x_119) ;  /* 0x0000000000684947 */ /* 0x000fea0003800000 */
[----:B--23--:R-:W2:Y:S08]  /*4720*/  LDC.64 R20, c[0x0][0x3f8] ;  /* 0x0000fe00ff147b82 */ /* 0x00ceb00000000a00 */
[----:B-1----:R-:W1:Y:S01]  /*4730*/  LDC.64 R22, c[0x0][0x3d8] ;  /* 0x0000f600ff167b82 */ /* 0x002e620000000a00 */
[----:B--2---:R-:W-:Y:S01]  /*4740*/  IMAD.WIDE.U32 R24, R20, 0x3, RZ ;  /* 0x0000000314187825 */ /* 0x004fe200078e00ff */
[----:B------:R-:W-:-:S02]  /*4750*/  LEA R29, R21, R21, 0x1 ;  /* 0x00000015151d7211 */ /* 0x000fc400078e08ff */
[----:B------:R-:W-:Y:S02]  /*4760*/  LEA.HI R31, P2, R21, R20, RZ, 0x1 ;  /* 0x00000014151f7211 */ /* 0x000fe400078508ff */
[----:B------:R-:W-:Y:S02]  /*4770*/  IADD3 R29, PT, PT, R25, R29, RZ ;  /* 0x0000001d191d7210 */ /* 0x000fe40007ffe0ff */
[----:B------:R-:W-:Y:S01]  /*4780*/  IADD3.X R26, PT, PT, RZ, R21, RZ, P2, !PT ;  /* 0x00000015ff1a7210 */ /* 0x000fe200017fe4ff */
[----:B-1----:R-:W-:Y:S01]  /*4790*/  IMAD.WIDE R22, R86, 0x4, R22 ;  /* 0x0000000456167825 */ /* 0x002fe200078e0216 */
[----:B------:R-:W-:Y:S02]  /*47a0*/  LEA.HI R28, P2, R29, R24, RZ, 0x1 ;  /* 0x000000181d1c7211 */ /* 0x000fe400078508ff */
[----:B------:R-:W-:Y:S02]  /*47b0*/  SHF.L.U32 R25, R31, 0x1, RZ ;  /* 0x000000011f197819 */ /* 0x000fe400000006ff */
[----:B------:R-:W-:Y:S01]  /*47c0*/  SHF.L.U32 R27, R28, 0x1, RZ ;  /* 0x000000011c1b7819 */ /* 0x000fe200000006ff */
[----:B------:R4:W-:Y:S01]  /*47d0*/  REDG.E.ADD.F32.FTZ.RN.STRONG.GPU desc[UR6][R22.64], R52 ;  /* 0x00000034160079a6 */ /* 0x0009e2000c12f306 */
[----:B------:R-:W-:-:S02]  /*47e0*/  LOP3.LUT R25, R25, 0xfffffffc, RZ, 0xc0, !PT ;  /* 0xfffffffc19197812 */ /* 0x000fc400078ec0ff */
[----:B------:R-:W-:Y:S02]  /*47f0*/  LEA R24, P3, R20, R22, 0x2 ;  /* 0x0000001614187211 */ /* 0x000fe400078610ff */
[----:B------:R-:W-:Y:S02]  /*4800*/  IADD3.X R29, PT, PT, RZ, R29, RZ, P2, !PT ;  /* 0x0000001dff1d7210 */ /* 0x000fe400017fe4ff */
[----:B------:R-:W-:Y:S02]  /*4810*/  LOP3.LUT R27, R27, 0xfffffffc, RZ, 0xc0, !PT ;  /* 0xfffffffc1b1b7812 */ /* 0x000fe400078ec0ff */
[----:B------:R-:W-:Y:S02]  /*4820*/  SHF.L.U64.HI R31, R31, 0x1, R26 ;  /* 0x000000011f1f7819 */ /* 0x000fe4000001021a */
[----:B------:R-:W-:Y:S02]  /*4830*/  IADD3 R26, P2, PT, R22, R25, RZ ;  /* 0x00000019161a7210 */ /* 0x000fe40007f5e0ff */
[----:B------:R-:W-:-:S02]  /*4840*/  LEA.HI.X R25, R20, R23, R21, 0x2, P3 ;  /* 0x0000001714197211 */ /* 0x000fc400018f1415 */
[----:B------:R-:W-:Y:S02]  /*4850*/  SHF.L.U64.HI R21, R28, 0x1, R29 ;  /* 0x000000011c157819 */ /* 0x000fe4000001021d */
[----:B------:R-:W-:Y:S02]  /*4860*/  IADD3 R20, P3, PT, R22, R27, RZ ;  /* 0x0000001b16147210 */ /* 0x000fe40007f7e0ff */
[C---:B------:R-:W-:Y:S02]  /*4870*/  IADD3.X R27, PT, PT, R23.reuse, R31, RZ, P2, !PT ;  /* 0x0000001f171b7210 */ /* 0x040fe400017fe4ff */
[----:B------:R-:W-:-:S03]  /*4880*/  IADD3.X R21, PT, PT, R23, R21, RZ, P3, !PT ;  /* 0x0000001517157210 */ /* 0x000fc60001ffe4ff */
[----:B------:R4:W-:Y:S04]  /*4890*/  REDG.E.ADD.F32.FTZ.RN.STRONG.GPU desc[UR6][R26.64], R53 ;  /* 0x000000351a0079a6 */ /* 0x0009e8000c12f306 */
[----:B------:R4:W-:Y:S04]  /*48a0*/  REDG.E.ADD.F32.FTZ.RN.STRONG.GPU desc[UR6][R24.64], R54 ;  /* 0x00000036180079a6 */ /* 0x0009e8000c12f306 */
[----:B------:R4:W-:Y:S02]  /*48b0*/  REDG.E.ADD.F32.FTZ.RN.STRONG.GPU desc[UR6][R20.64], R55 ;  /* 0x00000037140079a6 */ /* 0x0009e4000c12f306 */
.L_x_119:
[----:B------:R-:W-:Y:S05]  /*48c0*/  BSYNC.RECONVERGENT B0 ;  /* 0x0000000000007941 */ /* 0x000fea0003800200 */
.L_x_118:
[----:B------:R-:W-:Y:S05]  /*48d0*/  @!P0 BRA `(.L_x_120) ;  /* 0x00000008006c8947 */ /* 0x000fea0003800000 */
[----:B------:R-:W5:Y:S01]  /*48e0*/  LDC.64 R32, c[0x0][0x3d0] ;  /* 0x0000f400ff207b82 */ /* 0x000f620000000a00 */
[----:B------:R-:W0:Y:S01]  /*48f0*/  S2R R34, SR_CTAID.Y ;  /* 0x0000000000227919 */ /* 0x000e220000002600 */
[----:B---34-:R-:W-:Y:S02]  /*4900*/  LOP3.LUT R20, R63, 0x1, RZ, 0xc0, !PT ;  /* 0x000000013f147812 */ /* 0x018fe400078ec0ff */
[----:B------:R-:W-:-:S03]  /*4910*/  ISETP.GE.U32.AND P2, PT, R13, 0x8, PT ;  /* 0x000000080d00780c */ /* 0x000fc60003f46070 */
[----:B------:R-:W-:-:S04]  /*4920*/  IMAD R23, R20, R67, RZ ;  /* 0x0000004314177224 */ /* 0x000fc800078e02ff */
[----:B------:R-:W-:-:S05]  /*4930*/  IMAD R20, R23, R13, RZ ;  /* 0x0000000d17147224 */ /* 0x000fca00078e02ff */
[----:B--2---:R-:W-:-:S05]  /*4940*/  SHF.L.U32 R21, R20, 0x1, RZ ;  /* 0x0000000114157819 */ /* 0x004fca00000006ff */
[----:B-----5:R-:W-:Y:S01]  /*4950*/  IMAD.WIDE R32, R21, 0x4, R32 ;  /* 0x0000000415207825 */ /* 0x020fe200078e0220 */
[----:B0-----:R-:W-:Y:S06]  /*4960*/  @P1 BRA `(.L_x_121) ;  /* 0x0000000000501947 */ /* 0x001fec0003800000 */
[----:B------:R-:W0:Y:S01]  /*4970*/  LDC.64 R20, c[0x0][0x3c8] ;  /* 0x0000f200ff147b82 */ /* 0x000e220000000a00 */
[----:B------:R-:W-:Y:S01]  /*4980*/  LOP3.LUT P0, R24, R63, 0x2, RZ, 0xc0, !PT ;  /* 0x000000023f187812 */ /* 0x000fe2000780c0ff */
[----:B------:R-:W-:Y:S01]  /*4990*/  IMAD R25, R67, UR9, R34 ;  /* 0x0000000943197c24 */ /* 0x000fe2000f8e0222 */
[----:B------:R-:W-:Y:S02]  /*49a0*/  IADD3 R23, PT, PT, R23, R34, RZ ;  /* 0x0000002217177210 */ /* 0x000fe40007ffe0ff */
[----:B------:R-:W-:-:S04]  /*49b0*/  SEL R27, R13, RZ, !P0 ;  /* 0x000000ff0d1b7207 */ /* 0x000fc80004000000 */
[----:B------:R-:W-:Y:S01]  /*49c0*/  ISETP.NE.AND P0, PT, R27, -0x1, PT ;  /* 0xffffffff1b00780c */ /* 0x000fe20003f05270 */
[----:B0-----:R-:W-:-:S04]  /*49d0*/  IMAD.WIDE.U32 R20, R23, 0x4, R20 ;  /* 0x0000000417147825 */ /* 0x001fc800078e0014 */
[----:B-1----:R-:W-:Y:S01]  /*49e0*/  IMAD.WIDE.U32 R22, R25, 0x8, R32 ;  /* 0x0000000819167825 */ /* 0x002fe200078e0020 */
[----:B------:R-:W-:-:S04]  /*49f0*/  IADD3 R25, PT, PT, -R24, 0x1, RZ ;  /* 0x0000000118197810 */ /* 0x000fc80007ffe1ff */
[----:B------:R0:W-:Y:S01]  /*4a00*/  STG.E.64 desc[UR6][R22.64], R18 ;  /* 0x0000001216007986 */ /* 0x0001e2000c101b06 */
[----:B------:R-:W-:Y:S06]  /*4a10*/  MEMBAR.ALL.GPU ;  /* 0x0000000000007992 */ /* 0x000fec000000a000 */
[----:B------:R-:W-:-:S00]  /*4a20*/  ERRBAR ;  /* 0x00000000000079ab */ /* 0x000fc00000000000 */
[----:B------:R-:W-:Y:S06]  /*4a30*/  CGAERRBAR ;  /* 0x00000000000075ab */ /* 0x000fec0000000000 */
[----:B------:R0:W-:Y:S01]  /*4a40*/  REDG.E.ADD.S32.STRONG.GPU desc[UR6][R20.64], R25 ;  /* 0x000000191400798e */ /* 0x0001e2000c12e306 */
[----:B------:R-:W-:Y:S05]  /*4a50*/  @!P0 BRA `(.L_x_121) ;  /* 0x0000000000148947 */ /* 0x000fea0003800000 */
.L_x_122:
[----:B0-----:R-:W2:Y:S04]  /*4a60*/  LDG.E.STRONG.GPU R22, desc[UR6][R20.64] ;  /* 0x0000000614167981 */ /* 0x001ea8000c1ef900 */
[----:B--2---:R-:W-:Y:S01]  /*4a70*/  CCTL.IVALL ;  /* 0x00000000ff00798f */ /* 0x004fe20002000000 */
[----:B------:R-:W-:Y:S05]  /*4a80*/  YIELD ;  /* 0x0000000000007946 */ /* 0x000fea0003800000 */
[----:B------:R-:W-:-:S13]  /*4a90*/  ISETP.NE.AND P0, PT, R22, R27, PT ;  /* 0x0000001b1600720c */ /* 0x000fda0003f05270 */
[----:B------:R-:W-:Y:S05]  /*4aa0*/  @P0 BRA `(.L_x_122) ;  /* 0xfffffffc00ec0947 */ /* 0x000fea000383ffff */
.L_x_121:
[----:B------:R-:W-:Y:S05]  /*4ab0*/  WARPSYNC.ALL ;  /* 0x0000000000007948 */ /* 0x000fea0003800000 */
[----:B------:R-:W-:Y:S01]  /*4ac0*/  BAR.SYNC.DEFER_BLOCKING 0x0 ;  /* 0x0000000000007b1d */ /* 0x000fe20000010000 */
[----:B------:R-:W-:-:S05]  /*4ad0*/  HFMA2 R35, -RZ, RZ, 0, 0 ;  /* 0x00000000ff237431 */ /* 0x000fca00000001ff */
[----:B------:R-:W-:Y:S05]  /*4ae0*/  @!P2 BRA `(.L_x_123) ;  /* 0x0000000000f0a947 */ /* 0x000fea0003800000 */
[----:B------:R-:W-:Y:S02]  /*4af0*/  MOV R36, RZ ;  /* 0x000000ff00247202 */ /* 0x000fe40000000f00 */
[----:B------:R-:W-:-:S07]  /*4b00*/  LOP3.LUT R35, R13, 0x7ffffff8, RZ, 0xc0, !PT ;  /* 0x7ffffff80d237812 */ /* 0x000fce00078ec0ff */
.L_x_124:
[C---:B------:R-:W-:Y:S02]  /*4b10*/  ISETP.EQ.OR P0, PT, R36.reuse, UR9, P1 ;  /* 0x0000000924007c0c */ /* 0x040fe40008f02670 */
[----:B0-----:R-:W-:-:S04]  /*4b20*/  IADD3 R23, PT, PT, R36, 0x1, RZ ;  /* 0x0000000124177810 */ /* 0x001fc80007ffe0ff */
[----:B------:R-:W-:-:S07]  /*4b30*/  ISETP.EQ.OR P6, PT, R23, UR9, P1 ;  /* 0x0000000917007c0c */ /* 0x000fce0008fc2670 */
[----:B------:R-:W-:-:S04]  /*4b40*/  @!P0 IMAD R21, R67, R36, R34 ;  /* 0x0000002443158224 */ /* 0x000fc800078e0222 */
[----:B------:R-:W-:-:S04]  /*4b50*/  @!P0 IMAD.WIDE.U32 R20, R21, 0x8, R32 ;  /* 0x0000000815148825 */ /* 0x000fc800078e0020 */
[----:B------:R-:W-:Y:S02]  /*4b60*/  @!P6 IMAD R23, R23, R67, R34 ;  /* 0x000000431717e224 */ /* 0x000fe400078e0222 */
[----:B------:R-:W2:Y:S02]  /*4b70*/  @!P0 LDG.E.64 R20, desc[UR6][R20.64] ;  /* 0x0000000614148981 */ /* 0x000ea4000c1e1b00 */
[----:B-1----:R-:W-:-:S06]  /*4b80*/  @!P6 IMAD.WIDE.U32 R22, R23, 0x8, R32 ;  /* 0x000000081716e825 */ /* 0x002fcc00078e0020 */
[----:B------:R-:W3:Y:S01]  /*4b90*/  @!P6 LDG.E.64 R22, desc[UR6][R22.64] ;  /* 0x000000061616e981 */ /* 0x000ee2000c1e1b00 */
[C---:B------:R-:W-:Y:S02]  /*4ba0*/  IADD3 R24, PT, PT, R36.reuse, 0x2, RZ ;  /* 0x0000000224187810 */ /* 0x040fe40007ffe0ff */
[----:B------:R-:W-:Y:S02]  /*4bb0*/  IADD3 R25, PT, PT, R36, 0x3, RZ ;  /* 0x0000000324197810 */ /* 0x000fe40007ffe0ff */
[----:B------:R-:W-:Y:S02]  /*4bc0*/  ISETP.EQ.OR P5, PT, R24, UR9, P1 ;  /* 0x0000000918007c0c */ /* 0x000fe40008fa2670 */
[C---:B------:R-:W-:Y:S02]  /*4bd0*/  IADD3 R27, PT, PT, R36.reuse, 0x4, RZ ;  /* 0x00000004241b7810 */ /* 0x040fe40007ffe0ff */
[----:B------:R-:W-:Y:S02]  /*4be0*/  ISETP.EQ.OR P4, PT, R25, UR9, P1 ;  /* 0x0000000919007c0c */ /* 0x000fe40008f82670 */
[----:B------:R-:W-:-:S02]  /*4bf0*/  IADD3 R29, PT, PT, R36, 0x5, RZ ;  /* 0x00000005241d7810 */ /* 0x000fc40007ffe0ff */
[----:B------:R-:W-:Y:S02]  /*4c00*/  ISETP.EQ.OR P3, PT, R27, UR9, P1 ;  /* 0x000000091b007c0c */ /* 0x000fe40008f62670 */
[----:B------:R-:W-:Y:S02]  /*4c10*/  ISETP.EQ.OR P2, PT, R29, UR9, P1 ;  /* 0x000000091d007c0c */ /* 0x000fe40008f42670 */
[----:B------:R-:W-:-:S05]  /*4c20*/  IADD3 R31, PT, PT, R36, 0x6, RZ ;  /* 0x00000006241f7810 */ /* 0x000fca0007ffe0ff */
[----:B------:R-:W-:Y:S01]  /*4c30*/  @!P4 IMAD R25, R25, R67, R34 ;  /* 0x000000431919c224 */ /* 0x000fe200078e0222 */
[----:B------:R-:W-:-:S03]  /*4c40*/  IADD3 R37, PT, PT, R36, 0x7, RZ ;  /* 0x0000000724257810 */ /* 0x000fc60007ffe0ff */
[-CC-:B------:R-:W-:Y:S02]  /*4c50*/  @!P3 IMAD R27, R27, R67.reuse, R34.reuse ;  /* 0x000000431b1bb224 */ /* 0x180fe400078e0222 */
[-CC-:B------:R-:W-:Y:S02]  /*4c60*/  @!P2 IMAD R29, R29, R67.reuse, R34.reuse ;  /* 0x000000431d1da224 */ /* 0x180fe400078e0222 */
[----:B--2---:R-:W-:Y:S01]  /*4c70*/  @!P0 FADD.FTZ R19, R19, R21 ;  /* 0x0000001513138221 */ /* 0x004fe20000010000 */
[----:B------:R-:W-:Y:S02]  /*4c80*/  @!P5 IMAD R21, R24, R67, R34 ;  /* 0x000000431815d224 */ /* 0x000fe400078e0222 */
[----:B------:R-:W-:Y:S02]  /*4c90*/  @!P0 FADD.FTZ R18, R18, R20 ;  /* 0x0000001412128221 */ /* 0x000fe40000010000 */
[----:B------:R-:W-:-:S04]  /*4ca0*/  @!P5 IMAD.WIDE.U32 R20, R21, 0x8, R32 ;  /* 0x000000081514d825 */ /* 0x000fc800078e0020 */
[----:B---3--:R-:W-:Y:S01]  /*4cb0*/  @!P6 FADD.FTZ R18, R18, R22 ;  /* 0x000000161212e221 */ /* 0x008fe20000010000 */
[----:B------:R-:W-:Y:S01]  /*4cc0*/  @!P6 FADD.FTZ R19, R19, R23 ;  /* 0x000000171313e221 */ /* 0x000fe20000010000 */
[--C-:B------:R-:W-:Y:S01]  /*4cd0*/  @!P4 IMAD.WIDE.U32 R22, R25, 0x8, R32.reuse ;  /* 0x000000081916c825 */ /* 0x100fe200078e0020 */
[----:B------:R-:W2:Y:S01]  /*4ce0*/  @!P5 LDG.E.64 R20, desc[UR6][R20.64] ;  /* 0x000000061414d981 */ /* 0x000ea2000c1e1b00 */
[----:B------:R-:W-:Y:S02]  /*4cf0*/  ISETP.EQ.OR P0, PT, R31, UR9, P1 ;  /* 0x000000091f007c0c */ /* 0x000fe40008f02670 */
[--C-:B------:R-:W-:Y:S01]  /*4d00*/  @!P3 IMAD.WIDE.U32 R24, R27, 0x8, R32.reuse ;  /* 0x000000081b18b825 */ /* 0x100fe200078e0020 */
[----:B------:R-:W-:Y:S01]  /*4d10*/  ISETP.EQ.OR P6, PT, R37, UR9, P1 ;  /* 0x0000000925007c0c */ /* 0x000fe20008fc2670 */
[----:B------:R-:W3:Y:S02]  /*4d20*/  @!P4 LDG.E.64 R22, desc[UR6][R22.64] ;  /* 0x000000061616c981 */ /* 0x000ee4000c1e1b00 */
[----:B------:R-:W-:-:S02]  /*4d30*/  @!P2 IMAD.WIDE.U32 R26, R29, 0x8, R32 ;  /* 0x000000081d1aa825 */ /* 0x000fc400078e0020 */
[----:B------:R-:W4:Y:S04]  /*4d40*/  @!P3 LDG.E.64 R24, desc[UR6][R24.64] ;  /* 0x000000061818b981 */ /* 0x000f28000c1e1b00 */
[----:B------:R-:W5:Y:S01]  /*4d50*/  @!P2 LDG.E.64 R26, desc[UR6][R26.64] ;  /* 0x000000061a1aa981 */ /* 0x000f62000c1e1b00 */
[----:B------:R-:W-:-:S03]  /*4d60*/  @!P0 IMAD R31, R31, R67, R34 ;  /* 0x000000431f1f8224 */ /* 0x000fc600078e0222 */
[----:B------:R-:W-:Y:S02]  /*4d70*/  @!P6 IMAD R37, R37, R67, R34 ;  /* 0x000000432525e224 */ /* 0x000fe400078e0222 */
[----:B------:R-:W-:-:S04]  /*4d80*/  @!P0 IMAD.WIDE.U32 R28, R31, 0x8, R32 ;  /* 0x000000081f1c8825 */ /* 0x000fc800078e0020 */
[----:B------:R-:W-:Y:S02]  /*4d90*/  @!P6 IMAD.WIDE.U32 R30, R37, 0x8, R32 ;  /* 0x00000008251ee825 */ /* 0x000fe400078e0020 */
[----:B------:R-:W5:Y:S04]  /*4da0*/  @!P0 LDG.E.64 R28, desc[UR6][R28.64] ;  /* 0x000000061c1c8981 */ /* 0x000f68000c1e1b00 */
[----:B------:R-:W5:Y:S01]  /*4db0*/  @!P6 LDG.E.64 R30, desc[UR6][R30.64] ;  /* 0x000000061e1ee981 */ /* 0x000f62000c1e1b00 */
[----:B------:R-:W-:Y:S01]  /*4dc0*/  IADD3 R36, PT, PT, R36, 0x8, RZ ;  /* 0x0000000824247810 */ /* 0x000fe20007ffe0ff */
[----:B--2---:R-:W-:Y:S01]  /*4dd0*/  @!P5 FADD.FTZ R18, R18, R20 ;  /* 0x000000141212d221 */ /* 0x004fe20000010000 */
[----:B------:R-:W-:-:S03]  /*4de0*/  @!P5 FADD.FTZ R19, R19, R21 ;  /* 0x000000151313d221 */ /* 0x000fc60000010000 */
[----:B---3--:R-:W-:Y:S01]  /*4df0*/  @!P4 FADD.FTZ R18, R18, R22 ;  /* 0x000000161212c221 */ /* 0x008fe20000010000 */
[----:B------:R-:W-:-:S03]  /*4e00*/  @!P4 FADD.FTZ R19, R19, R23 ;  /* 0x000000171313c221 */ /* 0x000fc60000010000 */
[----:B----4-:R-:W-:Y:S01]  /*4e10*/  @!P3 FADD.FTZ R18, R18, R24 ;  /* 0x000000181212b221 */ /* 0x010fe20000010000 */
[----:B------:R-:W-:-:S03]  /*4e20*/  @!P3 FADD.FTZ R19, R19, R25 ;  /* 0x000000191313b221 */ /* 0x000fc60000010000 */
[----:B-----5:R-:W-:Y:S01]  /*4e30*/  @!P2 FADD.FTZ R18, R18, R26 ;  /* 0x0000001a1212a221 */ /* 0x020fe20000010000 */
[----:B------:R-:W-:Y:S01]  /*4e40*/  @!P2 FADD.FTZ R19, R19, R27 ;  /* 0x0000001b1313a221 */ /* 0x000fe20000010000 */
[----:B------:R-:W-:Y:S02]  /*4e50*/  ISETP.NE.AND P2, PT, R36, R35, PT ;  /* 0x000000232400720c */ /* 0x000fe40003f45270 */
[----:B------:R-:W-:Y:S01]  /*4e60*/  @!P0 FADD.FTZ R18, R18, R28 ;  /* 0x0000001c12128221 */ /* 0x000fe20000010000 */
[----:B------:R-:W-:-:S03]  /*4e70*/  @!P0 FADD.FTZ R19, R19, R29 ;  /* 0x0000001d13138221 */ /* 0x000fc60000010000 */
[----:B------:R-:W-:Y:S01]  /*4e80*/  @!P6 FADD.FTZ R18, R18, R30 ;  /* 0x0000001e1212e221 */ /* 0x000fe20000010000 */
[----:B------:R-:W-:-:S06]  /*4e90*/  @!P6 FADD.FTZ R19, R19, R31 ;  /* 0x0000001f1313e221 */ /* 0x000fcc0000010000 */
[----:B------:R-:W-:Y:S05]  /*4ea0*/  @P2 BRA `(.L_x_124) ;  /* 0xfffffffc00182947 */ /* 0x000fea000383ffff */
.L_x_123:
[----:B0-----:R-:W-:-:S13]  /*4eb0*/  LOP3.LUT P0, R20, R13, 0x7, RZ, 0xc0, !PT ;  /* 0x000000070d147812 */ /* 0x001fda000780c0ff */
[----:B------:R-:W-:Y:S05]  /*4ec0*/  @!P0 BRA `(.L_x_120) ;  /* 0x0000000000f08947 */ /* 0x000fea0003800000 */
[----:B------:R-:W-:Y:S02]  /*4ed0*/  IADD3 R20, PT, PT, R20, -0x1, RZ ;  /* 0xffffffff14147810 */ /* 0x000fe40007ffe0ff */
[----:B------:R-:W-:Y:S02]  /*4ee0*/  LOP3.LUT P5, R28, R13, 0x3, RZ, 0xc0, !PT ;  /* 0x000000030d1c7812 */ /* 0x000fe400078ac0ff */
[----:B------:R-:W-:-:S13]  /*4ef0*/  ISETP.GE.U32.AND P0, PT, R20, 0x3, PT ;  /* 0x000000031400780c */ /* 0x000fda0003f06070 */
[----:B------:R-:W-:Y:S05]  /*4f00*/  @!P0 BRA `(.L_x_125) ;  /* 0x0000000000708947 */ /* 0x000fea0003800000 */
[C---:B------:R-:W-:Y:S02]  /*4f10*/  IADD3 R23, PT, PT, R35.reuse, 0x1, RZ ;  /* 0x0000000123177810 */ /* 0x040fe40007ffe0ff */
[C---:B------:R-:W-:Y:S02]  /*4f20*/  ISETP.EQ.OR P0, PT, R35.reuse, UR9, P1 ;  /* 0x0000000923007c0c */ /* 0x040fe40008f02670 */
[----:B------:R-:W-:Y:S02]  /*4f30*/  IADD3 R25, PT, PT, R35, 0x2, RZ ;  /* 0x0000000223197810 */ /* 0x000fe40007ffe0ff */
[----:B------:R-:W-:Y:S02]  /*4f40*/  ISETP.EQ.OR P2, PT, R23, UR9, P1 ;  /* 0x0000000917007c0c */ /* 0x000fe40008f42670 */
[----:B------:R-:W-:Y:S02]  /*4f50*/  IADD3 R27, PT, PT, R35, 0x3, RZ ;  /* 0x00000003231b7810 */ /* 0x000fe40007ffe0ff */
[----:B------:R-:W-:-:S02]  /*4f60*/  ISETP.EQ.OR P3, PT, R25, UR9, P1 ;  /* 0x0000000919007c0c */ /* 0x000fc40008f62670 */
[----:B------:R-:W-:-:S03]  /*4f70*/  ISETP.EQ.OR P4, PT, R27, UR9, P1 ;  /* 0x000000091b007c0c */ /* 0x000fc60008f82670 */
[----:B------:R-:W-:-:S04]  /*4f80*/  @!P0 IMAD R21, R35, R67, R34 ;  /* 0x0000004323158224 */ /* 0x000fc800078e0222 */
[----:B------:R-:W-:Y:S02]  /*4f90*/  @!P2 IMAD R23, R23, R67, R34 ;  /* 0x000000431717a224 */ /* 0x000fe400078e0222 */
[----:B------:R-:W-:-:S04]  /*4fa0*/  @!P0 IMAD.WIDE.U32 R20, R21, 0x8, R32 ;  /* 0x0000000815148825 */ /* 0x000fc800078e0020 */
[-C--:B------:R-:W-:Y:S02]  /*4fb0*/  @!P3 IMAD R25, R25, R67.reuse, R34 ;  /* 0x000000431919b224 */ /* 0x080fe400078e0222 */
[----:B-1----:R-:W-:Y:S01]  /*4fc0*/  @!P2 IMAD.WIDE.U32 R22, R23, 0x8, R32 ;  /* 0x000000081716a825 */ /* 0x002fe200078e0020 */
[----:B------:R-:W2:Y:S03]  /*4fd0*/  @!P0 LDG.E.64 R20, desc[UR6][R20.64] ;  /* 0x0000000614148981 */ /* 0x000ea6000c1e1b00 */
[----:B------:R-:W-:Y:S02]  /*4fe0*/  @!P4 IMAD R27, R27, R67, R34 ;  /* 0x000000431b1bc224 */ /* 0x000fe400078e0222 */
[--C-:B------:R-:W-:Y:S01]  /*4ff0*/  @!P3 IMAD.WIDE.U32 R24, R25, 0x8, R32.reuse ;  /* 0x000000081918b825 */ /* 0x100fe200078e0020 */
[----:B------:R-:W3:Y:S03]  /*5000*/  @!P2 LDG.E.64 R22, desc[UR6][R22.64] ;  /* 0x000000061616a981 */ /* 0x000ee6000c1e1b00 */
[----:B------:R-:W-:-:S02]  /*5010*/  @!P4 IMAD.WIDE.U32 R26, R27, 0x8, R32 ;  /* 0x000000081b1ac825 */ /* 0x000fc400078e0020 */
[----:B------:R-:W4:Y:S04]  /*5020*/  @!P3 LDG.E.64 R24, desc[UR6][R24.64] ;  /* 0x000000061818b981 */ /* 0x000f28000c1e1b00 */
        /* <DEDUP_REMOVED lines=9> */
[----:B------:R-:W-:-:S07]  /*50c0*/  @!P4 FADD.FTZ R19, R19, R27 ;  /* 0x0000001b1313c221 */ /* 0x000fce0000010000 */
.L_x_125:
[----:B------:R-:W-:Y:S05]  /*50d0*/  @!P5 BRA `(.L_x_120) ;  /* 0x00000000006cd947 */ /* 0x000fea0003800000 */
[----:B------:R-:W-:Y:S02]  /*50e0*/  ISETP.NE.AND P0, PT, R28, 0x1, PT ;  /* 0x000000011c00780c */ /* 0x000fe40003f05270 */
[----:B------:R-:W-:-:S11]  /*50f0*/  LOP3.LUT R13, R13, 0x1, RZ, 0xc0, !PT ;  /* 0x000000010d0d7812 */ /* 0x000fd600078ec0ff */
[----:B------:R-:W-:Y:S05]  /*5100*/  @!P0 BRA `(.L_x_126) ;  /* 0x0000000000388947 */ /* 0x000fea0003800000 */
[C---:B------:R-:W-:Y:S02]  /*5110*/  IADD3 R23, PT, PT, R35.reuse, 0x1, RZ ;  /* 0x0000000123177810 */ /* 0x040fe40007ffe0ff */
[----:B------:R-:W-:Y:S02]  /*5120*/  ISETP.EQ.OR P2, PT, R35, UR9, P1 ;  /* 0x0000000923007c0c */ /* 0x000fe40008f42670 */
[----:B------:R-:W-:-:S11]  /*5130*/  ISETP.EQ.OR P0, PT, R23, UR9, P1 ;  /* 0x0000000917007c0c */ /* 0x000fd60008f02670 */
[-CC-:B------:R-:W-:Y:S02]  /*5140*/  @!P2 IMAD R21, R35, R67.reuse, R34.reuse ;  /* 0x000000432315a224 */ /* 0x180fe400078e0222 */
[----:B------:R-:W-:Y:S02]  /*5150*/  @!P0 IMAD R23, R23, R67, R34 ;  /* 0x0000004317178224 */ /* 0x000fe400078e0222 */
[----:B------:R-:W-:-:S04]  /*5160*/  @!P2 IMAD.WIDE.U32 R20, R21, 0x8, R32 ;  /* 0x000000081514a825 */ /* 0x000fc800078e0020 */
[----:B-1----:R-:W-:Y:S02]  /*5170*/  @!P0 IMAD.WIDE.U32 R22, R23, 0x8, R32 ;  /* 0x0000000817168825 */ /* 0x002fe400078e0020 */
[----:B------:R-:W2:Y:S04]  /*5180*/  @!P2 LDG.E.64 R20, desc[UR6][R20.64] ;  /* 0x000000061414a981 */ /* 0x000ea8000c1e1b00 */
[----:B------:R-:W3:Y:S01]  /*5190*/  @!P0 LDG.E.64 R22, desc[UR6][R22.64] ;  /* 0x0000000616168981 */ /* 0x000ee2000c1e1b00 */
[----:B------:R-:W-:Y:S01]  /*51a0*/  IADD3 R35, PT, PT, R35, 0x2, RZ ;  /* 0x0000000223237810 */ /* 0x000fe20007ffe0ff */
[----:B--2---:R-:W-:Y:S01]  /*51b0*/  @!P2 FADD.FTZ R18, R18, R20 ;  /* 0x000000141212a221 */ /* 0x004fe20000010000 */
[----:B------:R-:W-:-:S03]  /*51c0*/  @!P2 FADD.FTZ R19, R19, R21 ;  /* 0x000000151313a221 */ /* 0x000fc60000010000 */
[----:B---3--:R-:W-:Y:S01]  /*51d0*/  @!P0 FADD.FTZ R18, R18, R22 ;  /* 0x0000001612128221 */ /* 0x008fe20000010000 */
[----:B------:R-:W-:-:S07]  /*51e0*/  @!P0 FADD.FTZ R19, R19, R23 ;  /* 0x0000001713138221 */ /* 0x000fce0000010000 */
.L_x_126:
[----:B------:R-:W-:Y:S01]  /*51f0*/  ISETP.EQ.OR P0, PT, R35, UR9, P1 ;  /* 0x0000000923007c0c */ /* 0x000fe20008f02670 */
[----:B------:R-:W-:Y:S03]  /*5200*/  BSSY.RECONVERGENT B0, `(.L_x_120) ;  /* 0x0000008000007945 */ /* 0x000fe60003800200 */
[----:B------:R-:W-:-:S13]  /*5210*/  ISETP.NE.U32.OR P0, PT, R13, 0x1, P0 ;  /* 0x000000010d00780c */ /* 0x000fda0000705470 */
[----:B------:R-:W-:Y:S05]  /*5220*/  @P0 BRA `(.L_x_127) ;  /* 0x0000000000140947 */ /* 0x000fea0003800000 */
[----:B------:R-:W-:-:S04]  /*5230*/  IMAD R21, R67, R35, R34 ;  /* 0x0000002343157224 */ /* 0x000fc800078e0222 */
[----:B------:R-:W-:-:S06]  /*5240*/  IMAD.WIDE.U32 R20, R21, 0x8, R32 ;  /* 0x0000000815147825 */ /* 0x000fcc00078e0020 */
[----:B------:R-:W2:Y:S02]  /*5250*/  LDG.E.64 R20, desc[UR6][R20.64] ;  /* 0x0000000614147981 */ /* 0x000ea4000c1e1b00 */
[----:B--2---:R-:W-:Y:S01]  /*5260*/  FADD.FTZ R18, R18, R20 ;  /* 0x0000001412127221 */ /* 0x004fe20000010000 */
[----:B------:R-:W-:-:S07]  /*5270*/  FADD.FTZ R19, R19, R21 ;  /* 0x0000001513137221 */ /* 0x000fce0000010000 */
.L_x_127:
[----:B------:R-:W-:Y:S05]  /*5280*/  BSYNC.RECONVERGENT B0 ;  /* 0x0000000000007941 */ /* 0x000fea0003800200 */
.L_x_120:
[----:B------:R-:W5:Y:S01]  /*5290*/  S2UR UR5, SR_CgaCtaId ;  /* 0x00000000000579c3 */ /* 0x000f620000008800 */
[----:B------:R-:W-:Y:S01]  /*52a0*/  UMOV UR4, 0x400 ;  /* 0x0000040000047882 */ /* 0x000fe20000000000 */
[----:B------:R-:W2:Y:S01]  /*52b0*/  LDCU.64 UR10, c[0x0][0x400] ;  /* 0x00008000ff0a77ac */ /* 0x000ea20008000a00 */
[----:B------:R-:W-:Y:S02]  /*52c0*/  SHF.L.U32 R13, R62, 0x10, RZ ;  /* 0x000000103e0d7819 */ /* 0x000fe400000006ff */
[----:B----4-:R-:W-:Y:S02]  /*52d0*/  SHF.L.U32 R23, R82, 0x10, RZ ;  /* 0x0000001052177819 */ /* 0x010fe400000006ff */
[----:B------:R-:W-:Y:S01]  /*52e0*/  SHF.L.U32 R41, R60, 0x10, RZ ;  /* 0x000000103c297819 */ /* 0x000fe200000006ff */
[----:B-1----:R-:W0:Y:S01]  /*52f0*/  LDC R22, c[0x0][0x41c] ;  /* 0x00010700ff167b82 */ /* 0x002e220000000800 */
[C---:B------:R-:W-:Y:S01]  /*5300*/  FADD.FTZ R43, -R12.reuse, R13 ;  /* 0x0000000d0c2b7221 */ /* 0x040fe20000010100 */
[----:B------:R-:W-:Y:S01]  /*5310*/  FADD.FTZ R23, -R12, R23 ;  /* 0x000000170c177221 */ /* 0x000fe20000010100 */
[----:B------:R-:W-:Y:S01]  /*5320*/  SHF.L.U32 R39, R80, 0x10, RZ ;  /* 0x0000001050277819 */ /* 0x000fe200000006ff */
[----:B------:R-:W-:Y:S01]  /*5330*/  FADD.FTZ R41, -R12, R41 ;  /* 0x000000290c297221 */ /* 0x000fe20000010100 */
[----:B------:R-:W-:Y:S01]  /*5340*/  SHF.L.U32 R37, R58, 0x10, RZ ;  /* 0x000000103a257819 */ /* 0x000fe200000006ff */
[-C--:B------:R-:W-:Y:S01]  /*5350*/  FMUL.FTZ R43, R43, R84.reuse ;  /* 0x000000542b2b7220 */ /* 0x080fe20000410000 */
[----:B------:R-:W-:Y:S01]  /*5360*/  SHF.L.U32 R35, R78, 0x10, RZ ;  /* 0x000000104e237819 */ /* 0x000fe200000006ff */
[----:B------:R-:W-:Y:S01]  /*5370*/  FMUL.FTZ R24, R23, R84 ;  /* 0x0000005417187220 */ /* 0x000fe20000410000 */
[----:B------:R-:W-:Y:S01]  /*5380*/  SHF.L.U32 R33, R56, 0x10, RZ ;  /* 0x0000001038217819 */ /* 0x000fe200000006ff */
[----:B------:R-:W-:Y:S01]  /*5390*/  FADD.FTZ R39, -R12, R39 ;  /* 0x000000270c277221 */ /* 0x000fe20000010100 */
[----:B------:R-:W-:Y:S01]  /*53a0*/  SHF.L.U32 R31, R76, 0x10, RZ ;  /* 0x000000104c1f7819 */ /* 0x000fe200000006ff */
[C---:B------:R-:W-:Y:S01]  /*53b0*/  FADD.FTZ R37, -R12.reuse, R37 ;  /* 0x000000250c257221 */ /* 0x040fe20000010100 */
[----:B------:R-:W-:Y:S01]  /*53c0*/  SHF.L.U32 R3, R3, 0x10, RZ ;  /* 0x0000001003037819 */ /* 0x000fe200000006ff */
[----:B------:R-:W-:Y:S01]  /*53d0*/  FADD.FTZ R35, -R12, R35 ;  /* 0x000000230c237221 */ /* 0x000fe20000010100 */
[----:B------:R-:W-:Y:S01]  /*53e0*/  SHF.L.U32 R29, R74, 0x10, RZ ;  /* 0x000000104a1d7819 */ /* 0x000fe200000006ff */
[----:B-----5:R-:W-:Y:S01]  /*53f0*/  ULEA UR4, UR5, UR4, 0x18 ;  /* 0x0000000405047291 */ /* 0x020fe2000f8ec0ff */
[----:B------:R-:W-:Y:S01]  /*5400*/  SHF.L.U32 R5, R5, 0x10, RZ ;  /* 0x0000001005057819 */ /* 0x000fe200000006ff */
[----:B------:R-:W1:Y:S01]  /*5410*/  LDCU UR5, c[0x0][0x42c] ;  /* 0x00008580ff0577ac */ /* 0x000e620008000800 */
[----:B------:R-:W-:Y:S01]  /*5420*/  SHF.L.U32 R27, R72, 0x10, RZ ;  /* 0x00000010481b7819 */ /* 0x000fe200000006ff */
[C---:B------:R-:W-:Y:S01]  /*5430*/  FADD.FTZ R33, -R12.reuse, R33 ;  /* 0x000000210c217221 */ /* 0x040fe20000010100 */
[----:B------:R-:W-:Y:S01]  /*5440*/  SHF.L.U32 R7, R7, 0x10, RZ ;  /* 0x0000001007077819 */ /* 0x000fe200000006ff */
[----:B------:R-:W-:Y:S01]  /*5450*/  FADD.FTZ R31, -R12, R31 ;  /* 0x0000001f0c1f7221 */ /* 0x000fe20000010100 */
[----:B------:R-:W-:Y:S01]  /*5460*/  SHF.L.U32 R25, R70, 0x10, RZ ;  /* 0x0000001046197819 */ /* 0x000fe200000006ff */
[C---:B------:R-:W-:Y:S01]  /*5470*/  FADD.FTZ R3, -R12.reuse, R3 ;  /* 0x000000030c037221 */ /* 0x040fe20000010100 */
[----:B------:R0:W-:Y:S01]  /*5480*/  @!P1 STS.64 [UR4+0xc0], R18 ;  /* 0x0000c012ff009988 */ /* 0x0001e20008000a04 */
[----:B------:R-:W-:Y:S01]  /*5490*/  SHF.L.U32 R9, R9, 0x10, RZ ;  /* 0x0000001009097819 */ /* 0x000fe200000006ff */
[C---:B------:R-:W-:Y:S01]  /*54a0*/  FADD.FTZ R29, -R12.reuse, R29 ;  /* 0x0000001d0c1d7221 */ /* 0x040fe20000010100 */
[C---:B------:R-:W-:Y:S01]  /*54b0*/  FADD.FTZ R5, -R12.reuse, R5 ;  /* 0x000000050c057221 */ /* 0x040fe20000010100 */
[----:B------:R-:W-:Y:S01]  /*54c0*/  BAR.SYNC.DEFER_BLOCKING 0x0 ;  /* 0x0000000000007b1d */ /* 0x000fe20000010000 */
[C---:B------:R-:W-:Y:S01]  /*54d0*/  FADD.FTZ R27, -R12.reuse, R27 ;  /* 0x0000001b0c1b7221 */ /* 0x040fe20000010100 */
[C---:B------:R-:W-:Y:S01]  /*54e0*/  FADD.FTZ R7, -R12.reuse, R7 ;  /* 0x000000070c077221 */ /* 0x040fe20000010100 */
[C---:B------:R-:W-:Y:S01]  /*54f0*/  FADD.FTZ R25, -R12.reuse, R25 ;  /* 0x000000190c197221 */ /* 0x040fe20000010100 */
[----:B------:R-:W-:Y:S01]  /*5500*/  FADD.FTZ R9, -R12, R9 ;  /* 0x000000090c097221 */ /* 0x000fe20000010100 */
[----:B------:R-:W-:Y:S01]  /*5510*/  SHF.L.U32 R61, R61, 0x10, RZ ;  /* 0x000000103d3d7819 */ /* 0x000fe200000006ff */
[----:B0--3--:R-:W-:Y:S01]  /*5520*/  IMAD R18, R22, UR9, R65 ;  /* 0x0000000916127c24 */ /* 0x009fe2000f8e0241 */
[----:B------:R-:W-:-:S04]  /*5530*/  SHF.L.U32 R19, R68, 0x10, RZ ;  /* 0x0000001044137819 */ /* 0x000fc800000006ff */
[----:B--2---:R-:W-:Y:S01]  /*5540*/  ISETP.GE.U32.AND P0, PT, R18, UR10, PT ;  /* 0x0000000a12007c0c */ /* 0x004fe2000bf06070 */
[----:B------:R-:W-:Y:S01]  /*5550*/  FADD.FTZ R19, -R12, R19 ;  /* 0x000000130c137221 */ /* 0x000fe20000010100 */
[----:B------:R-:W-:Y:S02]  /*5560*/  SHF.R.S32.HI R36, RZ, 0x1f, R18 ;  /* 0x0000001fff247819 */ /* 0x000fe40000011412 */
[----:B------:R-:W-:Y:S02]  /*5570*/  SHF.L.U32 R12, R83, 0x10, RZ ;  /* 0x00000010530c7819 */ /* 0x000fe400000006ff */
[----:B------:R-:W-:Y:S01]  /*5580*/  ISETP.GE.AND.EX P0, PT, R36, UR11, PT, P0 ;  /* 0x0000000b24007c0c */ /* 0x000fe2000bf06300 */
[----:B------:R-:W1:Y:S01]  /*5590*/  LDS.64 R20, [UR4+0xc0] ;  /* 0x0000c004ff147984 */ /* 0x000e620008000a00 */
[----:B------:R-:W0:Y:S02]  /*55a0*/  LDCU.U8 UR4, c[0x0][0x414] ;  /* 0x00008280ff0477ac */ /* 0x000e240008000000 */
[----:B0-----:R-:W-:Y:S01]  /*55b0*/  UISETP.NE.AND UP0, UPT, UR4, URZ, UPT ;  /* 0x000000ff0400728c */ /* 0x001fe2000bf05270 */
[----:B-1----:R-:W-:Y:S01]  /*55c0*/  FMUL.FTZ R30, R20, UR5 ;  /* 0x00000005141e7c20 */ /* 0x002fe20008410000 */
[----:B------:R-:W-:-:S04]  /*55d0*/  FMUL.FTZ R13, R21, UR5 ;  /* 0x00000005150d7c20 */ /* 0x000fc80008410000 */
[C-C-:B------:R-:W-:Y:S01]  /*55e0*/  FFMA.FTZ R47, R30.reuse, R43, R13.reuse ;  /* 0x0000002b1e2f7223 */ /* 0x140fe2000001000d */
[----:B------:R-:W-:Y:S02]  /*55f0*/  FFMA.FTZ R34, R30, R24, R13 ;  /* 0x000000181e227223 */ /* 0x000fe4000001000d */
[----:B------:R-:W-:Y:S05]  /*5600*/  BRA.U !UP0, `(.L_x_128) ;  /* 0x0000000108487547 */ /* 0x000fea000b800000 */
        /* <DEDUP_REMOVED lines=18> */
.L_x_128:
[----:B------:R-:W-:Y:S01]  /*5730*/  BSSY.RECONVERGENT B0, `(.L_x_129) ;  /* 0x0000012000007945 */ /* 0x000fe20003800200 */
[----:B------:R-:W-:Y:S01]  /*5740*/  FFMA.FTZ R47, R16, R61, -R47 ;  /* 0x0000003d102f7223 */ /* 0x000fe2000001082f */
[----:B------:R-:W-:Y:S02]  /*5750*/  FFMA.FTZ R23, R17, R12, -R34 ;  /* 0x0000000c11177223 */ /* 0x000fe40000010822 */
[----:B------:R-:W-:Y:S05]  /*5760*/  @P0 BRA `(.L_x_130) ;  /* 0x0000000000380947 */ /* 0x000fea0003800000 */
[----:B------:R-:W0:Y:S01]  /*5770*/  LDCU.64 UR8, c[0x0][0x3f8] ;  /* 0x00007f00ff0877ac */ /* 0x000e220008000a00 */
[----:B------:R-:W-:Y:S01]  /*5780*/  MOV R20, R88 ;  /* 0x0000005800147202 */ /* 0x000fe20000000f00 */
[-C--:B------:R-:W-:Y:S01]  /*5790*/  FMUL.FTZ R47, R47, R84.reuse ;  /* 0x000000542f2f7220 */ /* 0x080fe20000410000 */
[----:B------:R-:W-:Y:S01]  /*57a0*/  MOV R21, R91 ;  /* 0x0000005b00157202 */ /* 0x000fe20000000f00 */
[----:B------:R-:W1:Y:S01]  /*57b0*/  LDCU.64 UR4, c[0x0][0x380] ;  /* 0x00007000ff0477ac */ /* 0x000e620008000a00 */
[----:B------:R-:W-:Y:S01]  /*57c0*/  FMUL.FTZ R12, R23, R84 ;  /* 0x00000054170c7220 */ /* 0x000fe20000410000 */
        /* <DEDUP_REMOVED lines=8> */
.L_x_130:
[----:B------:R-:W-:Y:S05]  /*5850*/  BSYNC.RECONVERGENT B0 ;  /* 0x0000000000007941 */ /* 0x000fea0003800200 */
.L_x_129:
[-C--:B------:R-:W-:Y:S01]  /*5860*/  FMUL.FTZ R42, R35, R84.reuse ;  /* 0x00000054232a7220 */ /* 0x080fe20000410000 */
[-C--:B------:R-:W-:Y:S01]  /*5870*/  FMUL.FTZ R32, R29, R84.reuse ;  /* 0x000000541d207220 */ /* 0x080fe20000410000 */
[-C--:B0-----:R-:W-:Y:S01]  /*5880*/  FMUL.FTZ R22, R25, R84.reuse ;  /* 0x0000005419167220 */ /* 0x081fe20000410000 */
[-C--:B------:R-:W-:Y:S01]  /*5890*/  FMUL.FTZ R24, R19, R84.reuse ;  /* 0x0000005413187220 */ /* 0x080fe20000410000 */
[C---:B------:R-:W-:Y:S01]  /*58a0*/  IADD3 R19, PT, PT, R18.reuse, 0x40, RZ ;  /* 0x0000004012137810 */ /* 0x040fe20007ffe0ff */
        /* <DEDUP_REMOVED lines=11> */
[-C--:B------:R-:W-:Y:S01]  /*5960*/  FMUL.FTZ R5, R5, R84.reuse ;  /* 0x0000005405057220 */ /* 0x080fe20000410000 */
[-C--:B------:R-:W-:Y:S01]  /*5970*/  FMUL.FTZ R20, R27, R84.reuse ;  /* 0x000000541b147220 */ /* 0x080fe20000410000 */
[-C--:B------:R-:W-:Y:S01]  /*5980*/  FMUL.FTZ R7, R7, R84.reuse ;  /* 0x0000005407077220 */ /* 0x080fe20000410000 */
[----:B------:R-:W-:Y:S01]  /*5990*/  FMUL.FTZ R9, R9, R84 ;  /* 0x0000005409097220 */ /* 0x000fe20000410000 */
[----:B------:R-:W-:Y:S01]  /*59a0*/  IADD3 R21, PT, PT, R18, 0x1c0, RZ ;  /* 0x000001c012157810 */ /* 0x000fe20007ffe0ff */
[C-C-:B------:R-:W-:Y:S01]  /*59b0*/  FFMA.FTZ R83, R30.reuse, R51, R13.reuse ;  /* 0x000000331e537223 */ /* 0x140fe2000001000d */
[----:B------:R-:W-:Y:S01]  /*59c0*/  ISETP.GE.U32.AND P2, PT, R19, UR10, PT ;  /* 0x0000000a13007c0c */ /* 0x000fe2000bf46070 */
        /* <DEDUP_REMOVED lines=10> */
[C---:B------:R-:W-:Y:S01]  /*5a70*/  FFMA.FTZ R41, R30.reuse, R3, R13 ;  /* 0x000000031e297223 */ /* 0x040fe2000001000d */
[----:B------:R-:W-:Y:S01]  /*5a80*/  SHF.R.S32.HI R60, RZ, 0x1f, R19 ;  /* 0x0000001fff3c7819 */ /* 0x000fe20000011413 */
        /* <DEDUP_REMOVED lines=10> */
[C-C-:B------:R-:W-:Y:S01]  /*5b30*/  FFMA.FTZ R23, R30.reuse, R9, R13.reuse ;  /* 0x000000091e177223 */ /* 0x140fe2000001000d */
[----:B------:R-:W-:Y:S01]  /*5b40*/  ISETP.GE.U32.AND P3, PT, R21, UR10, PT ;  /* 0x0000000a15007c0c */ /* 0x000fe2000bf66070 */
[----:B------:R-:W-:Y:S01]  /*5b50*/  FFMA.FTZ R30, R30, R24, R13 ;  /* 0x000000181e1e7223 */ /* 0x000fe2000001000d */
[----:B------:R-:W-:-:S02]  /*5b60*/  ISETP.GE.AND.EX P2, PT, R60, UR11, PT, P2 ;  /* 0x0000000b3c007c0c */ /* 0x000fc4000bf46320 */
[----:B------:R-:W-:Y:S02]  /*5b70*/  ISETP.GE.AND.EX P1, PT, R50, UR11, PT, P1 ;  /* 0x0000000b32007c0c */ /* 0x000fe4000bf26310 */
[----:B------:R-:W-:Y:S02]  /*5b80*/  ISETP.GE.AND.EX P0, PT, R44, UR11, PT, P0 ;  /* 0x0000000b2c007c0c */ /* 0x000fe4000bf06300 */
[----:B------:R-:W-:Y:S02]  /*5b90*/  ISETP.GE.AND.EX P6, PT, R39, UR11, PT, P6 ;  /* 0x0000000b27007c0c */ /* 0x000fe4000bfc6360 */
[----:B------:R-:W-:Y:S02]  /*5ba0*/  ISETP.GE.AND.EX P4, PT, R33, UR11, PT, P4 ;  /* 0x0000000b21007c0c */ /* 0x000fe4000bf86340 */
[----:B------:R-:W-:Y:S02]  /*5bb0*/  ISETP.GE.AND.EX P5, PT, R26, UR11, PT, P5 ;  /* 0x0000000b1a007c0c */ /* 0x000fe4000bfa6350 */
[----:B------:R-:W-:-:S02]  /*5bc0*/  SHF.L.U32 R59, R59, 0x10, RZ ;  /* 0x000000103b3b7819 */ /* 0x000fc400000006ff */
[----:B------:R-:W-:Y:S01]  /*5bd0*/  SHF.L.U32 R12, R81, 0x10, RZ ;  /* 0x00000010510c7819 */ /* 0x000fe200000006ff */
[----:B------:R-:W-:Y:S08]  /*5be0*/  BRA.U !UP0, `(.L_x_131) ;  /* 0x0000000108487547 */ /* 0x000ff0000b800000 */
        /* <DEDUP_REMOVED lines=18> */
.L_x_131:
        /* <DEDUP_REMOVED lines=9> */
[----:B------:R-:W-:-:S05]  /*5da0*/  FMUL.FTZ R51, R51, R84 ;  /* 0x0000005433337220 */ /* 0x000fca0000410000 */
        /* <DEDUP_REMOVED lines=8> */
.L_x_133:
[----:B------:R-:W-:Y:S05]  /*5e30*/  BSYNC.RECONVERGENT B0 ;  /* 0x0000000000007941 */ /* 0x000fea0003800200 */
.L_x_132:
        /* <DEDUP_REMOVED lines=21> */
.L_x_134:
[----:B------:R-:W-:Y:S01]  /*5f90*/  BSSY.RECONVERGENT B0, `(.L_x_135) ;  /* 0x0000012000007945 */ /* 0x000fe20003800200 */
[----:B------:R-:W-:Y:S01]  /*5fa0*/  FFMA.FTZ R49, R16, R57, -R49 ;  /* 0x0000003910317223 */ /* 0x000fe20000010831 */
[----:B------:R-:W-:Y:S02]  /*5fb0*/  FFMA.FTZ R37, R17, R79, -R48 ;  /* 0x0000004f11257223 */ /* 0x000fe40000010830 */
[----:B------:R-:W-:Y:S05]  /*5fc0*/  @P1 BRA `(.L_x_136) ;  /* 0x0000000000381947 */ /* 0x000fea0003800000 */
[----:B------:R-:W1:Y:S01]  /*5fd0*/  LDCU.64 UR4, c[0x0][0x3f8] ;  /* 0x00007f00ff0477ac */ /* 0x000e620008000a00 */
[----:B------:R-:W-:Y:S01]  /*5fe0*/  MOV R12, R88 ;  /* 0x00000058000c7202 */ /* 0x000fe20000000f00 */
[-C--:B------:R-:W-:Y:S01]  /*5ff0*/  FMUL.FTZ R42, R49, R84.reuse ;  /* 0x00000054312a7220 */ /* 0x080fe20000410000 */
[----:B------:R-:W-:Y:S01]  /*6000*/  MOV R13, R91 ;  /* 0x0000005b000d7202 */ /* 0x000fe20000000f00 */
[----:B------:R-:W0:Y:S01]  /*6010*/  LDCU.64 UR8, c[0x0][0x380] ;  /* 0x00007000ff0877ac */ /* 0x000e220008000a00 */
[----:B------:R-:W-:-:S05]  /*6020*/  FMUL.FTZ R37, R37, R84 ;  /* 0x0000005425257220 */ /* 0x000fca0000410000 */
[----:B------:R-:W-:Y:S01]  /*6030*/  F2FP.BF16.F32.PACK_AB R37, R37, R42 ;  /* 0x0000002a2525723e */ /* 0x000fe200000010ff */
[----:B-1----:R-:W-:Y:S02]  /*6040*/  IMAD R50, R50, UR4, RZ ;  /* 0x0000000432327c24 */ /* 0x002fe4000f8e02ff */
[----:B------:R-:W-:-:S04]  /*6050*/  IMAD.WIDE.U32 R12, R47, UR4, R12 ;  /* 0x000000042f0c7c25 */ /* 0x000fc8000f8e000c */
[----:B------:R-:W-:Y:S01]  /*6060*/  IMAD R47, R47, UR5, R50 ;  /* 0x000000052f2f7c24 */ /* 0x000fe2000f8e0232 */
[----:B0-----:R-:W-:-:S04]  /*6070*/  LEA R18, P1, R12, UR8, 0x1 ;  /* 0x000000080c127c11 */ /* 0x001fc8000f8208ff */
[----:B------:R-:W-:-:S04]  /*6080*/  IADD3 R47, PT, PT, R13, R47, RZ ;  /* 0x0000002f0d2f7210 */ /* 0x000fc80007ffe0ff */
[----:B------:R-:W-:-:S05]  /*6090*/  LEA.HI.X R19, R12, UR9, R47, 0x1, P1 ;  /* 0x000000090c137c11 */ /* 0x000fca00088f0c2f */
[----:B------:R1:W-:Y:S02]  /*60a0*/  STG.E desc[UR6][R18.64], R37 ;  /* 0x0000002512007986 */ /* 0x0003e4000c101906 */
.L_x_136:
[----:B------:R-:W-:Y:S05]  /*60b0*/  BSYNC.RECONVERGENT B0 ;  /* 0x0000000000007941 */ /* 0x000fea0003800200 */
.L_x_135:
        /* <DEDUP_REMOVED lines=21> */
.L_x_137:
[----:B------:R-:W-:Y:S01]  /*6210*/  BSSY.RECONVERGENT B0, `(.L_x_138) ;  /* 0x0000012000007945 */ /* 0x000fe20003800200 */
[----:B------:R-:W-:Y:S01]  /*6220*/  FFMA.FTZ R45, R16, R11, -R45 ;  /* 0x0000000b102d7223 */ /* 0x000fe2000001082d */
[----:B------:R-:W-:Y:S02]  /*6230*/  FFMA.FTZ R11, R17, R77, -R46 ;  /* 0x0000004d110b7223 */ /* 0x000fe4000001082e */
[----:B------:R-:W-:Y:S05]  /*6240*/  @P0 BRA `(.L_x_139) ;  /* 0x0000000000380947 */ /* 0x000fea0003800000 */
[----:B------:R-:W2:Y:S01]  /*6250*/  LDCU.64 UR4, c[0x0][0x3f8] ;  /* 0x00007f00ff0477ac */ /* 0x000ea20008000a00 */
[----:B------:R-:W-:Y:S01]  /*6260*/  MOV R12, R88 ;  /* 0x00000058000c7202 */ /* 0x000fe20000000f00 */
[-C--:B------:R-:W-:Y:S01]  /*6270*/  FMUL.FTZ R36, R45, R84.reuse ;  /* 0x000000542d247220 */ /* 0x080fe20000410000 */
[----:B------:R-:W-:Y:S01]  /*6280*/  MOV R13, R91 ;  /* 0x0000005b000d7202 */ /* 0x000fe20000000f00 */
[----:B------:R-:W0:Y:S01]  /*6290*/  LDCU.64 UR8, c[0x0][0x380] ;  /* 0x00007000ff0877ac */ /* 0x000e220008000a00 */
[----:B------:R-:W-:-:S05]  /*62a0*/  FMUL.FTZ R11, R11, R84 ;  /* 0x000000540b0b7220 */ /* 0x000fca0000410000 */
[----:B------:R-:W-:Y:S01]  /*62b0*/  F2FP.BF16.F32.PACK_AB R11, R11, R36 ;  /* 0x000000240b0b723e */ /* 0x000fe200000010ff */
[----:B--2---:R-:W-:Y:S02]  /*62c0*/  IMAD R44, R44, UR4, RZ ;  /* 0x000000042c2c7c24 */ /* 0x004fe4000f8e02ff */
[----:B------:R-:W-:-:S04]  /*62d0*/  IMAD.WIDE.U32 R12, R43, UR4, R12 ;  /* 0x000000042b0c7c25 */ /* 0x000fc8000f8e000c */
[----:B------:R-:W-:Y:S01]  /*62e0*/  IMAD R43, R43, UR5, R44 ;  /* 0x000000052b2b7c24 */ /* 0x000fe2000f8e022c */
[----:B01----:R-:W-:-:S04]  /*62f0*/  LEA R18, P0, R12, UR8, 0x1 ;  /* 0x000000080c127c11 */ /* 0x003fc8000f8008ff */
[----:B------:R-:W-:-:S04]  /*6300*/  IADD3 R43, PT, PT, R13, R43, RZ ;  /* 0x0000002b0d2b7210 */ /* 0x000fc80007ffe0ff */
[----:B------:R-:W-:-:S05]  /*6310*/  LEA.HI.X R19, R12, UR9, R43, 0x1, P0 ;  /* 0x000000090c137c11 */ /* 0x000fca00080f0c2b */
[----:B------:R2:W-:Y:S02]  /*6320*/  STG.E desc[UR6][R18.64], R11 ;  /* 0x0000000b12007986 */ /* 0x0005e4000c101906 */
.L_x_139:
[----:B------:R-:W-:Y:S05]  /*6330*/  BSYNC.RECONVERGENT B0 ;  /* 0x0000000000007941 */ /* 0x000fea0003800200 */
.L_x_138:
[----:B------:R-:W-:Y:S02]  /*6340*/  SHF.L.U32 R4, R4, 0x10, RZ ;  /* 0x0000001004047819 */ /* 0x000fe400000006ff */
[----:B------:R-:W-:Y:S01]  /*6350*/  SHF.L.U32 R75, R75, 0x10, RZ ;  /* 0x000000104b4b7819 */ /* 0x000fe200000006ff */
[----:B------:R-:W-:Y:S06]  /*6360*/  BRA.U !UP0, `(.L_x_140) ;  /* 0x0000000108487547 */ /* 0x000fec000b800000 */
[----:B------:R-:W-:Y:S01]  /*6370*/  FFMA.FTZ R3, R16, R3, R14 ;  /* 0x0000000310037223 */ /* 0x000fe2000001000e */
[----:B------:R-:W-:-:S03]  /*6380*/  FFMA.FTZ R32, R17, R32, R15 ;  /* 0x0000002011207223 */ /* 0x000fc6000001000f */
[----:B--2---:R-:W-:Y:S01]  /*6390*/  FMUL.FTZ R11, R3, -1.4426950216293334961 ;  /* 0xbfb8aa3b030b7820 */ /* 0x004fe20000410000 */
        /* <DEDUP_REMOVED lines=15> */
.L_x_140:
[----:B------:R-:W-:Y:S01]  /*6490*/  BSSY.RECONVERGENT B0, `(.L_x_141) ;  /* 0x0000012000007945 */ /* 0x000fe20003800200 */
[----:B------:R-:W-:Y:S01]  /*64a0*/  FFMA.FTZ R41, R16, R4, -R41 ;  /* 0x0000000410297223 */ /* 0x000fe20000010829 */
[----:B------:R-:W-:Y:S02]  /*64b0*/  FFMA.FTZ R3, R17, R75, -R40 ;  /* 0x0000004b11037223 */ /* 0x000fe40000010828 */
[----:B------:R-:W-:Y:S05]  /*64c0*/  @P6 BRA `(.L_x_142) ;  /* 0x0000000000386947 */ /* 0x000fea0003800000 */
[----:B------:R-:W3:Y:S01]  /*64d0*/  LDCU.64 UR4, c[0x0][0x3f8] ;  /* 0x00007f00ff0477ac */ /* 0x000ee20008000a00 */
[----:B------:R-:W-:Y:S01]  /*64e0*/  MOV R12, R88 ;  /* 0x00000058000c7202 */ /* 0x000fe20000000f00 */
[----:B------:R-:W-:Y:S01]  /*64f0*/  FMUL.FTZ R3, R3, R84 ;  /* 0x0000005403037220 */ /* 0x000fe20000410000 */
[----:B------:R-:W-:Y:S01]  /*6500*/  MOV R13, R91 ;  /* 0x0000005b000d7202 */ /* 0x000fe20000000f00 */
[----:B------:R-:W4:Y:S01]  /*6510*/  LDCU.64 UR8, c[0x0][0x380] ;  /* 0x00007000ff0877ac */ /* 0x000f220008000a00 */
[----:B---3--:R-:W-:Y:S02]  /*6520*/  IMAD R4, R39, UR4, RZ ;  /* 0x0000000427047c24 */ /* 0x008fe4000f8e02ff */
[----:B012---:R-:W-:-:S04]  /*6530*/  IMAD.WIDE.U32 R18, R35, UR4, R12 ;  /* 0x0000000423127c25 */ /* 0x007fc8000f8e000c */
[----:B------:R-:W-:Y:S02]  /*6540*/  IMAD R35, R35, UR5, R4 ;  /* 0x0000000523237c24 */ /* 0x000fe4000f8e0204 */
[----:B------:R-:W-:Y:S01]  /*6550*/  FMUL.FTZ R4, R41, R84 ;  /* 0x0000005429047220 */ /* 0x000fe20000410000 */
[C---:B----4-:R-:W-:Y:S02]  /*6560*/  LEA R12, P0, R18.reuse, UR8, 0x1 ;  /* 0x00000008120c7c11 */ /* 0x050fe4000f8008ff */
[----:B------:R-:W-:Y:S02]  /*6570*/  IADD3 R35, PT, PT, R19, R35, RZ ;  /* 0x0000002313237210 */ /* 0x000fe40007ffe0ff */
[----:B------:R-:W-:Y:S02]  /*6580*/  F2FP.BF16.F32.PACK_AB R3, R3, R4 ;  /* 0x000000040303723e */ /* 0x000fe400000010ff */
[----:B------:R-:W-:-:S05]  /*6590*/  LEA.HI.X R13, R18, UR9, R35, 0x1, P0 ;  /* 0x00000009120d7c11 */ /* 0x000fca00080f0c23 */
[----:B------:R3:W-:Y:S02]  /*65a0*/  STG.E desc[UR6][R12.64], R3 ;  /* 0x000000030c007986 */ /* 0x0007e4000c101906 */
.L_x_142:
[----:B------:R-:W-:Y:S05]  /*65b0*/  BSYNC.RECONVERGENT B0 ;  /* 0x0000000000007941 */ /* 0x000fea0003800200 */
.L_x_141:
[----:B------:R-:W-:Y:S02]  /*65c0*/  SHF.L.U32 R6, R6, 0x10, RZ ;  /* 0x0000001006067819 */ /* 0x000fe400000006ff */
[----:B------:R-:W-:Y:S01]  /*65d0*/  SHF.L.U32 R73, R73, 0x10, RZ ;  /* 0x0000001049497819 */ /* 0x000fe200000006ff */
[----:B------:R-:W-:Y:S06]  /*65e0*/  BRA.U !UP0, `(.L_x_143) ;  /* 0x0000000108487547 */ /* 0x000fec000b800000 */
[----:B------:R-:W-:Y:S01]  /*65f0*/  FFMA.FTZ R5, R16, R5, R14 ;  /* 0x0000000510057223 */ /* 0x000fe2000001000e */
[----:B------:R-:W-:-:S03]  /*6600*/  FFMA.FTZ R20, R17, R20, R15 ;  /* 0x0000001411147223 */ /* 0x000fc6000001000f */
[----:B---3--:R-:W-:Y:S01]  /*6610*/  FMUL.FTZ R3, R5, -1.4426950216293334961 ;  /* 0xbfb8aa3b05037820 */ /* 0x008fe20000410000 */
[----:B------:R-:W-:-:S05]  /*6620*/  FMUL.FTZ R12, R20, -1.4426950216293334961 ;  /* 0xbfb8aa3b140c7820 */ /* 0x000fca0000410000 */
[----:B------:R-:W3:Y:S04]  /*6630*/  MUFU.EX2 R3, R3 ;  /* 0x0000000300037308 */ /* 0x000ee80000000800 */
[----:B------:R-:W4:Y:S01]  /*6640*/  MUFU.EX2 R12, R12 ;  /* 0x0000000c000c7308 */ /* 0x000f220000000800 */
[----:B---3--:R-:W-:Y:S01]  /*6650*/  FADD.FTZ R4, R3, 1 ;  /* 0x3f80000003047421 */ /* 0x008fe20000010000 */
[----:B----4-:R-:W-:-:S03]  /*6660*/  FADD.FTZ R13, R12, 1 ;  /* 0x3f8000000c0d7421 */ /* 0x010fc60000010000 */
[----:B--2---:R-:W2:Y:S08]  /*6670*/  MUFU.RCP R11, R4 ;  /* 0x00000004000b7308 */ /* 0x004eb00000001000 */
[----:B01----:R-:W0:Y:S01]  /*6680*/  MUFU.RCP R18, R13 ;  /* 0x0000000d00127308 */ /* 0x003e220000001000 */
[----:B--2---:R-:W-:Y:S01]  /*6690*/  FADD.FTZ R32, -R11, 1 ;  /* 0x3f8000000b207421 */ /* 0x004fe20000010100 */
[----:B------:R-:W-:-:S03]  /*66a0*/  FMUL.FTZ R6, R6, R11 ;  /* 0x0000000b06067220 */ /* 0x000fc60000410000 */
[----:B------:R-:W-:Y:S01]  /*66b0*/  FFMA.FTZ R5, R5, R32, 1 ;  /* 0x3f80000005057423 */ /* 0x000fe20000010020 */
[----:B0-----:R-:W-:Y:S01]  /*66c0*/  FADD.FTZ R19, -R18, 1 ;  /* 0x3f80000012137421 */ /* 0x001fe20000010100 */
[----:B------:R-:W-:Y:S02]  /*66d0*/  FMUL.FTZ R73, R73, R18 ;  /* 0x0000001249497220 */ /* 0x000fe40000410000 */
[----:B------:R-:W-:Y:S01]  /*66e0*/  FMUL.FTZ R6, R6, R5 ;  /* 0x0000000506067220 */ /* 0x000fe20000410000 */
[----:B------:R-:W-:-:S04]  /*66f0*/  FFMA.FTZ R20, R20, R19, 1 ;  /* 0x3f80000014147423 */ /* 0x000fc80000010013 */
[----:B------:R-:W-:-:S07]  /*6700*/  FMUL.FTZ R73, R73, R20 ;  /* 0x0000001449497220 */ /* 0x000fce0000410000 */
.L_x_143:
[----:B------:R-:W-:Y:S01]  /*6710*/  BSSY.RECONVERGENT B0, `(.L_x_144) ;  /* 0x0000012000007945 */ /* 0x000fe20003800200 */
[----:B------:R-:W-:Y:S01]  /*6720*/  FFMA.FTZ R31, R16, R6, -R31 ;  /* 0x00000006101f7223 */ /* 0x000fe2000001081f */
[----:B---3--:R-:W-:Y:S02]  /*6730*/  FFMA.FTZ R3, R17, R73, -R34 ;  /* 0x0000004911037223 */ /* 0x008fe40000010822 */
[----:B------:R-:W-:Y:S05]  /*6740*/  @P4 BRA `(.L_x_145) ;  /* 0x0000000000384947 */ /* 0x000fea0003800000 */
[----:B------:R-:W3:Y:S01]  /*6750*/  LDCU.64 UR4, c[0x0][0x3f8] ;  /* 0x00007f00ff0477ac */ /* 0x000ee20008000a00 */
[----:B------:R-:W-:Y:S01]  /*6760*/  MOV R4, R88 ;  /* 0x0000005800047202 */ /* 0x000fe20000000f00 */
[----:B------:R-:W-:Y:S01]  /*6770*/  FMUL.FTZ R3, R3, R84 ;  /* 0x0000005403037220 */ /* 0x000fe20000410000 */
[----:B------:R-:W-:Y:S01]  /*6780*/  MOV R5, R91 ;  /* 0x0000005b00057202 */ /* 0x000fe20000000f00 */
[----:B------:R-:W4:Y:S01]  /*6790*/  LDCU.64 UR8, c[0x0][0x380] ;  /* 0x00007000ff0877ac */ /* 0x000f220008000a00 */
[----:B---3--:R-:W-:Y:S02]  /*67a0*/  IMAD R6, R33, UR4, RZ ;  /* 0x0000000421067c24 */ /* 0x008fe4000f8e02ff */
[----:B------:R-:W-:-:S04]  /*67b0*/  IMAD.WIDE.U32 R12, R29, UR4, R4 ;  /* 0x000000041d0c7c25 */ /* 0x000fc8000f8e0004 */
[----:B------:R-:W-:Y:S02]  /*67c0*/  IMAD R29, R29, UR5, R6 ;  /* 0x000000051d1d7c24 */ /* 0x000fe4000f8e0206 */
[----:B------:R-:W-:Y:S01]  /*67d0*/  FMUL.FTZ R6, R31, R84 ;  /* 0x000000541f067220 */ /* 0x000fe20000410000 */
[C---:B----4-:R-:W-:Y:S02]  /*67e0*/  LEA R4, P0, R12.reuse, UR8, 0x1 ;  /* 0x000000080c047c11 */ /* 0x050fe4000f8008ff */
[----:B------:R-:W-:Y:S02]  /*67f0*/  IADD3 R29, PT, PT, R13, R29, RZ ;  /* 0x0000001d0d1d7210 */ /* 0x000fe40007ffe0ff */
[----:B------:R-:W-:Y:S02]  /*6800*/  F2FP.BF16.F32.PACK_AB R3, R3, R6 ;  /* 0x000000060303723e */ /* 0x000fe400000010ff */
[----:B------:R-:W-:-:S05]  /*6810*/  LEA.HI.X R5, R12, UR9, R29, 0x1, P0 ;  /* 0x000000090c057c11 */ /* 0x000fca00080f0c1d */
[----:B------:R3:W-:Y:S02]  /*6820*/  STG.E desc[UR6][R4.64], R3 ;  /* 0x0000000304007986 */ /* 0x0007e4000c101906 */
.L_x_145:
[----:B------:R-:W-:Y:S05]  /*6830*/  BSYNC.RECONVERGENT B0 ;  /* 0x0000000000007941 */ /* 0x000fea0003800200 */
.L_x_144:
        /* <DEDUP_REMOVED lines=8> */
[----:B------:R-:W2:Y:S01]  /*68c0*/  MUFU.EX2 R6, R6 ;  /* 0x0000000600067308 */ /* 0x000ea20000000800 */
[----:B---3--:R-:W-:Y:S01]  /*68d0*/  FADD.FTZ R4, R3, 1 ;  /* 0x3f80000003047421 */ /* 0x008fe20000010000 */
[----:B--2---:R-:W-:-:S03]  /*68e0*/  FADD.FTZ R11, R6, 1 ;  /* 0x3f800000060b7421 */ /* 0x004fc60000010000 */
[----:B------:R-:W0:Y:S08]  /*68f0*/  MUFU.RCP R5, R4 ;  /* 0x0000000400057308 */ /* 0x000e300000001000 */
[----:B------:R-:W2:Y:S01]  /*6900*/  MUFU.RCP R12, R11 ;  /* 0x0000000b000c7308 */ /* 0x000ea20000001000 */
[----:B01----:R-:W-:Y:S01]  /*6910*/  FADD.FTZ R18, -R5, 1 ;  /* 0x3f80000005127421 */ /* 0x003fe20000010100 */
[----:B------:R-:W-:-:S03]  /*6920*/  FMUL.FTZ R8, R8, R5 ;  /* 0x0000000508087220 */ /* 0x000fc60000410000 */
[----:B------:R-:W-:Y:S01]  /*6930*/  FFMA.FTZ R7, R7, R18, 1 ;  /* 0x3f80000007077423 */ /* 0x000fe20000010012 */
[----:B--2---:R-:W-:Y:S01]  /*6940*/  FADD.FTZ R13, -R12, 1 ;  /* 0x3f8000000c0d7421 */ /* 0x004fe20000010100 */
[----:B------:R-:W-:Y:S02]  /*6950*/  FMUL.FTZ R71, R71, R12 ;  /* 0x0000000c47477220 */ /* 0x000fe40000410000 */
[----:B------:R-:W-:Y:S01]  /*6960*/  FMUL.FTZ R8, R8, R7 ;  /* 0x0000000708087220 */ /* 0x000fe20000410000 */
[----:B------:R-:W-:-:S04]  /*6970*/  FFMA.FTZ R22, R22, R13, 1 ;  /* 0x3f80000016167423 */ /* 0x000fc8000001000d */
[----:B------:R-:W-:-:S07]  /*6980*/  FMUL.FTZ R71, R71, R22 ;  /* 0x0000001647477220 */ /* 0x000fce0000410000 */
.L_x_146:
[----:B------:R-:W-:Y:S01]  /*6990*/  BSSY.RECONVERGENT B0, `(.L_x_147) ;  /* 0x0000012000007945 */ /* 0x000fe20003800200 */
[----:B------:R-:W-:Y:S01]  /*69a0*/  FFMA.FTZ R27, R16, R8, -R27 ;  /* 0x00000008101b7223 */ /* 0x000fe2000001081b */
[----:B---3--:R-:W-:Y:S02]  /*69b0*/  FFMA.FTZ R3, R17, R71, -R28 ;  /* 0x0000004711037223 */ /* 0x008fe4000001081c */
[----:B------:R-:W-:Y:S05]  /*69c0*/  @P5 BRA `(.L_x_148) ;  /* 0x0000000000385947 */ /* 0x000fea0003800000 */
[----:B------:R-:W3:Y:S01]  /*69d0*/  LDCU.64 UR4, c[0x0][0x3f8] ;  /* 0x00007f00ff0477ac */ /* 0x000ee20008000a00 */
[----:B------:R-:W-:Y:S01]  /*69e0*/  MOV R4, R88 ;  /* 0x0000005800047202 */ /* 0x000fe20000000f00 */
[-C--:B------:R-:W-:Y:S01]  /*69f0*/  FMUL.FTZ R8, R27, R84.reuse ;  /* 0x000000541b087220 */ /* 0x080fe20000410000 */
[----:B------:R-:W-:Y:S01]  /*6a00*/  MOV R5, R91 ;  /* 0x0000005b00057202 */ /* 0x000fe20000000f00 */
[----:B------:R-:W4:Y:S01]  /*6a10*/  LDCU.64 UR8, c[0x0][0x380] ;  /* 0x00007000ff0877ac */ /* 0x000f220008000a00 */
[----:B------:R-:W-:-:S05]  /*6a20*/  FMUL.FTZ R3, R3, R84 ;  /* 0x0000005403037220 */ /* 0x000fca0000410000 */
[----:B------:R-:W-:Y:S01]  /*6a30*/  F2FP.BF16.F32.PACK_AB R3, R3, R8 ;  /* 0x000000080303723e */ /* 0x000fe200000010ff */
[----:B---3--:R-:W-:Y:S02]  /*6a40*/  IMAD R26, R26, UR4, RZ ;  /* 0x000000041a1a7c24 */ /* 0x008fe4000f8e02ff */
[----:B------:R-:W-:-:S04]  /*6a50*/  IMAD.WIDE.U32 R6, R25, UR4, R4 ;  /* 0x0000000419067c25 */ /* 0x000fc8000f8e0004 */
[----:B------:R-:W-:Y:S01]  /*6a60*/  IMAD R25, R25, UR5, R26 ;  /* 0x0000000519197c24 */ /* 0x000fe2000f8e021a */
[----:B----4-:R-:W-:-:S04]  /*6a70*/  LEA R4, P0, R6, UR8, 0x1 ;  /* 0x0000000806047c11 */ /* 0x010fc8000f8008ff */
[----:B------:R-:W-:-:S04]  /*6a80*/  IADD3 R25, PT, PT, R7, R25, RZ ;  /* 0x0000001907197210 */ /* 0x000fc80007ffe0ff */
[----:B------:R-:W-:-:S05]  /*6a90*/  LEA.HI.X R5, R6, UR9, R25, 0x1, P0 ;  /* 0x0000000906057c11 */ /* 0x000fca00080f0c19 */
[----:B------:R3:W-:Y:S02]  /*6aa0*/  STG.E desc[UR6][R4.64], R3 ;  /* 0x0000000304007986 */ /* 0x0007e4000c101906 */
.L_x_148:
[----:B------:R-:W-:Y:S05]  /*6ab0*/  BSYNC.RECONVERGENT B0 ;  /* 0x0000000000007941 */ /* 0x000fea0003800200 */
.L_x_147:
[----:B------:R-:W-:Y:S02]  /*6ac0*/  SHF.L.U32 R10, R10, 0x10, RZ ;  /* 0x000000100a0a7819 */ /* 0x000fe400000006ff */
[----:B--2---:R-:W-:Y:S02]  /*6ad0*/  SHF.R.S32.HI R11, RZ, 0x1f, R21 ;  /* 0x0000001fff0b7819 */ /* 0x004fe40000011415 */
[----:B------:R-:W-:Y:S01]  /*6ae0*/  SHF.L.U32 R69, R69, 0x10, RZ ;  /* 0x0000001045457819 */ /* 0x000fe200000006ff */
[----:B------:R-:W-:Y:S06]  /*6af0*/  BRA.U !UP0, `(.L_x_149) ;  /* 0x0000000108487547 */ /* 0x000fec000b800000 */
[----:B------:R-:W-:Y:S01]  /*6b00*/  FFMA.FTZ R9, R16, R9, R14 ;  /* 0x0000000910097223 */ /* 0x000fe2000001000e */
[----:B------:R-:W-:-:S03]  /*6b10*/  FFMA.FTZ R15, R17, R24, R15 ;  /* 0x00000018110f7223 */ /* 0x000fc6000001000f */
[----:B---3--:R-:W-:Y:S01]  /*6b20*/  FMUL.FTZ R3, R9, -1.4426950216293334961 ;  /* 0xbfb8aa3b09037820 */ /* 0x008fe20000410000 */
[----:B------:R-:W-:-:S05]  /*6b30*/  FMUL.FTZ R6, R15, -1.4426950216293334961 ;  /* 0xbfb8aa3b0f067820 */ /* 0x000fca0000410000 */
[----:B------:R-:W2:Y:S04]  /*6b40*/  MUFU.EX2 R3, R3 ;  /* 0x0000000300037308 */ /* 0x000ea80000000800 */
[----:B------:R-:W3:Y:S01]  /*6b50*/  MUFU.EX2 R6, R6 ;  /* 0x0000000600067308 */ /* 0x000ee20000000800 */
[----:B--2---:R-:W-:Y:S01]  /*6b60*/  FADD.FTZ R4, R3, 1 ;  /* 0x3f80000003047421 */ /* 0x004fe20000010000 */
[----:B---3--:R-:W-:-:S03]  /*6b70*/  FADD.FTZ R7, R6, 1 ;  /* 0x3f80000006077421 */ /* 0x008fc60000010000 */
[----:B------:R-:W2:Y:S08]  /*6b80*/  MUFU.RCP R5, R4 ;  /* 0x0000000400057308 */ /* 0x000eb00000001000 */
[----:B------:R-:W3:Y:S01]  /*6b90*/  MUFU.RCP R8, R7 ;  /* 0x0000000700087308 */ /* 0x000ee20000001000 */
[----:B--2---:R-:W-:Y:S01]  /*6ba0*/  FADD.FTZ R12, -R5, 1 ;  /* 0x3f800000050c7421 */ /* 0x004fe20000010100 */
[----:B------:R-:W-:-:S03]  /*6bb0*/  FMUL.FTZ R10, R10, R5 ;  /* 0x000000050a0a7220 */ /* 0x000fc60000410000 */
[----:B------:R-:W-:Y:S01]  /*6bc0*/  FFMA.FTZ R9, R9, R12, 1 ;  /* 0x3f80000009097423 */ /* 0x000fe2000001000c */
[----:B---3--:R-:W-:Y:S01]  /*6bd0*/  FADD.FTZ R14, -R8, 1 ;  /* 0x3f800000080e7421 */ /* 0x008fe20000010100 */
[----:B------:R-:W-:Y:S02]  /*6be0*/  FMUL.FTZ R69, R69, R8 ;  /* 0x0000000845457220 */ /* 0x000fe40000410000 */
[----:B------:R-:W-:Y:S01]  /*6bf0*/  FMUL.FTZ R10, R10, R9 ;  /* 0x000000090a0a7220 */ /* 0x000fe20000410000 */
[----:B------:R-:W-:-:S04]  /*6c00*/  FFMA.FTZ R14, R15, R14, 1 ;  /* 0x3f8000000f0e7423 */ /* 0x000fc8000001000e */
[----:B------:R-:W-:-:S07]  /*6c10*/  FMUL.FTZ R69, R69, R14 ;  /* 0x0000000e45457220 */ /* 0x000fce0000410000 */
.L_x_149:
[----:B------:R-:W-:Y:S01]  /*6c20*/  ISETP.GE.AND.EX P3, PT, R11, UR11, PT, P3 ;  /* 0x0000000b0b007c0c */ /* 0x000fe2000bf66330 */
[----:B------:R-:W-:Y:S01]  /*6c30*/  FFMA.FTZ R23, R16, R10, -R23 ;  /* 0x0000000a10177223 */ /* 0x000fe20000010817 */
[----:B------:R-:W-:Y:S01]  /*6c40*/  FFMA.FTZ R17, R17, R69, -R30 ;  /* 0x0000004511117223 */ /* 0x000fe2000001081e */
[----:B------:R-:W-:Y:S02]  /*6c50*/  BSSY.RECONVERGENT B0, `(.L_x_150) ;  /* 0x000000f000007945 */ /* 0x000fe40003800200 */
[-C--:B---3--:R-:W-:Y:S01]  /*6c60*/  FMUL.FTZ R3, R23, R84.reuse ;  /* 0x0000005417037220 */ /* 0x088fe20000410000 */
[----:B------:R-:W-:-:S07]  /*6c70*/  FMUL.FTZ R84, R17, R84 ;  /* 0x0000005411547220 */ /* 0x000fce0000410000 */
[----:B------:R-:W-:Y:S05]  /*6c80*/  @P3 BRA `(.L_x_151) ;  /* 0x00000000002c3947 */ /* 0x000fea0003800000 */
[----:B------:R-:W2:Y:S01]  /*6c90*/  LDCU.64 UR4, c[0x0][0x3f8] ;  /* 0x00007f00ff0477ac */ /* 0x000ea20008000a00 */
[----:B------:R-:W-:Y:S02]  /*6ca0*/  MOV R89, R91 ;  /* 0x0000005b00597202 */ /* 0x000fe40000000f00 */
[----:B------:R-:W-:Y:S01]  /*6cb0*/  F2FP.BF16.F32.PACK_AB R3, R84, R3 ;  /* 0x000000035403723e */ /* 0x000fe200000010ff */
[----:B------:R-:W3:Y:S01]  /*6cc0*/  LDCU.64 UR8, c[0x0][0x380] ;  /* 0x00007000ff0877ac */ /* 0x000ee20008000a00 */
[----:B--2---:R-:W-:Y:S02]  /*6cd0*/  IMAD R4, R11, UR4, RZ ;  /* 0x000000040b047c24 */ /* 0x004fe4000f8e02ff */
[----:B------:R-:W-:-:S04]  /*6ce0*/  IMAD.WIDE.U32 R88, R21, UR4, R88 ;  /* 0x0000000415587c25 */ /* 0x000fc8000f8e0058 */
[----:B------:R-:W-:Y:S01]  /*6cf0*/  IMAD R21, R21, UR5, R4 ;  /* 0x0000000515157c24 */ /* 0x000fe2000f8e0204 */
[----:B---3--:R-:W-:-:S04]  /*6d00*/  LEA R4, P0, R88, UR8, 0x1 ;  /* 0x0000000858047c11 */ /* 0x008fc8000f8008ff */
[----:B------:R-:W-:-:S04]  /*6d10*/  IADD3 R21, PT, PT, R89, R21, RZ ;  /* 0x0000001559157210 */ /* 0x000fc80007ffe0ff */
[----:B------:R-:W-:-:S05]  /*6d20*/  LEA.HI.X R5, R88, UR9, R21, 0x1, P0 ;  /* 0x0000000958057c11 */ /* 0x000fca00080f0c15 */
[----:B------:R2:W-:Y:S02]  /*6d30*/  STG.E desc[UR6][R4.64], R3 ;  /* 0x0000000304007986 */ /* 0x0005e4000c101906 */
.L_x_151:
[----:B------:R-:W-:Y:S05]  /*6d40*/  BSYNC.RECONVERGENT B0 ;  /* 0x0000000000007941 */ /* 0x000fea0003800200 */
.L_x_150:
[----:B------:R-:W3:Y:S01]  /*6d50*/  LDCU UR4, c[0x0][0x410] ;  /* 0x00008200ff0477ac */ /* 0x000ee20008000800 */
[----:B------:R-:W-:Y:S02]  /*6d60*/  IADD3 R66, PT, PT, R67, R66, RZ ;  /* 0x0000004243427210 */ /* 0x000fe40007ffe0ff */
[----:B------:R-:W-:Y:S01]  /*6d70*/  IADD3 R63, PT, PT, R63, 0x1, RZ ;  /* 0x000000013f3f7810 */ /* 0x000fe20007ffe0ff */
[----:B------:R-:W3:Y:S02]  /*6d80*/  LDCU UR5, c[0x0][0x3e0] ;  /* 0x00007c00ff0577ac */ /* 0x000ee40008000800 */
[----:B---3--:R-:W-:-:S06]  /*6d90*/  UIMAD UR4, UR4, UR5, URZ ;  /* 0x00000005040472a4 */ /* 0x008fcc000f8e02ff */
[----:B------:R-:W-:-:S13]  /*6da0*/  ISETP.GE.AND P0, PT, R66, UR4, PT ;  /* 0x0000000442007c0c */ /* 0x000fda000bf06270 */
[----:B------:R-:W-:Y:S05]  /*6db0*/  @!P0 BRA `(.L_x_152) ;  /* 0xffffff9000e88947 */ /* 0x000fea000383ffff */
.L_x_109:
[----:B------:R-:W3:Y:S01]  /*6dc0*/  S2R R9, SR_TID.X ;  /* 0x0000000000097919 */ /* 0x000ee20000002100 */
[----:B--2---:R-:W2:Y:S01]  /*6dd0*/  LDC R4, c[0x0][0x370] ;  /* 0x0000dc00ff047b82 */ /* 0x004ea20000000800 */
[----:B------:R-:W-:Y:S07]  /*6de0*/  BSSY.RECONVERGENT B0, `(.L_x_153) ;  /* 0x000000e000007945 */ /* 0x000fee0003800200 */
[----:B------:R-:W4:Y:S08]  /*6df0*/  LDC R7, c[0x0][0x374] ;  /* 0x0000dd00ff077b82 */ /* 0x000f300000000800 */
[----:B------:R-:W5:Y:S01]  /*6e00*/  LDC.64 R2, c[0x0][0x3c8] ;  /* 0x0000f200ff027b82 */ /* 0x000f620000000a00 */
[----:B--2---:R-:W-:-:S02]  /*6e10*/  ISETP.NE.AND P0, PT, R4, 0x1, PT ;  /* 0x000000010400780c */ /* 0x004fc40003f05270 */
[----:B---3--:R-:W-:Y:S02]  /*6e20*/  ISETP.NE.AND P1, PT, R9, RZ, PT ;  /* 0x000000ff0900720c */ /* 0x008fe40003f25270 */
[----:B----4-:R-:W-:-:S04]  /*6e30*/  SHF.L.U32 R0, R7, 0x1, RZ ;  /* 0x0000000107007819 */ /* 0x010fc800000006ff */
[----:B------:R-:W-:-:S05]  /*6e40*/  SEL R5, R0, RZ, P0 ;  /* 0x000000ff00057207 */ /* 0x000fca0000000000 */
[----:B-----5:R-:W-:Y:S02]  /*6e50*/  IMAD.WIDE.U32 R2, R5, 0x4, R2 ;  /* 0x0000000405027825 */ /* 0x020fe400078e0002 */
[----:B------:R-:W-:Y:S05]  /*6e60*/  @P1 BRA `(.L_x_154) ;  /* 0x0000000000141947 */ /* 0x000fea0003800000 */
[----:B------:R-:W-:Y:S01]  /*6e70*/  HFMA2 R5, -RZ, RZ, 0, 5.9604644775390625e-08 ;  /* 0x00000001ff057431 */ /* 0x000fe200000001ff */
[----:B------:R-:W-:Y:S06]  /*6e80*/  MEMBAR.ALL.GPU ;  /* 0x0000000000007992 */ /* 0x000fec000000a000 */
[----:B------:R-:W-:-:S00]  /*6e90*/  ERRBAR ;  /* 0x00000000000079ab */ /* 0x000fc00000000000 */
[----:B------:R-:W-:Y:S06]  /*6ea0*/  CGAERRBAR ;  /* 0x00000000000075ab */ /* 0x000fec0000000000 */
[----:B------:R2:W-:Y:S02]  /*6eb0*/  REDG.E.ADD.S32.STRONG.GPU desc[UR6][R2.64], R5 ;  /* 0x000000050200798e */ /* 0x0005e4000c12e306 */
.L_x_154:
[----:B------:R-:W-:Y:S05]  /*6ec0*/  BSYNC.RECONVERGENT B0 ;  /* 0x0000000000007941 */ /* 0x000fea0003800200 */
.L_x_153:
[----:B------:R-:W3:Y:S01]  /*6ed0*/  S2UR UR5, SR_CTAID.Y ;  /* 0x00000000000579c3 */ /* 0x000ee20000002600 */
[----:B--2---:R-:W-:Y:S02]  /*6ee0*/  IADD3 R5, PT, PT, R7, -0x1, RZ ;  /* 0xffffffff07057810 */ /* 0x004fe40007ffe0ff */
[----:B------:R-:W-:-:S05]  /*6ef0*/  IADD3 R0, PT, PT, R4, -0x1, RZ ;  /* 0xffffffff04007810 */ /* 0x000fca0007ffe0ff */
[----:B------:R-:W2:Y:S01]  /*6f00*/  S2UR UR4, SR_CTAID.X ;  /* 0x00000000000479c3 */ /* 0x000ea20000002500 */
[----:B---3--:R-:W-:-:S04]  /*6f10*/  ISETP.NE.AND P0, PT, R5, UR5, PT ;  /* 0x0000000505007c0c */ /* 0x008fc8000bf05270 */
[----:B--2---:R-:W-:-:S13]  /*6f20*/  ISETP.NE.OR P0, PT, R0, UR4, P0 ;  /* 0x0000000400007c0c */ /* 0x004fda0008705670 */
[----:B------:R-:W-:Y:S05]  /*6f30*/  @P0 EXIT ;  /* 0x000000000000094d */ /* 0x000fea0003800000 */
[----:B------:R-:W-:Y:S05]  /*6f40*/  @P1 BRA `(.L_x_155) ;  /* 0x0000000000201947 */ /* 0x000fea0003800000 */
[----:B------:R-:W-:-:S05]  /*6f50*/  IMAD R0, R4, R7, RZ ;  /* 0x0000000704007224 */ /* 0x000fca00078e02ff */
[----:B------:R-:W-:-:S13]  /*6f60*/  ISETP.NE.AND P0, PT, R0, -0x1, PT ;  /* 0xffffffff0000780c */ /* 0x000fda0003f05270 */
[----:B------:R-:W-:Y:S05]  /*6f70*/  @!P0 BRA `(.L_x_155) ;  /* 0x0000000000148947 */ /* 0x000fea0003800000 */
.L_x_156:
[----:B------:R-:W2:Y:S04]  /*6f80*/  LDG.E.STRONG.GPU R5, desc[UR6][R2.64] ;  /* 0x0000000602057981 */ /* 0x000ea8000c1ef900 */
[----:B--2---:R-:W-:Y:S01]  /*6f90*/  CCTL.IVALL ;  /* 0x00000000ff00798f */ /* 0x004fe20002000000 */
[----:B------:R-:W-:Y:S05]  /*6fa0*/  YIELD ;  /* 0x0000000000007946 */ /* 0x000fea0003800000 */
[----:B------:R-:W-:-:S13]  /*6fb0*/  ISETP.NE.AND P0, PT, R5, R0, PT ;  /* 0x000000000500720c */ /* 0x000fda0003f05270 */
[----:B------:R-:W-:Y:S05]  /*6fc0*/  @P0 BRA `(.L_x_156) ;  /* 0xfffffffc00ec0947 */ /* 0x000fea000383ffff */
.L_x_155:
[----:B------:R-:W-:Y:S05]  /*6fd0*/  WARPSYNC.ALL ;  /* 0x0000000000007948 */ /* 0x000fea0003800000 */
[----:B------:R-:W2:Y:S08]  /*6fe0*/  LDC.64 R4, c[0x0][0x3f8] ;  /* 0x0000fe00ff047b82 */ /* 0x000eb00000000a00 */
[----:B------:R-:W-:Y:S01]  /*6ff0*/  BAR.SYNC.DEFER_BLOCKING 0x0 ;  /* 0x0000000000007b1d */ /* 0x000fe20000010000 */
[----:B--2---:R-:W-:-:S04]  /*7000*/  LEA.HI R0, P0, R5, R4, RZ, 0x1 ;  /* 0x0000000405007211 */ /* 0x004fc800078108ff */
[----:B------:R-:W-:-:S04]  /*7010*/  IADD3.X R3, PT, PT, RZ, R5, RZ, P0, !PT ;  /* 0x00000005ff037210 */ /* 0x000fc800007fe4ff */
[--C-:B------:R-:W-:Y:S02]  /*7020*/  SHF.R.S64 R0, R0, 0x1, R3.reuse ;  /* 0x0000000100007819 */ /* 0x100fe40000001003 */
[----:B------:R-:W-:Y:S02]  /*7030*/  SHF.R.S32.HI R3, RZ, 0x1, R3 ;  /* 0x00000001ff037819 */ /* 0x000fe40000011403 */
[----:B------:R-:W-:-:S04]  /*7040*/  ISETP.GT.U32.AND P0, PT, R0, R9, PT ;  /* 0x000000090000720c */ /* 0x000fc80003f04070 */
[----:B------:R-:W-:-:S13]  /*7050*/  ISETP.GT.AND.EX P0, PT, R3, RZ, PT, P0 ;  /* 0x000000ff0300720c */ /* 0x000fda0003f04300 */
[----:B------:R-:W-:Y:S05]  /*7060*/  @!P0 EXIT ;  /* 0x000000000000894d */ /* 0x000fea0003800000 */
[----:B------:R-:W-:Y:S01]  /*7070*/  MOV R2, R9 ;  /* 0x0000000900027202 */ /* 0x000fe20000000f00 */
[----:B------:R-:W-:Y:S01]  /*7080*/  HFMA2 R7, -RZ, RZ, 0, 0 ;  /* 0x00000000ff077431 */ /* 0x000fe200000001ff */
[----:B------:R-:W-:Y:S02]  /*7090*/  BSSY.RECONVERGENT B0, `(.L_x_157) ;  /* 0x000005b000007945 */ /* 0x000fe40003800200 */
[----:B------:R-:W-:-:S04]  /*70a0*/  IADD3 R13, P1, PT, R2, 0x280, RZ ;  /* 0x00000280020d7810 */ /* 0x000fc80007f3e0ff */
[----:B------:R-:W-:Y:S02]  /*70b0*/  ISETP.GT.U32.AND P0, PT, R0, R13, PT ;  /* 0x0000000d0000720c */ /* 0x000fe40003f04070 */
[----:B------:R-:W-:-:S04]  /*70c0*/  IADD3.X R6, PT, PT, RZ, R7, RZ, P1, !PT ;  /* 0x00000007ff067210 */ /* 0x000fc80000ffe4ff */
[----:B------:R-:W-:-:S04]  /*70d0*/  ISETP.GT.AND.EX P0, PT, R3, R6, PT, P0 ;  /* 0x000000060300720c */ /* 0x000fc80003f04300 */
[----:B------:R-:W-:Y:S02]  /*70e0*/  SEL R13, R0, R13, P0 ;  /* 0x0000000d000d7207 */ /* 0x000fe40000000000 */
        /* <DEDUP_REMOVED lines=19> */
[----:B------:R-:W-:Y:S02]  /*7220*/  IADD3 R6, P0, PT, R6, R17, RZ ;  /* 0x0000001106067210 */ /* 0x000fe40007f1e0ff */
[----:B------:R-:W-:Y:S02]  /*7230*/  LEA.HI R30, P2, R13, R10, RZ, 0x1 ;  /* 0x0000000a0d1e7211 */ /* 0x000fe400078508ff */
[----:B------:R-:W-:Y:S02]  /*7240*/  LOP3.LUT R12, R6, 0x3, RZ, 0xc0, !PT ;  /* 0x00000003060c7812 */ /* 0x000fe400078ec0ff */
[----:B------:R-:W-:-:S02]  /*7250*/  LEA.HI.X R8, R9, RZ, RZ, 0x17, P0 ;  /* 0x000000ff09087211 */ /* 0x000fc400000fbcff */
[----:B------:R-:W-:Y:S02]  /*7260*/  ISETP.NE.U32.AND P1, PT, R12, 0x3, PT ;  /* 0x000000030c00780c */ /* 0x000fe40003f25070 */
[----:B------:R-:W-:Y:S02]  /*7270*/  ISETP.GE.U32.AND P0, PT, R6, 0x3, PT ;  /* 0x000000030600780c */ /* 0x000fe40003f06070 */
[----:B------:R-:W-:Y:S02]  /*7280*/  ISETP.NE.AND.EX P1, PT, RZ, RZ, PT, P1 ;  /* 0x000000ffff00720c */ /* 0x000fe40003f25310 */
[----:B------:R-:W-:Y:S02]  /*7290*/  IADD3.X R13, PT, PT, RZ, R13, RZ, P2, !PT ;  /* 0x0000000dff0d7210 */ /* 0x000fe400017fe4ff */
[----:B------:R-:W-:Y:S02]  /*72a0*/  ISETP.GE.U32.AND.EX P0, PT, R8, RZ, PT, P0 ;  /* 0x000000ff0800720c */ /* 0x000fe40003f06100 */
[----:B------:R-:W-:-:S02]  /*72b0*/  SHF.R.S64 R30, R30, 0x1, R13 ;  /* 0x000000011e1e7819 */ /* 0x000fc4000000100d */
[----:B------:R-:W-:-:S05]  /*72c0*/  SHF.R.S32.HI R35, RZ, 0x1, R13 ;  /* 0x00000001ff237819 */ /* 0x000fca000001140d */
[----:B------:R-:W-:Y:S05]  /*72d0*/  @!P1 BRA `(.L_x_158) ;  /* 0x0000000000d89947 */ /* 0x000fea0003800000 */
[----:B------:R-:W2:Y:S01]  /*72e0*/  LDCU.64 UR4, c[0x0][0x3d8] ;  /* 0x00007b00ff0477ac */ /* 0x000ea20008000a00 */
[----:B------:R-:W-:Y:S02]  /*72f0*/  IADD3 R11, PT, PT, R6, 0x1, RZ ;  /* 0x00000001060b7810 */ /* 0x000fe40007ffe0ff */
[----:B------:R-:W-:Y:S01]  /*7300*/  MOV R6, R2 ;  /* 0x0000000200067202 */ /* 0x000fe20000000f00 */
[----:B------:R-:W3:Y:S01]  /*7310*/  LDCU.64 UR8, c[0x0][0x390] ;  /* 0x00007200ff0877ac */ /* 0x000ee20008000a00 */
[----:B------:R-:W-:Y:S02]  /*7320*/  LOP3.LUT R11, R11, 0x3, RZ, 0xc0, !PT ;  /* 0x000000030b0b7812 */ /* 0x000fe400078ec0ff */
[C---:B------:R-:W-:Y:S01]  /*7330*/  SHF.L.U32 R23, R2.reuse, 0x3, RZ ;  /* 0x0000000302177819 */ /* 0x040fe200000006ff */
[----:B------:R-:W4:Y:S01]  /*7340*/  LDCU.64 UR10, c[0x0][0x388] ;  /* 0x00007100ff0a77ac */ /* 0x000f220008000a00 */
[--C-:B------:R-:W-:Y:S01]  /*7350*/  SHF.L.U64.HI R24, R2, 0x3, R7.reuse ;  /* 0x0000000302187819 */ /* 0x100fe20000010207 */
[----:B------:R-:W-:Y:S01]  /*7360*/  IMAD.WIDE.U32 R8, R11, 0x280, R6 ;  /* 0x000002800b087825 */ /* 0x000fe200078e0006 */
[----:B------:R-:W-:-:S02]  /*7370*/  SHF.L.U32 R31, R5, 0x2, RZ ;  /* 0x00000002051f7819 */ /* 0x000fc400000006ff */
[----:B------:R-:W-:Y:S02]  /*7380*/  SHF.L.U64.HI R33, R0, 0x2, R3 ;  /* 0x0000000200217819 */ /* 0x000fe40000010203 */
[----:B------:R-:W-:Y:S02]  /*7390*/  SHF.L.U64.HI R29, R30, 0x2, R35 ;  /* 0x000000021e1d7819 */ /* 0x000fe40000010223 */
[C---:B--2---:R-:W-:Y:S01]  /*73a0*/  LEA R27, P1, R2.reuse, UR4, 0x2 ;  /* 0x00000004021b7c11 */ /* 0x044fe2000f8210ff */
[----:B------:R-:W-:Y:S01]  /*73b0*/  UMOV UR4, URZ ;  /* 0x000000ff00047c82 */ /* 0x000fe20008000000 */
[----:B---3--:R-:W-:Y:S02]  /*73c0*/  IADD3 R25, P2, PT, R23, UR8, RZ ;  /* 0x0000000817197c10 */ /* 0x008fe4000ff5e0ff */
[----:B------:R-:W-:Y:S02]  /*73d0*/  LEA.HI.X R28, R2, UR5, R7, 0x2, P1 ;  /* 0x00000005021c7c11 */ /* 0x000fe400088f1407 */
[----:B------:R-:W-:-:S02]  /*73e0*/  IADD3 R7, PT, PT, R9, UR4, RZ ;  /* 0x0000000409077c10 */ /* 0x000fc4000fffe0ff */
[----:B------:R-:W-:Y:S01]  /*73f0*/  MOV R2, R8 ;  /* 0x0000000800027202 */ /* 0x000fe20000000f00 */
[----:B------:R-:W-:Y:S01]  /*7400*/  IMAD.WIDE.U32 R8, R4, 0x4, RZ ;  /* 0x0000000404087825 */ /* 0x000fe200078e00ff */
[C---:B------:R-:W-:Y:S02]  /*7410*/  IADD3.X R26, PT, PT, R24.reuse, UR9, RZ, P2, !PT ;  /* 0x00000009181a7c10 */ /* 0x040fe400097fe4ff */
[----:B----4-:R-:W-:Y:S02]  /*7420*/  IADD3 R23, P1, PT, R23, UR10, RZ ;  /* 0x0000000a17177c10 */ /* 0x010fe4000ff3e0ff */
[----:B------:R-:W-:Y:S02]  /*7430*/  IADD3 R6, P2, PT, RZ, -R11, RZ ;  /* 0x8000000bff067210 */ /* 0x000fe40007f5e0ff */
[----:B------:R-:W-:Y:S02]  /*7440*/  IADD3.X R24, PT, PT, R24, UR11, RZ, P1, !PT ;  /* 0x0000000b18187c10 */ /* 0x000fe40008ffe4ff */
[----:B------:R-:W-:-:S02]  /*7450*/  IADD3 R31, PT, PT, R9, R31, RZ ;  /* 0x0000001f091f7210 */ /* 0x000fc40007ffe0ff */
[----:B------:R-:W-:-:S07]  /*7460*/  IADD3.X R22, PT, PT, RZ, -0x1, RZ, P2, !PT ;  /* 0xffffffffff167810 */ /* 0x000fce00017fe4ff */
.L_x_159:
[-C--:B--2---:R-:W-:Y:S02]  /*7470*/  LEA R12, P1, R0, R27.reuse, 0x2 ;  /* 0x0000001b000c7211 */ /* 0x084fe400078210ff */
[----:B------:R-:W-:Y:S02]  /*7480*/  IADD3 R14, P2, PT, R27, R8, RZ ;  /* 0x000000081b0e7210 */ /* 0x000fe40007f5e0ff */
[----:B------:R-:W-:Y:S02]  /*7490*/  LEA R16, P3, R30, R27, 0x2 ;  /* 0x0000001b1e107211 */ /* 0x000fe400078610ff */
[C---:B------:R-:W-:Y:S02]  /*74a0*/  IADD3.X R13, PT, PT, R28.reuse, R33, RZ, P1, !PT ;  /* 0x000000211c0d7210 */ /* 0x040fe40000ffe4ff */
[----:B------:R-:W-:Y:S02]  /*74b0*/  MOV R10, R27 ;  /* 0x0000001b000a7202 */ /* 0x000fe40000000f00 */
[----:B------:R-:W-:Y:S01]  /*74c0*/  MOV R11, R28 ;  /* 0x0000001c000b7202 */ /* 0x000fe20000000f00 */
[----:B01----:R0:W2:Y:S01]  /*74d0*/  LDG.E R19, desc[UR6][R12.64] ;  /* 0x000000060c137981 */ /* 0x0030a2000c1e1900 */
[----:B------:R-:W-:-:S02]  /*74e0*/  IADD3.X R15, PT, PT, R28, R31, RZ, P2, !PT ;  /* 0x0000001f1c0f7210 */ /* 0x000fc400017fe4ff */
[----:B------:R-:W-:Y:S01]  /*74f0*/  IADD3.X R17, PT, PT, R28, R29, RZ, P3, !PT ;  /* 0x0000001d1c117210 */ /* 0x000fe20001ffe4ff */
[----:B------:R1:W2:Y:S04]  /*7500*/  LDG.E R18, desc[UR6][R10.64] ;  /* 0x000000060a127981 */ /* 0x0002a8000c1e1900 */
[----:B------:R-:W3:Y:S04]  /*7510*/  LDG.E R20, desc[UR6][R14.64] ;  /* 0x000000060e147981 */ /* 0x000ee8000c1e1900 */
[----:B------:R-:W3:Y:S01]  /*7520*/  LDG.E R21, desc[UR6][R16.64] ;  /* 0x0000000610157981 */ /* 0x000ee2000c1e1900 */
[----:B0-----:R-:W-:-:S02]  /*7530*/  MOV R12, R25 ;  /* 0x00000019000c7202 */ /* 0x001fc40000000f00 */
[----:B-1----:R-:W-:Y:S02]  /*7540*/  MOV R10, R23 ;  /* 0x00000017000a7202 */ /* 0x002fe40000000f00 */
[----:B------:R-:W-:Y:S02]  /*7550*/  MOV R11, R24 ;  /* 0x00000018000b7202 */ /* 0x000fe40000000f00 */
        /* <DEDUP_REMOVED lines=14> */
.L_x_158:
[----:B------:R-:W-:Y:S05]  /*7640*/  BSYNC.RECONVERGENT B0 ;  /* 0x0000000000007941 */ /* 0x000fea0003800200 */
.L_x_157:
[----:B------:R-:W-:Y:S05]  /*7650*/  @!P0 EXIT ;  /* 0x000000000000894d */ /* 0x000fea0003800000 */
[----:B------:R-:W-:Y:S01]  /*7660*/  SHF.L.U64.HI R39, R30, 0x2, R35 ;  /* 0x000000021e277819 */ /* 0x000fe20000010223 */
[----:B------:R-:W3:Y:S01]  /*7670*/  LDCU.64 UR4, c[0x0][0x3d8] ;  /* 0x00007b00ff0477ac */ /* 0x000ee20008000a00 */
[C---:B------:R-:W-:Y:S02]  /*7680*/  SHF.L.U64.HI R33, R4.reuse, 0x2, R5 ;  /* 0x0000000204217819 */ /* 0x040fe40000010205 */
[----:B------:R-:W-:Y:S01]  /*7690*/  SHF.L.U32 R31, R4, 0x2, RZ ;  /* 0x00000002041f7819 */ /* 0x000fe200000006ff */
[----:B------:R-:W4:Y:S01]  /*76a0*/  LDCU.64 UR8, c[0x0][0x388] ;  /* 0x00007100ff0877ac */ /* 0x000f220008000a00 */
[----:B------:R-:W-:Y:S02]  /*76b0*/  SHF.L.U32 R41, R30, 0x2, RZ ;  /* 0x000000021e297819 */ /* 0x000fe400000006ff */
[C---:B------:R-:W-:Y:S01]  /*76c0*/  SHF.L.U64.HI R35, R0.reuse, 0x2, R3 ;  /* 0x0000000200237819 */ /* 0x040fe20000010203 */
[----:B------:R-:W0:Y:S01]  /*76d0*/  LDCU.64 UR10, c[0x0][0x390] ;  /* 0x00007200ff0a77ac */ /* 0x000e220008000a00 */
[----:B-1----:R-:W-:-:S07]  /*76e0*/  SHF.L.U32 R37, R0, 0x2, RZ ;  /* 0x0000000200257819 */ /* 0x002fce00000006ff */
.L_x_160:
[C---:B0-2---:R-:W-:Y:S02]  /*76f0*/  SHF.L.U32 R18, R2.reuse, 0x2, RZ ;  /* 0x0000000202127819 */ /* 0x045fe400000006ff */
[----:B------:R-:W-:Y:S02]  /*7700*/  SHF.L.U64.HI R6, R2, 0x2, R7 ;  /* 0x0000000202067819 */ /* 0x000fe40000010207 */
[----:B---3--:R-:W-:-:S04]  /*7710*/  IADD3 R4, P0, PT, R18, UR4, RZ ;  /* 0x0000000412047c10 */ /* 0x008fc8000ff1e0ff */
[----:B------:R-:W-:Y:S02]  /*7720*/  IADD3.X R5, PT, PT, R6, UR5, RZ, P0, !PT ;  /* 0x0000000506057c10 */ /* 0x000fe400087fe4ff */
[C---:B------:R-:W-:Y:S02]  /*7730*/  IADD3 R8, P0, PT, R4.reuse, R37, RZ ;  /* 0x0000002504087210 */ /* 0x040fe40007f1e0ff */
[C---:B-1----:R-:W-:Y:S01]  /*7740*/  IADD3 R12, P1, PT, R4.reuse, R41, RZ ;  /* 0x00000029040c7210 */ /* 0x042fe20007f3e0ff */
[----:B------:R0:W2:Y:S01]  /*7750*/  LDG.E R20, desc[UR6][R4.64] ;  /* 0x0000000604147981 */ /* 0x0000a2000c1e1900 */
[C---:B------:R-:W-:Y:S02]  /*7760*/  IADD3.X R9, PT, PT, R5.reuse, R35, RZ, P0, !PT ;  /* 0x0000002305097210 */ /* 0x040fe400007fe4ff */
[----:B------:R-:W-:Y:S02]  /*7770*/  IADD3 R10, P0, PT, R4, R31, RZ ;  /* 0x0000001f040a7210 */ /* 0x000fe40007f1e0ff */
[C---:B------:R-:W-:Y:S01]  /*7780*/  IADD3.X R13, PT, PT, R5.reuse, R39, RZ, P1, !PT ;  /* 0x00000027050d7210 */ /* 0x040fe20000ffe4ff */
[----:B------:R1:W2:Y:S01]  /*7790*/  LDG.E R21, desc[UR6][R8.64] ;  /* 0x0000000608157981 */ /* 0x0002a2000c1e1900 */
[----:B------:R-:W-:-:S03]  /*77a0*/  IADD3.X R11, PT, PT, R5, R33, RZ, P0, !PT ;  /* 0x00000021050b7210 */ /* 0x000fc600007fe4ff */
[----:B------:R-:W3:Y:S04]  /*77b0*/  LDG.E R23, desc[UR6][R12.64] ;  /* 0x000000060c177981 */ /* 0x000ee8000c1e1900 */
[----:B------:R-:W3:Y:S01]  /*77c0*/  LDG.E R22, desc[UR6][R10.64] ;  /* 0x000000060a167981 */ /* 0x000ee2000c1e1900 */
[C---:B------:R-:W-:Y:S02]  /*77d0*/  SHF.L.U32 R28, R2.reuse, 0x3, RZ ;  /* 0x00000003021c7819 */ /* 0x040fe400000006ff */
[----:B------:R-:W-:Y:S02]  /*77e0*/  SHF.L.U64.HI R29, R2, 0x3, R7 ;  /* 0x00000003021d7819 */ /* 0x000fe40000010207 */
[----:B------:R-:W-:Y:S02]  /*77f0*/  LOP3.LUT R16, R28, 0xfffffff8, RZ, 0xc0, !PT ;  /* 0xfffffff81c107812 */ /* 0x000fe400078ec0ff */
[----:B------:R-:W-:-:S02]  /*7800*/  LOP3.LUT R18, R18, 0xfffffffc, RZ, 0xc0, !PT ;  /* 0xfffffffc12127812 */ /* 0x000fc400078ec0ff */
[----:B0-----:R-:W-:Y:S02]  /*7810*/  LOP3.LUT R5, R29, 0x3, RZ, 0xc0, !PT ;  /* 0x000000031d057812 */ /* 0x001fe400078ec0ff */
[----:B----4-:R-:W-:Y:S02]  /*7820*/  IADD3 R14, P0, PT, R16, UR8, RZ ;  /* 0x00000008100e7c10 */ /* 0x010fe4000ff1e0ff */
[----:B------:R-:W-:Y:S02]  /*7830*/  LOP3.LUT R4, R6, 0x3, RZ, 0xc0, !PT ;  /* 0x0000000306047812 */ /* 0x000fe400078ec0ff */
[----:B------:R-:W-:Y:S02]  /*7840*/  IADD3 R18, P2, PT, R18, UR4, RZ ;  /* 0x0000000412127c10 */ /* 0x000fe4000ff5e0ff */
[----:B------:R-:W-:Y:S02]  /*7850*/  IADD3 R16, P1, PT, R16, UR10, RZ ;  /* 0x0000000a10107c10 */ /* 0x000fe4000ff3e0ff */
[----:B------:R-:W-:-:S02]  /*7860*/  IADD3.X R15, PT, PT, R5, UR9, RZ, P0, !PT ;  /* 0x00000009050f7c10 */ /* 0x000fc400087fe4ff */
[----:B------:R-:W-:Y:S02]  /*7870*/  IADD3.X R19, PT, PT, R4, UR5, RZ, P2, !PT ;  /* 0x0000000504137c10 */ /* 0x000fe400097fe4ff */
[----:B------:R-:W-:Y:S02]  /*7880*/  IADD3.X R17, PT, PT, R5, UR11, RZ, P1, !PT ;  /* 0x0000000b05117c10 */ /* 0x000fe40008ffe4ff */
[C---:B------:R-:W-:Y:S02]  /*7890*/  IADD3 R4, P0, PT, R18.reuse, R37, RZ ;  /* 0x0000002512047210 */ /* 0x040fe40007f1e0ff */
[C---:B------:R-:W-:Y:S02]  /*78a0*/  IADD3 R6, P1, PT, R18.reuse, R31, RZ ;  /* 0x0000001f12067210 */ /* 0x040fe40007f3e0ff */
[----:B-1----:R-:W-:Y:S02]  /*78b0*/  IADD3 R8, P2, PT, R18, R41, RZ ;  /* 0x0000002912087210 */ /* 0x002fe40007f5e0ff */
[----:B------:R-:W-:-:S02]  /*78c0*/  IADD3.X R5, PT, PT, R19, R35, RZ, P0, !PT ;  /* 0x0000002313057210 */ /* 0x000fc400007fe4ff */
[C---:B------:R-:W-:Y:S02]  /*78d0*/  IADD3.X R7, PT, PT, R19.reuse, R33, RZ, P1, !PT ;  /* 0x0000002113077210 */ /* 0x040fe40000ffe4ff */
[----:B------:R-:W-:Y:S01]  /*78e0*/  IADD3.X R9, PT, PT, R19, R39, RZ, P2, !PT ;  /* 0x0000002713097210 */ /* 0x000fe200017fe4ff */
[----:B--2---:R-:W-:Y:S04]  /*78f0*/  STG.E.64 desc[UR6][R14.64], R20 ;  /* 0x000000140e007986 */ /* 0x004fe8000c101b06 */
[----:B---3--:R0:W-:Y:S04]  /*7900*/  STG.E.64 desc[UR6][R16.64], R22 ;  /* 0x0000001610007986 */ /* 0x0081e8000c101b06 */
        /* <DEDUP_REMOVED lines=14> */
[----:B0-----:R-:W3:Y:S04]  /*79f0*/  LDG.E R16, desc[UR6][R18.64+0x1400] ;  /* 0x0014000612107981 */ /* 0x001ee8000c1e1900 */
        /* <DEDUP_REMOVED lines=8> */
[----:B-1----:R-:W-:Y:S02]  /*7a80*/  IADD3 R10, P1, PT, R15, UR10, RZ ;  /* 0x0000000a0f0a7c10 */ /* 0x002fe4000ff3e0ff */
[----:B------:R-:W-:-:S02]  /*7a90*/  IADD3.X R15, PT, PT, R22, UR9, RZ, P0, !PT ;  /* 0x00000009160f7c10 */ /* 0x000fc400087fe4ff */
[----:B------:R-:W-:-:S03]  /*7aa0*/  IADD3.X R11, PT, PT, R22, UR11, RZ, P1, !PT ;  /* 0x0000000b160b7c10 */ /* 0x000fc60008ffe4ff */
[----:B---3--:R0:W-:Y:S04]  /*7ab0*/  STG.E.64 desc[UR6][R14.64], R16 ;  /* 0x000000100e007986 */ /* 0x0081e8000c101b06 */
[----:B----4-:R1:W-:Y:S04]  /*7ac0*/  STG.E.64 desc[UR6][R10.64], R20 ;  /* 0x000000140a007986 */ /* 0x0103e8000c101b06 */
[----:B------:R-:W3:Y:S04]  /*7ad0*/  LDG.E R22, desc[UR6][R18.64+0x1e00] ;  /* 0x001e000612167981 */ /* 0x000ee8000c1e1900 */
[----:B------:R-:W3:Y:S04]  /*7ae0*/  LDG.E R23, desc[UR6][R4.64+0x1e00] ;  /* 0x001e000604177981 */ /* 0x000ee8000c1e1900 */
[----:B------:R4:W5:Y:S04]  /*7af0*/  LDG.E R24, desc[UR6][R6.64+0x1e00] ;  /* 0x001e000606187981 */ /* 0x000968000c1e1900 */
[----:B------:R-:W5:Y:S01]  /*7b00*/  LDG.E R25, desc[UR6][R8.64+0x1e00] ;  /* 0x001e000608197981 */ /* 0x000f62000c1e1900 */
[----:B--2---:R-:W-:-:S04]  /*7b10*/  IADD3 R13, P0, PT, R28, 0x3c00, RZ ;  /* 0x00003c001c0d7810 */ /* 0x004fc80007f1e0ff */
        /* <DEDUP_REMOVED lines=10> */
[----:B----4-:R-:W-:Y:S01]  /*7bc0*/  HFMA2 R7, -RZ, RZ, 0, 0 ;  /* 0x00000000ff077431 */ /* 0x010fe200000001ff */
[----:B---3--:R1:W-:Y:S04]  /*7bd0*/  STG.E.64 desc[UR6][R12.64], R22 ;  /* 0x000000160c007986 */ /* 0x0083e8000c101b06 */
[----:B-----5:R1:W-:Y:S07]  /*7be0*/  STG.E.64 desc[UR6][R14.64], R24 ;  /* 0x000000180e007986 */ /* 0x0203ee000c101b06 */
[----:B------:R-:W-:Y:S05]  /*7bf0*/  @P0 BRA `(.L_x_160) ;  /* 0xfffffff800bc0947 */ /* 0x000fea000383ffff */
[----:B------:R-:W-:Y:S05]  /*7c00*/  EXIT ;  /* 0x000000000000794d */ /* 0x000fea0003800000 */
.L_x_161:
        /* <DEDUP_REMOVED lines=15> */
.L_x_2465:


//--------------------- .text._Z35group_norm_nhwc_bwd_one_pass_kernelI11Bf16IOBf16WLi64ELi20ELi640EEv26Group_norm_nhwc_bwd_params --------------------------
	.section	.text._Z35group_norm_nhwc_bwd_one_pass_kernelI11Bf16IOBf16WLi64ELi20ELi640EEv26Group_norm_nhwc_bwd_params,"ax",@progbits
	.align	128
        .global         _Z35group_norm_nhwc_bwd_one_pass_kernelI11Bf16IOBf16WLi64ELi20ELi640EEv26Group_norm_nhwc_bwd_params
        .type           _Z35group_norm_nhwc_bwd_one_pass_kernelI11Bf16IOBf16WLi64ELi20ELi640EEv26Group_norm_nhwc_bwd_params,@function
        .size           _Z35group_norm_nhwc_bwd_one_pass_kernelI11Bf16IOBf16WLi64ELi20ELi640EEv26Group_norm_nhwc_bwd_params,(.L_x_2466 - _Z35group_norm_nhwc_bwd_one_pass_kernelI11Bf16IOBf16WLi64ELi20ELi640EEv26Group_norm_nhwc_bwd_params)
        .other          _Z35group_norm_nhwc_bwd_one_pass_kernelI11Bf16IOBf16WLi64ELi20ELi640EEv26Group_norm_nhwc_bwd_params,@"STO_CUDA_ENTRY STV_DEFAULT"
_Z35group_norm_nhwc_bwd_one_pass_kernelI11Bf16IOBf16WLi64ELi20ELi640EEv26Group_norm_nhwc_bwd_params:
.text._Z35group_norm_nhwc_bwd_one_pass_kernelI11Bf16IOBf16WLi64ELi20ELi640EEv26Group_norm_nhwc_bwd_params:
        /* <DEDUP_REMOVED lines=40> */
.L_x_183:
        /* <DEDUP_REMOVED lines=9> */
[----:B------:R-:W-:-:S13]  /*0310*/  ISETP.GE.AND.EX P0, PT, R29, UR29, PT, P0 ;  /* 0x0000001d1d007c0c */ /* 0x000fda000bf06300 */
[----:B------:R-:W1:Y:S01]  /*0320*/  @!P0 LDC.64 R12, c[0x0][0x3f8] ;  /* 0x0000fe00ff0c8b82 */ /* 0x000e620000000a00 */
[----:B0-----:R-:W0:Y:S07]  /*0330*/  MUFU.RCP R0, R0 ;  /* 0x0000000000007308 */ /* 0x001e2e0000001000 */
[----:B------:R-:W2:Y:S01]  /*0340*/  @!P0 LDC.64 R16, c[0x0][0x398] ;  /* 0x0000e600ff108b82 */ /* 0x000ea20000000a00 */
[----:B0-----:R-:W-:-:S04]  /*0350*/  IADD3 R2, PT, PT, R0, 0xffffffe, RZ ;  /* 0x0ffffffe00027810 */ /* 0x001fc80007ffe0ff */
[----:B------:R0:W3:Y:S02]  /*0360*/  F2I.FTZ.U32.TRUNC.NTZ R3, R2 ;  /* 0x0000000200037305 */ /* 0x0000e4000021f000 */
[----:B0-----:R-:W-:Y:S02]  /*0370*/  MOV R2, RZ ;  /* 0x000000ff00027202 */ /* 0x001fe40000000f00 */
[----:B---3--:R-:W-:-:S05]  /*0380*/  IADD3 R8, PT, PT, RZ, -R3, RZ ;  /* 0x80000003ff087210 */ /* 0x008fca0007ffe0ff */
[----:B------:R-:W-:Y:S01]  /*0390*/  IMAD R7, R8, R5, RZ ;  /* 0x0000000508077224 */ /* 0x000fe200078e02ff */
[----:B------:R-:W-:-:S03]  /*03a0*/  IABS R8, UR13 ;  /* 0x0000000d00087c13 */ /* 0x000fc60008000000 */
[----:B------:R-:W-:Y:S01]  /*03b0*/  IMAD.HI.U32 R3, R3, R7, R2 ;  /* 0x0000000703037227 */ /* 0x000fe200078e0002 */
[----:B------:R-:W-:-:S04]  /*03c0*/  LOP3.LUT R2, R10, UR13, RZ, 0x3c, !PT ;  /* 0x0000000d0a027c12 */ /* 0x000fc8000f8e3cff */
[----:B------:R-:W-:Y:S01]  /*03d0*/  ISETP.GE.AND P2, PT, R2, RZ, PT ;  /* 0x000000ff0200720c */ /* 0x000fe20003f46270 */
[----:B------:R-:W-:-:S05]  /*03e0*/  IMAD.HI.U32 R3, R3, R8, RZ ;  /* 0x0000000803037227 */ /* 0x000fca00078e00ff */
[----:B------:R-:W-:-:S05]  /*03f0*/  IADD3 R0, PT, PT, -R3, RZ, RZ ;  /* 0x000000ff03007210 */ /* 0x000fca0007ffe1ff */
[----:B------:R-:W-:Y:S01]  /*0400*/  IMAD R0, R5, R0, R8 ;  /* 0x0000000005007224 */ /* 0x000fe200078e0208 */
[----:B------:R-:W-:-:S04]  /*0410*/  MOV R8, UR4 ;  /* 0x0000000400087c02 */ /* 0x000fc80008000f00 */
[----:B------:R-:W-:Y:S02]  /*0420*/  ISETP.GT.U32.AND P4, PT, R5, R0, PT ;  /* 0x000000000500720c */ /* 0x000fe40003f84070 */
[----:B------:R-:W3:Y:S11]  /*0430*/  LDG.E.64 R8, desc[UR16][R8.64] ;  /* 0x0000001008087981 */ /* 0x000ef6000c1e1b00 */
[----:B------:R-:W-:-:S02]  /*0440*/  @!P4 IADD3 R0, PT, PT, R0, -R5, RZ ;  /* 0x800000050000c210 */ /* 0x000fc40007ffe0ff */
[----:B------:R-:W-:Y:S02]  /*0450*/  @!P4 IADD3 R3, PT, PT, R3, 0x1, RZ ;  /* 0x000000010303c810 */ /* 0x000fe40007ffe0ff */
[CC--:B------:R-:W-:Y:S02]  /*0460*/  ISETP.GE.U32.AND P3, PT, R0.reuse, R5.reuse, PT ;  /* 0x000000050000720c */ /* 0x0c0fe40003f66070 */
[----:B------:R-:W-:Y:S02]  /*0470*/  ISETP.GT.U32.AND P4, PT, R5, R0, PT ;  /* 0x000000000500720c */ /* 0x000fe40003f84070 */
[----:B------:R-:W-:-:S04]  /*0480*/  IADD3 R5, PT, PT, R0, -R5, RZ ;  /* 0x8000000500057210 */ /* 0x000fc80007ffe0ff */
[----:B------:R-:W-:Y:S02]  /*0490*/  SEL R0, R5, R0, !P4 ;  /* 0x0000000005007207 */ /* 0x000fe40006000000 */
[----:B------:R-:W-:-:S03]  /*04a0*/  LOP3.LUT R5, RZ, R10, RZ, 0x33, !PT ;  /* 0x0000000aff057212 */ /* 0x000fc600078e33ff */
[----:B------:R-:W-:Y:S02]  /*04b0*/  @P3 IADD3 R3, PT, PT, R3, 0x1, RZ ;  /* 0x0000000103033810 */ /* 0x000fe40007ffe0ff */
[----:B------:R-:W-:Y:S02]  /*04c0*/  ISETP.NE.AND P3, PT, R10, RZ, PT ;  /* 0x000000ff0a00720c */ /* 0x000fe40003f65270 */
[----:B------:R-:W-:Y:S01]  /*04d0*/  @!P1 IADD3 R0, PT, PT, -R0, RZ, RZ ;  /* 0x000000ff00009210 */ /* 0x000fe20007ffe1ff */
[----:B------:R-:W0:Y:S01]  /*04e0*/  @!P0 LDC.64 R10, c[0x0][0x3a0] ;  /* 0x0000e800ff0a8b82 */ /* 0x000e220000000a00 */
[----:B------:R-:W-:Y:S02]  /*04f0*/  MOV R2, R3 ;  /* 0x0000000300027202 */ /* 0x000fe40000000f00 */
[----:B------:R-:W-:Y:S02]  /*0500*/  SEL R3, R5, R0, !P3 ;  /* 0x0000000005037207 */ /* 0x000fe40005800000 */
[----:B------:R-:W-:-:S03]  /*0510*/  @!P2 IADD3 R2, PT, PT, -R2, RZ, RZ ;  /* 0x000000ff0202a210 */ /* 0x000fc60007ffe1ff */
[----:B------:R-:W-:Y:S01]  /*0520*/  IMAD R19, R3, 0x14, RZ ;  /* 0x0000001403137824 */ /* 0x000fe200078e02ff */
[----:B------:R-:W-:-:S04]  /*0530*/  SEL R5, R5, R2, !P3 ;  /* 0x0000000205057207 */ /* 0x000fc80005800000 */
[----:B------:R-:W-:Y:S02]  /*0540*/  SHF.R.S32.HI R0, RZ, 0x1f, R5 ;  /* 0x0000001fff007819 */ /* 0x000fe40000011405 */
[----:B------:R-:W-:-:S03]  /*0550*/  IADD3 R38, P1, PT, R19, R4, RZ ;  /* 0x0000000413267210 */ /* 0x000fc60007f3e0ff */
[----:B------:R-:W-:Y:S01]  /*0560*/  IMAD R0, R0, UR30, RZ ;  /* 0x0000001e00007c24 */ /* 0x000fe2000f8e02ff */
[----:B------:R-:W-:-:S03]  /*0570*/  LEA.HI.X.SX32 R39, R19, RZ, 0x1, P1 ;  /* 0x000000ff13277211 */ /* 0x000fc600008f0eff */
[C---:B------:R-:W-:Y:S02]  /*0580*/  IMAD R41, R5.reuse, UR31, R0 ;  /* 0x0000001f05297c24 */ /* 0x040fe4000f8e0200 */
[----:B------:R-:W-:Y:S01]  /*0590*/  IMAD.WIDE.U32 R38, R5, UR30, R38 ;  /* 0x0000001e05267c25 */ /* 0x000fe2000f8e0026 */
[----:B------:R-:W-:-:S03]  /*05a0*/  ISETP.NE.AND P2, PT, RZ, UR25, PT ;  /* 0x00000019ff007c0c */ /* 0x000fc6000bf45270 */
[----:B-1----:R-:W-:Y:S01]  /*05b0*/  @!P0 IMAD R0, R29, R12, RZ ;  /* 0x0000000c1d008224 */ /* 0x002fe200078e02ff */
[----:B------:R-:W-:Y:S02]  /*05c0*/  IADD3 R41, PT, PT, R39, R41, RZ ;  /* 0x0000002927297210 */ /* 0x000fe40007ffe0ff */
[----:B------:R-:W-:Y:S01]  /*05d0*/  @!P0 MOV R40, R38 ;  /* 0x0000002600288202 */ /* 0x000fe20000000f00 */
[----:B------:R-:W-:-:S04]  /*05e0*/  @!P0 IMAD R7, R37, R13, R0 ;  /* 0x0000000d25078224 */ /* 0x000fc800078e0200 */
[----:B------:R-:W-:Y:S02]  /*05f0*/  @!P0 IMAD.WIDE.U32 R12, R37, R12, R40 ;  /* 0x0000000c250c8225 */ /* 0x000fe400078e0028 */
[----:B------:R-:W1:Y:S03]  /*0600*/  @P2 LDC.64 R14, c[0x0][0x3b0] ;  /* 0x0000ec00ff0e2b82 */ /* 0x000e660000000a00 */
[----:B------:R-:W-:Y:S02]  /*0610*/  @!P0 IADD3 R7, PT, PT, R13, R7, RZ ;  /* 0x000000070d078210 */ /* 0x000fe40007ffe0ff */
[C---:B------:R-:W-:Y:S02]  /*0620*/  @!P0 SHF.L.U32 R5, R12.reuse, 0x1, RZ ;  /* 0x000000010c058819 */ /* 0x040fe400000006ff */
[----:B------:R-:W-:Y:S02]  /*0630*/  @!P0 SHF.L.U64.HI R0, R12, 0x1, R7 ;  /* 0x000000010c008819 */ /* 0x000fe40000010207 */
[----:B------:R-:W4:Y:S01]  /*0640*/  LDC.64 R12, c[0x0][0x3a8] ;  /* 0x0000ea00ff0c7b82 */ /* 0x000f220000000a00 */
[----:B0-----:R-:W-:-:S02]  /*0650*/  @!P0 IADD3 R10, P1, PT, R5, R10, RZ ;  /* 0x0000000a050a8210 */ /* 0x001fc40007f3e0ff */
[----:B--2---:R-:W-:Y:S02]  /*0660*/  @!P0 IADD3 R16, P3, PT, R5, R16, RZ ;  /* 0x0000001005108210 */ /* 0x004fe40007f7e0ff */
[C---:B------:R-:W-:Y:S02]  /*0670*/  @!P0 IADD3.X R11, PT, PT, R0.reuse, R11, RZ, P1, !PT ;  /* 0x0000000b000b8210 */ /* 0x040fe40000ffe4ff */
[----:B------:R-:W-:-:S03]  /*0680*/  @!P0 IADD3.X R17, PT, PT, R0, R17, RZ, P3, !PT ;  /* 0x0000001100118210 */ /* 0x000fc60001ffe4ff */
[----:B------:R-:W2:Y:S01]  /*0690*/  @!P0 LDG.E R10, desc[UR16][R10.64] ;  /* 0x000000100a0a8981 */ /* 0x000ea2000c1e1900 */
[----:B------:R-:W-:-:S03]  /*06a0*/  IADD3 R5, PT, PT, R19, R4, RZ ;  /* 0x0000000413057210 */ /* 0x000fc60007ffe0ff */
[----:B------:R-:W5:Y:S02]  /*06b0*/  @!P0 LDG.E R16, desc[UR16][R16.64] ;  /* 0x0000001010108981 */ /* 0x000f64000c1e1900 */
[----:B-1----:R-:W-:-:S05]  /*06c0*/  @P2 IMAD.WIDE R14, R5, 0x2, R14 ;  /* 0x00000002050e2825 */ /* 0x002fca00078e020e */
[----:B------:R-:W5:Y:S01]  /*06d0*/  @P2 LDG.E.U16 R19, desc[UR16][R14.64] ;  /* 0x000000100e132981 */ /* 0x000f62000c1e1500 */
[----:B----4-:R-:W-:-:S03]  /*06e0*/  IMAD.WIDE R12, R5, 0x2, R12 ;  /* 0x00000002050c7825 */ /* 0x010fc600078e020c */
[----:B------:R-:W4:Y:S04]  /*06f0*/  @P2 LDG.E.U16 R20, desc[UR16][R14.64+0x2] ;  /* 0x000002100e142981 */ /* 0x000f28000c1e1500 */
[----:B------:R-:W4:Y:S04]  /*0700*/  LDG.E.U16 R7, desc[UR16][R12.64] ;  /* 0x000000100c077981 */ /* 0x000f28000c1e1500 */
[----:B------:R-:W4:Y:S01]  /*0710*/  LDG.E.U16 R18, desc[UR16][R12.64+0x2] ;  /* 0x000002100c127981 */ /* 0x000f22000c1e1500 */
[----:B------:R-:W-:Y:S02]  /*0720*/  PRMT R5, RZ, 0x7610, R5 ;  /* 0x00007610ff057816 */ /* 0x000fe40000000005 */
[----:B------:R-:W-:-:S02]  /*0730*/  PRMT R2, RZ, 0x7610, R2 ;  /* 0x00007610ff027816 */ /* 0x000fc40000000002 */
[----:B------:R-:W-:Y:S02]  /*0740*/  PRMT R32, RZ, 0x7610, R32 ;  /* 0x00007610ff207816 */ /* 0x000fe40000000020 */
[----:B------:R-:W-:Y:S01]  /*0750*/  PRMT R30, RZ, 0x7610, R30 ;  /* 0x00007610ff1e7816 */ /* 0x000fe2000000001e */
[----:B------:R-:W-:Y:S01]  /*0760*/  UMOV UR20, 0x3f800000 ;  /* 0x3f80000000147882 */ /* 0x000fe20000000000 */
[----:B------:R-:W-:Y:S02]  /*0770*/  MOV R36, RZ ;  /* 0x000000ff00247202 */ /* 0x000fe40000000f00 */
[----:B------:R-:W-:Y:S01]  /*0780*/  MOV R34, RZ ;  /* 0x000000ff00227202 */ /* 0x000fe20000000f00 */
[----:B---3--:R-:W-:-:S05]  /*0790*/  FFMA.FTZ R9, -R8, R8, R9 ;  /* 0x0000000808097223 */ /* 0x008fca0000010109 */
[----:B------:R-:W-:-:S13]  /*07a0*/  FSETP.GTU.FTZ.AND P1, PT, R9, RZ, PT ;  /* 0x000000ff0900720b */ /* 0x000fda0003f3c000 */
[----:B------:R-:W-:-:S05]  /*07b0*/  VOTEU.ANY UP0, P1 ;  /* 0x0000000000ff7886 */ /* 0x000fca0000800100 */
[----:B------:R-:W0:Y:S01]  /*07c0*/  @UP0 LDCU UR4, c[0x0][0x3c0] ;  /* 0x00007800ff0407ac */ /* 0x000e220008000800 */
[----:B------:R-:W-:-:S13]  /*07d0*/  PLOP3.LUT P1, PT, PT, PT, UP0, 0x80, 0x8 ;  /* 0x000000000008781c */ /* 0x000fda0003f2f008 */
[----:B0-----:R-:W-:-:S06]  /*07e0*/  @P1 FADD.FTZ R0, R9, UR4 ;  /* 0x0000000409001e21 */ /* 0x001fcc0008010000 */
[----:B------:R-:W0:Y:S02]  /*07f0*/  @P1 MUFU.RSQ R0, R0 ;  /* 0x0000000000001308 */ /* 0x000e240000001400 */
[----:B0-----:R-:W-:-:S13]  /*0800*/  @P1 R2UR UR4, R0 ;  /* 0x00000000000412ca */ /* 0x001fda00000e0000 */
[----:B------:R-:W-:Y:S01]  /*0810*/  @UP0 UMOV UR20, UR4 ;  /* 0x0000000400140c82 */ /* 0x000fe20008000000 */
[C---:B--2---:R-:W-:Y:S02]  /*0820*/  @!P0 PRMT R5, R10.reuse, 0x7610, R5 ;  /* 0x000076100a058816 */ /* 0x044fe40000000005 */
[----:B------:R-:W-:Y:S02]  /*0830*/  @!P0 PRMT R2, R10, 0x7632, R2 ;  /* 0x000076320a028816 */ /* 0x000fe40000000002 */
[----:B------:R-:W-:Y:S02]  /*0840*/  SHF.L.U32 R5, R5, 0x10, RZ ;  /* 0x0000001005057819 */ /* 0x000fe400000006ff */
[----:B------:R-:W-:Y:S02]  /*0850*/  SHF.L.U32 R9, R2, 0x10, RZ ;  /* 0x0000001002097819 */ /* 0x000fe400000006ff */
[C---:B-----5:R-:W-:Y:S02]  /*0860*/  @!P0 PRMT R32, R16.reuse, 0x7610, R32 ;  /* 0x0000761010208816 */ /* 0x060fe40000000020 */
[----:B------:R-:W-:Y:S01]  /*0870*/  @!P0 PRMT R30, R16, 0x7632, R30 ;  /* 0x00007632101e8816 */ /* 0x000fe2000000001e */
[C---:B------:R-:W-:Y:S01]  /*0880*/  FADD.FTZ R0, -R8.reuse, R5 ;  /* 0x0000000508007221 */ /* 0x040fe20000010100 */
[----:B------:R-:W-:Y:S01]  /*0890*/  FADD.FTZ R2, -R8, R9 ;  /* 0x0000000908027221 */ /* 0x000fe20000010100 */
[----:B------:R-:W-:-:S02]  /*08a0*/  SHF.L.U32 R32, R32, 0x10, RZ ;  /* 0x0000001020207819 */ /* 0x000fc400000006ff */
[----:B------:R-:W-:Y:S01]  /*08b0*/  SHF.L.U32 R30, R30, 0x10, RZ ;  /* 0x000000101e1e7819 */ /* 0x000fe200000006ff */
[----:B------:R-:W-:Y:S01]  /*08c0*/  FMUL.FTZ R0, R0, UR20 ;  /* 0x0000001400007c20 */ /* 0x000fe20008410000 */
[----:B------:R-:W-:Y:S01]  /*08d0*/  @P2 SHF.L.U32 R36, R19, 0x10, RZ ;  /* 0x0000001013242819 */ /* 0x000fe200000006ff */
[----:B------:R-:W-:Y:S01]  /*08e0*/  FMUL.FTZ R2, R2, UR20 ;  /* 0x0000001402027c20 */ /* 0x000fe20008410000 */
[----:B----4-:R-:W-:Y:S02]  /*08f0*/  SHF.L.U32 R5, R7, 0x10, RZ ;  /* 0x0000001007057819 */ /* 0x010fe400000006ff */
[----:B------:R-:W-:Y:S02]  /*0900*/  @P2 SHF.L.U32 R34, R20, 0x10, RZ ;  /* 0x0000001014222819 */ /* 0x000fe400000006ff */
[----:B------:R-:W-:Y:S02]  /*0910*/  SHF.L.U32 R7, R18, 0x10, RZ ;  /* 0x0000001012077819 */ /* 0x000fe400000006ff */
[----:B------:R-:W-:-:S02]  /*0920*/  MOV R8, R30 ;  /* 0x0000001e00087202 */ /* 0x000fc40000000f00 */
[----:B------:R-:W-:Y:S01]  /*0930*/  MOV R9, R32 ;  /* 0x0000002000097202 */ /* 0x000fe20000000f00 */
[----:B------:R-:W-:Y:S06]  /*0940*/  @!P2 BRA `(.L_x_163) ;  /* 0x000000000048a947 */ /* 0x000fec0003800000 */
        /* <DEDUP_REMOVED lines=14> */
[----:B------:R-:W-:-:S03]  /*0a30*/  FMUL.FTZ R8, R30, R13 ;  /* 0x0000000d1e087220 */ /* 0x000fc60000410000 */
[----:B------:R-:W-:Y:S01]  /*0a40*/  FFMA.FTZ R17, R9, R16, 1 ;  /* 0x3f80000009117423 */ /* 0x000fe20000010010 */
[----:B------:R-:W-:-:S03]  /*0a50*/  FMUL.FTZ R9, R14, R15 ;  /* 0x0000000f0e097220 */ /* 0x000fc60000410000 */
[----:B------:R-:W-:-:S07]  /*0a60*/  FMUL.FTZ R8, R8, R17 ;  /* 0x0000001108087220 */ /* 0x000fce0000410000 */
.L_x_163:
[----:B------:R-:W-:Y:S01]  /*0a70*/  FMUL.FTZ R11, R5, R9 ;  /* 0x00000009050b7220 */ /* 0x000fe20000410000 */
[-C--:B------:R-:W-:Y:S01]  /*0a80*/  FMUL.FTZ R13, R7, R8.reuse ;  /* 0x00000008070d7220 */ /* 0x080fe20000410000 */
        /* <DEDUP_REMOVED lines=42> */
.L_x_165:
[----:B------:R-:W-:Y:S05]  /*0d30*/  BSYNC.RECONVERGENT B0 ;  /* 0x0000000000007941 */ /* 0x000fea0003800200 */
.L_x_164:
[----:B------:R-:W-:Y:S06]  /*0d40*/  BAR.SYNC.DEFER_BLOCKING 0x0 ;  /* 0x0000000000007b1d */ /* 0x000fec0000010000 */
[----:B------:R-:W-:Y:S04]  /*0d50*/  BSSY.RECONVERGENT B0, `(.L_x_166) ;  /* 0x0000035000007945 */ /* 0x000fe80003800200 */
[----:B------:R-:W-:Y:S05]  /*0d60*/  @P3 BRA `(.L_x_167) ;  /* 0x0000000000cc3947 */ /* 0x000fea0003800000 */
[----:B------:R-:W4:Y:S01]  /*0d70*/  S2UR UR5, SR_CgaCtaId ;  /* 0x00000000000579c3 */ /* 0x000f220000008800 */
[----:B------:R-:W-:Y:S02]  /*0d80*/  UMOV UR4, 0x400 ;  /* 0x0000040000047882 */ /* 0x000fe40000000000 */
[----:B----4-:R-:W-:-:S09]  /*0d90*/  ULEA UR4, UR5, UR4, 0x18 ;  /* 0x0000000405047291 */ /* 0x010fd2000f8ec0ff */
[----:B-1----:R-:W1:Y:S04]  /*0da0*/  LDS.128 R12, [UR4+0x20] ;  /* 0x00002004ff0c7984 */ /* 0x002e680008000c00 */
[----:B------:R-:W4:Y:S04]  /*0db0*/  LDS.128 R24, [UR4+0x30] ;  /* 0x00003004ff187984 */ /* 0x000f280008000c00 */
[----:B------:R-:W5:Y:S01]  /*0dc0*/  LDS.128 R20, [UR4+0x40] ;  /* 0x00004004ff147984 */ /* 0x000f620008000c00 */
[----:B-1----:R-:W-:Y:S01]  /*0dd0*/  FADD.FTZ R43, R8, R12 ;  /* 0x0000000c082b7221 */ /* 0x002fe20000010000 */
        /* <DEDUP_REMOVED lines=44> */
.L_x_167:
[----:B------:R-:W-:Y:S05]  /*10a0*/  BSYNC.RECONVERGENT B0 ;  /* 0x0000000000007941 */ /* 0x000fea0003800200 */
.L_x_166:
[----:B------:R-:W-:Y:S06]  /*10b0*/  BAR.SYNC.DEFER_BLOCKING 0x0 ;  /* 0x0000000000007b1d */ /* 0x000fec0000010000 */
[----:B------:R-:W-:Y:S04]  /*10c0*/  BSSY.RECONVERGENT B0, `(.L_x_168) ;  /* 0x000013d000007945 */ /* 0x000fe80003800200 */
[----:B------:R-:W-:Y:S05]  /*10d0*/  @P5 BRA `(.L_x_169) ;  /* 0x0000001000ec5947 */ /* 0x000fea0003800000 */
[----:B------:R-:W4:Y:S04]  /*10e0*/  LDS.128 R20, [R35+0xa0] ;  /* 0x0000a00023147984 */ /* 0x000f280000000c00 */
[----:B------:R-:W5:Y:S04]  /*10f0*/  LDS.128 R24, [R35+0x140] ;  /* 0x0001400023187984 */ /* 0x000f680000000c00 */
[----:B-1----:R-:W1:Y:S01]  /*1100*/  LDS.128 R12, [R35+0x1e0] ;  /* 0x0001e000230c7984 */ /* 0x002e620000000c00 */
[----:B----4-:R-:W-:Y:S01]  /*1110*/  FADD.FTZ R11, R16, R20 ;  /* 0x00000014100b7221 */ /* 0x010fe20000010000 */
[----:B------:R-:W-:Y:S01]  /*1120*/  FADD.FTZ R20, R17, R21 ;  /* 0x0000001511147221 */ /* 0x000fe20000010000 */
[----:B------:R-:W-:Y:S01]  /*1130*/  FADD.FTZ R43, R18, R22 ;  /* 0x00000016122b7221 */ /* 0x000fe20000010000 */
[----:B--2---:R-:W-:Y:S01]  /*1140*/  FADD.FTZ R10, R19, R23 ;  /* 0x00000017130a7221 */ /* 0x004fe20000010000 */
[----:B-----5:R-:W-:Y:S01]  /*1150*/  FADD.FTZ R11, R11, R24 ;  /* 0x000000180b0b7221 */ /* 0x020fe20000010000 */
[----:B------:R-:W2:Y:S01]  /*1160*/  LDS.128 R16, [R35+0x280] ;  /* 0x0002800023107984 */ /* 0x000ea20000000c00 */
[----:B------:R-:W-:Y:S01]  /*1170*/  FADD.FTZ R24, R20, R25 ;  /* 0x0000001914187221 */ /* 0x000fe20000010000 */
[----:B------:R-:W-:Y:S01]  /*1180*/  FADD.FTZ R42, R10, R27 ;  /* 0x0000001b0a2a7221 */ /* 0x000fe20000010000 */
[----:B------:R-:W-:Y:S01]  /*1190*/  FADD.FTZ R43, R43, R26 ;  /* 0x0000001a2b2b7221 */ /* 0x000fe20000010000 */
[----:B------:R-:W4:Y:S01]  /*11a0*/  LDS.128 R20, [R35+0x320] ;  /* 0x0003200023147984 */ /* 0x000f220000000c00 */
[----:B-1----:R-:W-:Y:S01]  /*11b0*/  FADD.FTZ R10, R24, R13 ;  /* 0x0000000d180a7221 */ /* 0x002fe20000010000 */
[----:B------:R-:W-:Y:S01]  /*11c0*/  FADD.FTZ R11, R11, R12 ;  /* 0x0000000c0b0b7221 */ /* 0x000fe20000010000 */
[----:B------:R-:W-:Y:S01]  /*11d0*/  FADD.FTZ R43, R43, R14 ;  /* 0x0000000e2b2b7221 */ /* 0x000fe20000010000 */
[----:B------:R-:W1:Y:S01]  /*11e0*/  LDS.128 R24, [R35+0x3c0] ;  /* 0x0003c00023187984 */ /* 0x000e620000000c00 */
[----:B------:R-:W-:-:S03]  /*11f0*/  FADD.FTZ R42, R42, R15 ;  /* 0x0000000f2a2a7221 */ /* 0x000fc60000010000 */
[----:B------:R-:W5:Y:S01]  /*1200*/  LDS.128 R12, [R35+0x460] ;  /* 0x00046000230c7984 */ /* 0x000f620000000c00 */
[----:B--2---:R-:W-:Y:S01]  /*1210*/  FADD.FTZ R11, R11, R16 ;  /* 0x000000100b0b7221 */ /* 0x004fe20000010000 */
[----:B------:R-:W-:Y:S01]  /*1220*/  FADD.FTZ R10, R10, R17 ;  /* 0x000000110a0a7221 */ /* 0x000fe20000010000 */
[----:B------:R-:W-:Y:S01]  /*1230*/  FADD.FTZ R42, R42, R19 ;  /* 0x000000132a2a7221 */ /* 0x000fe20000010000 */
[----:B------:R-:W-:Y:S01]  /*1240*/  FADD.FTZ R43, R43, R18 ;  /* 0x000000122b2b7221 */ /* 0x000fe20000010000 */
[----:B----4-:R-:W-:Y:S01]  /*1250*/  FADD.FTZ R11, R11, R20 ;  /* 0x000000140b0b7221 */ /* 0x010fe20000010000 */
[----:B------:R-:W-:Y:S01]  /*1260*/  FADD.FTZ R20, R10, R21 ;  /* 0x000000150a147221 */ /* 0x000fe20000010000 */
[----:B------:R-:W2:Y:S01]  /*1270*/  LDS.128 R16, [R35+0x500] ;  /* 0x0005000023107984 */ /* 0x000ea20000000c00 */
[----:B------:R-:W-:Y:S01]  /*1280*/  FADD.FTZ R10, R42, R23 ;  /* 0x000000172a0a7221 */ /* 0x000fe20000010000 */
[----:B-1----:R-:W-:Y:S01]  /*1290*/  FADD.FTZ R11, R11, R24 ;  /* 0x000000180b0b7221 */ /* 0x002fe20000010000 */
[----:B------:R-:W-:Y:S01]  /*12a0*/  FADD.FTZ R24, R20, R25 ;  /* 0x0000001914187221 */ /* 0x000fe20000010000 */
[----:B------:R-:W-:Y:S01]  /*12b0*/  FADD.FTZ R43, R43, R22 ;  /* 0x000000162b2b7221 */ /* 0x000fe20000010000 */
[----:B------:R-:W-:Y:S01]  /*12c0*/  FADD.FTZ R42, R10, R27 ;  /* 0x0000001b0a2a7221 */ /* 0x000fe20000010000 */
[----:B------:R-:W1:Y:S01]  /*12d0*/  LDS.128 R20, [R35+0x5a0] ;  /* 0x0005a00023147984 */ /* 0x000e620000000c00 */
[----:B-----5:R-:W-:Y:S01]  /*12e0*/  FADD.FTZ R10, R24, R13 ;  /* 0x0000000d180a7221 */ /* 0x020fe20000010000 */
[----:B------:R-:W-:Y:S01]  /*12f0*/  FADD.FTZ R43, R43, R26 ;  /* 0x0000001a2b2b7221 */ /* 0x000fe20000010000 */
[----:B------:R-:W-:Y:S01]  /*1300*/  FADD.FTZ R11, R11, R12 ;  /* 0x0000000c0b0b7221 */ /* 0x000fe20000010000 */
[----:B------:R-:W4:Y:S01]  /*1310*/  LDS.128 R24, [R35+0x640] ;  /* 0x0006400023187984 */ /* 0x000f220000000c00 */
[----:B------:R-:W-:Y:S01]  /*1320*/  FADD.FTZ R42, R42, R15 ;  /* 0x0000000f2a2a7221 */ /* 0x000fe20000010000 */
[----:B------:R-:W-:-:S02]  /*1330*/  FADD.FTZ R43, R43, R14 ;  /* 0x0000000e2b2b7221 */ /* 0x000fc40000010000 */
[----:B------:R-:W5:Y:S01]  /*1340*/  LDS.128 R12, [R35+0x6e0] ;  /* 0x0006e000230c7984 */ /* 0x000f620000000c00 */
[----:B--2---:R-:W-:Y:S01]  /*1350*/  FADD.FTZ R11, R11, R16 ;  /* 0x000000100b0b7221 */ /* 0x004fe20000010000 */
[----:B------:R-:W-:Y:S01]  /*1360*/  FADD.FTZ R10, R10, R17 ;  /* 0x000000110a0a7221 */ /* 0x000fe20000010000 */
[----:B------:R-:W-:Y:S01]  /*1370*/  FADD.FTZ R42, R42, R19 ;  /* 0x000000132a2a7221 */ /* 0x000fe20000010000 */
[----:B------:R-:W-:Y:S02]  /*1380*/  FADD.FTZ R43, R43, R18 ;  /* 0x000000122b2b7221 */ /* 0x000fe40000010000 */
[----:B------:R-:W2:Y:S01]  /*1390*/  LDS.128 R16, [R35+0x780] ;  /* 0x0007800023107984 */ /* 0x000ea20000000c00 */
[----:B-1----:R-:W-:Y:S01]  /*13a0*/  FADD.FTZ R11, R11, R20 ;  /* 0x000000140b0b7221 */ /* 0x002fe20000010000 */
[----:B------:R-:W-:Y:S01]  /*13b0*/  FADD.FTZ R20, R10, R21 ;  /* 0x000000150a147221 */ /* 0x000fe20000010000 */
[----:B------:R-:W-:Y:S01]  /*13c0*/  FADD.FTZ R10, R42, R23 ;  /* 0x000000172a0a7221 */ /* 0x000fe20000010000 */
[----:B------:R-:W-:Y:S01]  /*13d0*/  FADD.FTZ R43, R43, R22 ;  /* 0x000000162b2b7221 */ /* 0x000fe20000010000 */
[----:B----4-:R-:W-:Y:S01]  /*13e0*/  FADD.FTZ R11, R11, R24 ;  /* 0x000000180b0b7221 */ /* 0x010fe20000010000 */
[----:B------:R-:W-:Y:S01]  /*13f0*/  FADD.FTZ R24, R20, R25 ;  /* 0x0000001914187221 */ /* 0x000fe20000010000 */
[----:B------:R-:W-:Y:S01]  /*1400*/  FADD.FTZ R42, R10, R27 ;  /* 0x0000001b0a2a7221 */ /* 0x000fe20000010000 */
[----:B------:R-:W1:Y:S01]  /*1410*/  LDS.128 R20, [R35+0x820] ;  /* 0x0008200023147984 */ /* 0x000e620000000c00 */
[----:B------:R-:W-:Y:S01]  /*1420*/  FADD.FTZ R43, R43, R26 ;  /* 0x0000001a2b2b7221 */ /* 0x000fe20000010000 */
[----:B-----5:R-:W-:Y:S01]  /*1430*/  FADD.FTZ R10, R24, R13 ;  /* 0x0000000d180a7221 */ /* 0x020fe20000010000 */
        /* <DEDUP_REMOVED lines=248> */
[----:B------:R-:W-:Y:S01]  /*23c0*/  FADD.FTZ R42, R19, R42 ;  /* 0x0000002a132a7221 */ /* 0x000fe20000010000 */
[----:B-1----:R-:W-:Y:S01]  /*23d0*/  FADD.FTZ R11, R11, R20 ;  /* 0x000000140b0b7221 */ /* 0x002fe20000010000 */
        /* <DEDUP_REMOVED lines=11> */
.L_x_169:
[----:B------:R-:W-:Y:S05]  /*2490*/  BSYNC.RECONVERGENT B0 ;  /* 0x0000000000007941 */ /* 0x000fea0003800200 */
.L_x_168:
        /* <DEDUP_REMOVED lines=29> */
.L_x_171:
[----:B------:R-:W-:Y:S05]  /*2670*/  BSYNC.RECONVERGENT B0 ;  /* 0x0000000000007941 */ /* 0x000fea0003800200 */
.L_x_170:
[----:B------:R-:W-:-:S09]  /*2680*/  UISETP.GE.U32.AND UP0, UPT, UR23, 0x2, UPT ;  /* 0x000000021700788c */ /* 0x000fd2000bf06070 */
[----:B------:R-:W-:Y:S05]  /*2690*/  BRA.U !UP0, `(.L_x_172) ;  /* 0x0000000d08147547 */ /* 0x000fea000b800000 */
[----:B--2-4-:R-:W2:Y:S01]  /*26a0*/  LDC.64 R10, c[0x0][0x3d0] ;  /* 0x0000f400ff0a7b82 */ /* 0x014ea20000000a00 */
[----:B------:R-:W-:Y:S02]  /*26b0*/  LOP3.LUT R3, R31, 0x1, RZ, 0xc0, !PT ;  /* 0x000000011f037812 */ /* 0x000fe400078ec0ff */
[----:B-1----:R-:W-:-:S03]  /*26c0*/  MOV R13, UR23 ;  /* 0x00000017000d7c02 */ /* 0x002fc60008000f00 */
[----:B------:R-:W-:Y:S01]  /*26d0*/  IMAD R12, R3, UR24, RZ ;  /* 0x00000018030c7c24 */ /* 0x000fe2000f8e02ff */
[----:B------:R-:W-:-:S03]  /*26e0*/  ISETP.GE.U32.AND P4, PT, R13, 0x8, PT ;  /* 0x000000080d00780c */ /* 0x000fc60003f86070 */
[----:B------:R-:W-:-:S05]  /*26f0*/  IMAD R3, R12, UR23, RZ ;  /* 0x000000170c037c24 */ /* 0x000fca000f8e02ff */
[----:B------:R-:W-:-:S05]  /*2700*/  SHF.L.U32 R3, R3, 0x1, RZ ;  /* 0x0000000103037819 */ /* 0x000fca00000006ff */
[----:B--2---:R-:W-:-:S03]  /*2710*/  IMAD.WIDE R10, R3, 0x4, R10 ;  /* 0x00000004030a7825 */ /* 0x004fc600078e020a */
[----:B------:R-:W-:Y:S02]  /*2720*/  R2UR UR26, R10 ;  /* 0x000000000a1a72ca */ /* 0x000fe400000e0000 */
[----:B------:R-:W-:Y:S01]  /*2730*/  R2UR UR27, R11 ;  /* 0x000000000b1b72ca */ /* 0x000fe200000e0000 */
[----:B------:R-:W-:-:S14]  /*2740*/  @P3 BRA `(.L_x_173) ;  /* 0x0000000000543947 */ /* 0x000fdc0003800000 */
[----:B------:R-:W1:Y:S01]  /*2750*/  LDC.64 R10, c[0x0][0x3c8] ;  /* 0x0000f200ff0a7b82 */ /* 0x000e620000000a00 */
[----:B------:R-:W-:Y:S01]  /*2760*/  IADD3 R3, PT, PT, R12, UR15, RZ ;  /* 0x0000000f0c037c10 */ /* 0x000fe2000fffe0ff */
[----:B------:R-:W-:Y:S01]  /*2770*/  UIMAD.WIDE.U32 UR4, UR18, 0x8, UR26 ;  /* 0x00000008120478a5 */ /* 0x000fe2000f8e001a */
[----:B------:R-:W-:-:S05]  /*2780*/  LOP3.LUT P1, R14, R31, 0x2, RZ, 0xc0, !PT ;  /* 0x000000021f0e7812 */ /* 0x000fca000782c0ff */
[----:B------:R-:W-:Y:S02]  /*2790*/  MOV R12, UR4 ;  /* 0x00000004000c7c02 */ /* 0x000fe40008000f00 */
[----:B------:R-:W-:-:S05]  /*27a0*/  MOV R13, UR5 ;  /* 0x00000005000d7c02 */ /* 0x000fca0008000f00 */
[----:B------:R2:W-:Y:S01]  /*27b0*/  STG.E.64 desc[UR16][R12.64], R8 ;  /* 0x000000080c007986 */ /* 0x0005e2000c101b10 */
[----:B-1----:R-:W-:Y:S01]  /*27c0*/  IMAD.WIDE.U32 R10, R3, 0x4, R10 ;  /* 0x00000004030a7825 */ /* 0x002fe200078e000a */
[----:B------:R-:W-:Y:S02]  /*27d0*/  IADD3 R3, PT, PT, -R14, 0x1, RZ ;  /* 0x000000010e037810 */ /* 0x000fe40007ffe1ff */
[----:B------:R-:W-:Y:S01]  /*27e0*/  SEL R14, RZ, UR23, P1 ;  /* 0x00000017ff0e7c07 */ /* 0x000fe20008800000 */
[----:B------:R-:W-:Y:S06]  /*27f0*/  MEMBAR.ALL.GPU ;  /* 0x0000000000007992 */ /* 0x000fec000000a000 */
[----:B------:R-:W-:-:S00]  /*2800*/  ERRBAR ;  /* 0x00000000000079ab */ /* 0x000fc00000000000 */
[----:B------:R-:W-:Y:S06]  /*2810*/  CGAERRBAR ;  /* 0x00000000000075ab */ /* 0x000fec0000000000 */
[----:B------:R2:W-:Y:S01]  /*2820*/  REDG.E.ADD.S32.STRONG.GPU desc[UR16][R10.64], R3 ;  /* 0x000000030a00798e */ /* 0x0005e2000c12e310 */
[----:B------:R-:W-:-:S13]  /*2830*/  ISETP.NE.AND P1, PT, R14, -0x1, PT ;  /* 0xffffffff0e00780c */ /* 0x000fda0003f25270 */
[----:B--2---:R-:W-:Y:S05]  /*2840*/  @!P1 BRA `(.L_x_173) ;  /* 0x0000000000149947 */ /* 0x004fea0003800000 */
.L_x_174:
[----:B------:R-:W2:Y:S04]  /*2850*/  LDG.E.STRONG.GPU R3, desc[UR16][R10.64] ;  /* 0x000000100a037981 */ /* 0x000ea8000c1ef900 */
[----:B--2---:R-:W-:Y:S01]  /*2860*/  CCTL.IVALL ;  /* 0x00000000ff00798f */ /* 0x004fe20002000000 */
[----:B------:R-:W-:Y:S05]  /*2870*/  YIELD ;  /* 0x0000000000007946 */ /* 0x000fea0003800000 */
[----:B------:R-:W-:-:S13]  /*2880*/  ISETP.NE.AND P1, PT, R3, R14, PT ;  /* 0x0000000e0300720c */ /* 0x000fda0003f25270 */
[----:B------:R-:W-:Y:S05]  /*2890*/  @P1 BRA `(.L_x_174) ;  /* 0xfffffffc00ec1947 */ /* 0x000fea000383ffff */
.L_x_173:
[----:B------:R-:W-:Y:S05]  /*28a0*/  WARPSYNC.ALL ;  /* 0x0000000000007948 */ /* 0x000fea0003800000 */
[----:B------:R-:W-:Y:S06]  /*28b0*/  BAR.SYNC.DEFER_BLOCKING 0x0 ;  /* 0x0000000000007b1d */ /* 0x000fec0000010000 */
[----:B------:R-:W-:Y:S01]  /*28c0*/  UMOV UR4, URZ ;  /* 0x000000ff00047c82 */ /* 0x000fe20008000000 */
[----:B------:R-:W-:Y:S05]  /*28d0*/  @!P4 BRA `(.L_x_175) ;  /* 0x00000004002cc947 */ /* 0x000fea0003800000 */
[----:B------:R-:W-:-:S07]  /*28e0*/  HFMA2 R3, -RZ, RZ, 0, 0 ;  /* 0x00000000ff037431 */ /* 0x000fce00000001ff */
.L_x_176:
[C---:B------:R-:W-:Y:S02]  /*28f0*/  IADD3 R12, PT, PT, R3.reuse, 0x1, RZ ;  /* 0x00000001030c7810 */ /* 0x040fe40007ffe0ff */
[C---:B------:R-:W-:Y:S02]  /*2900*/  ISETP.EQ.OR P4, PT, R3.reuse, UR22, P3 ;  /* 0x0000001603007c0c */ /* 0x040fe40009f82670 */
[C---:B------:R-:W-:Y:S02]  /*2910*/  IADD3 R14, PT, PT, R3.reuse, 0x2, RZ ;  /* 0x00000002030e7810 */ /* 0x040fe40007ffe0ff */
[----:B------:R-:W-:Y:S02]  /*2920*/  ISETP.EQ.OR P5, PT, R12, UR22, P3 ;  /* 0x000000160c007c0c */ /* 0x000fe40009fa2670 */
[----:B------:R-:W-:Y:S02]  /*2930*/  IADD3 R16, PT, PT, R3, 0x3, RZ ;  /* 0x0000000303107810 */ /* 0x000fe40007ffe0ff */
[----:B------:R-:W-:-:S02]  /*2940*/  ISETP.EQ.OR P6, PT, R14, UR22, P3 ;  /* 0x000000160e007c0c */ /* 0x000fc40009fc2670 */
[----:B------:R-:W-:Y:S02]  /*2950*/  MOV R10, UR24 ;  /* 0x00000018000a7c02 */ /* 0x000fe40008000f00 */
[----:B------:R-:W-:Y:S02]  /*2960*/  MOV R13, UR24 ;  /* 0x00000018000d7c02 */ /* 0x000fe40008000f00 */
[----:B------:R-:W-:Y:S01]  /*2970*/  ISETP.EQ.OR P1, PT, R16, UR22, P3 ;  /* 0x0000001610007c0c */ /* 0x000fe20009f22670 */
[----:B------:R-:W-:Y:S01]  /*2980*/  @!P4 IMAD R10, R3, R10, UR15 ;  /* 0x0000000f030ace24 */ /* 0x000fe2000f8e020a */
[----:B------:R-:W-:Y:S01]  /*2990*/  MOV R11, 0x8 ;  /* 0x00000008000b7802 */ /* 0x000fe20000000f00 */
[----:B------:R-:W-:Y:S01]  /*29a0*/  @!P5 IMAD R12, R12, R13, UR15 ;  /* 0x0000000f0c0cde24 */ /* 0x000fe2000f8e020d */
[----:B------:R-:W-:Y:S02]  /*29b0*/  MOV R15, UR24 ;  /* 0x00000018000f7c02 */ /* 0x000fe40008000f00 */
[----:B------:R-:W-:Y:S01]  /*29c0*/  MOV R13, 0x8 ;  /* 0x00000008000d7802 */ /* 0x000fe20000000f00 */
[----:B------:R-:W-:Y:S01]  /*29d0*/  @!P4 IMAD.WIDE.U32 R10, R10, R11, UR26 ;  /* 0x0000001a0a0ace25 */ /* 0x000fe2000f8e000b */
[----:B------:R-:W-:-:S03]  /*29e0*/  MOV R17, UR24 ;  /* 0x0000001800117c02 */ /* 0x000fc60008000f00 */
[----:B------:R-:W-:Y:S01]  /*29f0*/  @!P6 IMAD R14, R14, R15, UR15 ;  /* 0x0000000f0e0eee24 */ /* 0x000fe2000f8e020f */
[----:B------:R-:W-:Y:S01]  /*2a00*/  MOV R15, 0x8 ;  /* 0x00000008000f7802 */ /* 0x000fe20000000f00 */
[----:B------:R-:W-:Y:S01]  /*2a10*/  @!P5 IMAD.WIDE.U32 R12, R12, R13, UR26 ;  /* 0x0000001a0c0cde25 */ /* 0x000fe2000f8e000d */
[----:B------:R-:W0:Y:S03]  /*2a20*/  @!P4 LDG.E.64 R10, desc[UR16][R10.64] ;  /* 0x000000100a0ac981 */ /* 0x000e26000c1e1b00 */
[----:B------:R-:W-:Y:S01]  /*2a30*/  @!P1 IMAD R16, R16, R17, UR15 ;  /* 0x0000000f10109e24 */ /* 0x000fe2000f8e0211 */
[----:B------:R-:W-:Y:S01]  /*2a40*/  MOV R17, 0x8 ;  /* 0x0000000800117802 */ /* 0x000fe20000000f00 */
[----:B------:R-:W-:Y:S01]  /*2a50*/  @!P6 IMAD.WIDE.U32 R14, R14, R15, UR26 ;  /* 0x0000001a0e0eee25 */ /* 0x000fe2000f8e000f */
[----:B------:R-:W2:Y:S03]  /*2a60*/  @!P5 LDG.E.64 R12, desc[UR16][R12.64] ;  /* 0x000000100c0cd981 */ /* 0x000ea6000c1e1b00 */
[----:B------:R-:W-:-:S02]  /*2a70*/  @!P1 IMAD.WIDE.U32 R16, R16, R17, UR26 ;  /* 0x0000001a10109e25 */ /* 0x000fc4000f8e0011 */
[----:B------:R-:W4:Y:S04]  /*2a80*/  @!P6 LDG.E.64 R14, desc[UR16][R14.64] ;  /* 0x000000100e0ee981 */ /* 0x000f28000c1e1b00 */
[----:B------:R-:W5:Y:S01]  /*2a90*/  @!P1 LDG.E.64 R16, desc[UR16][R16.64] ;  /* 0x0000001010109981 */ /* 0x000f62000c1e1b00 */
[----:B------:R-:W-:Y:S01]  /*2aa0*/  MOV R19, UR24 ;  /* 0x0000001800137c02 */ /* 0x000fe20008000f00 */
[----:B0--3--:R-:W-:Y:S01]  /*2ab0*/  @!P4 FADD.FTZ R8, R8, R10 ;  /* 0x0000000a0808c221 */ /* 0x009fe20000010000 */
[----:B------:R-:W-:Y:S01]  /*2ac0*/  IADD3 R10, PT, PT, R3, 0x4, RZ ;  /* 0x00000004030a7810 */ /* 0x000fe20007ffe0ff */
[----:B------:R-:W-:Y:S01]  /*2ad0*/  @!P4 FADD.FTZ R9, R9, R11 ;  /* 0x0000000b0909c221 */ /* 0x000fe20000010000 */
[----:B------:R-:W-:Y:S02]  /*2ae0*/  IADD3 R11, PT, PT, R3, 0x5, RZ ;  /* 0x00000005030b7810 */ /* 0x000fe40007ffe0ff */
[----:B------:R-:W-:Y:S01]  /*2af0*/  ISETP.EQ.OR P4, PT, R10, UR22, P3 ;  /* 0x000000160a007c0c */ /* 0x000fe20009f82670 */
[----:B--2---:R-:W-:Y:S01]  /*2b00*/  @!P5 FADD.FTZ R8, R8, R12 ;  /* 0x0000000c0808d221 */ /* 0x004fe20000010000 */
[----:B------:R-:W-:Y:S01]  /*2b10*/  @!P5 FADD.FTZ R9, R9, R13 ;  /* 0x0000000d0909d221 */ /* 0x000fe20000010000 */
[----:B------:R-:W-:-:S02]  /*2b20*/  ISETP.EQ.OR P5, PT, R11, UR22, P3 ;  /* 0x000000160b007c0c */ /* 0x000fc40009fa2670 */
[----:B------:R-:W-:Y:S01]  /*2b30*/  IADD3 R13, PT, PT, R3, 0x6, RZ ;  /* 0x00000006030d7810 */ /* 0x000fe20007ffe0ff */
[----:B----4-:R-:W-:Y:S01]  /*2b40*/  @!P6 FADD.FTZ R8, R8, R14 ;  /* 0x0000000e0808e221 */ /* 0x010fe20000010000 */
[----:B------:R-:W-:Y:S01]  /*2b50*/  @!P6 FADD.FTZ R9, R9, R15 ;  /* 0x0000000f0909e221 */ /* 0x000fe20000010000 */
[----:B------:R-:W-:Y:S02]  /*2b60*/  MOV R15, UR24 ;  /* 0x00000018000f7c02 */ /* 0x000fe40008000f00 */
[----:B-----5:R-:W-:Y:S01]  /*2b70*/  @!P1 FADD.FTZ R8, R8, R16 ;  /* 0x0000001008089221 */ /* 0x020fe20000010000 */
[----:B------:R-:W-:Y:S01]  /*2b80*/  IADD3 R16, PT, PT, R3, 0x7, RZ ;  /* 0x0000000703107810 */ /* 0x000fe20007ffe0ff */
[----:B------:R-:W-:Y:S01]  /*2b90*/  @!P1 FADD.FTZ R9, R9, R17 ;  /* 0x0000001109099221 */ /* 0x000fe20000010000 */
[----:B------:R-:W-:Y:S01]  /*2ba0*/  ISETP.EQ.OR P6, PT, R13, UR22, P3 ;  /* 0x000000160d007c0c */ /* 0x000fe20009fc2670 */
[----:B------:R-:W-:Y:S01]  /*2bb0*/  @!P4 IMAD R10, R10, R15, UR15 ;  /* 0x0000000f0a0ace24 */ /* 0x000fe2000f8e020f */
[----:B------:R-:W-:-:S02]  /*2bc0*/  MOV R12, UR24 ;  /* 0x00000018000c7c02 */ /* 0x000fc40008000f00 */
[----:B------:R-:W-:Y:S02]  /*2bd0*/  MOV R17, 0x8 ;  /* 0x0000000800117802 */ /* 0x000fe40000000f00 */
[----:B------:R-:W-:Y:S01]  /*2be0*/  ISETP.EQ.OR P1, PT, R16, UR22, P3 ;  /* 0x0000001610007c0c */ /* 0x000fe20009f22670 */
[----:B------:R-:W-:Y:S01]  /*2bf0*/  @!P5 IMAD R12, R11, R12, UR15 ;  /* 0x0000000f0b0cde24 */ /* 0x000fe2000f8e020c */
[----:B------:R-:W-:Y:S01]  /*2c00*/  MOV R14, UR24 ;  /* 0x00000018000e7c02 */ /* 0x000fe20008000f00 */
[----:B------:R-:W-:Y:S01]  /*2c10*/  @!P4 IMAD.WIDE.U32 R10, R10, R17, UR26 ;  /* 0x0000001a0a0ace25 */ /* 0x000fe2000f8e0011 */
[----:B------:R-:W-:-:S03]  /*2c20*/  MOV R15, 0x8 ;  /* 0x00000008000f7802 */ /* 0x000fc60000000f00 */
[----:B------:R-:W-:Y:S02]  /*2c30*/  @!P6 IMAD R14, R13, R14, UR15 ;  /* 0x0000000f0d0eee24 */ /* 0x000fe4000f8e020e */
        /* <DEDUP_REMOVED lines=21> */
.L_x_175:
[----:B------:R-:W-:-:S09]  /*2d90*/  UISETP.NE.AND UP0, UPT, UR19, URZ, UPT ;  /* 0x000000ff1300728c */ /* 0x000fd2000bf05270 */
[----:B------:R-:W-:Y:S05]  /*2da0*/  BRA.U !UP0, `(.L_x_172) ;  /* 0x0000000508507547 */ /* 0x000fea000b800000 */
[----:B------:R-:W-:Y:S02]  /*2db0*/  UIADD3 UR5, UPT, UPT, UR19, -0x1, URZ ;  /* 0xffffffff13057890 */ /* 0x000fe4000fffe0ff */
[----:B------:R-:W-:Y:S02]  /*2dc0*/  ULOP3.LUT UP0, UR21, UR23, 0x3, URZ, 0xc0, !UPT ;  /* 0x0000000317157892 */ /* 0x000fe4000f80c0ff */
[----:B------:R-:W-:-:S09]  /*2dd0*/  UISETP.GE.U32.AND UP1, UPT, UR5, 0x3, UPT ;  /* 0x000000030500788c */ /* 0x000fd2000bf26070 */
[----:B------:R-:W-:Y:S05]  /*2de0*/  BRA.U !UP1, `(.L_x_177) ;  /* 0x0000000109a47547 */ /* 0x000fea000b800000 */
[----:B------:R-:W1:Y:S01]  /*2df0*/  S2R R3, SR_CTAID.X ;  /* 0x0000000000037919 */ /* 0x000e620000002500 */
[----:B------:R-:W-:Y:S02]  /*2e00*/  UIADD3 UR8, UPT, UPT, UR4, 0x1, URZ ;  /* 0x0000000104087890 */ /* 0x000fe4000fffe0ff */
[----:B------:R-:W-:Y:S02]  /*2e10*/  UIADD3 UR5, UPT, UPT, UR4, 0x2, URZ ;  /* 0x0000000204057890 */ /* 0x000fe4000fffe0ff */
[----:B------:R-:W-:Y:S02]  /*2e20*/  UIADD3 UR14, UPT, UPT, UR4, 0x3, URZ ;  /* 0x00000003040e7890 */ /* 0x000fe4000fffe0ff */
[C---:B-1----:R-:W-:Y:S02]  /*2e30*/  ISETP.EQ.OR P1, PT, R3.reuse, UR4, P3 ;  /* 0x0000000403007c0c */ /* 0x042fe40009f22670 */
        /* <DEDUP_REMOVED lines=12> */
[----:B------:R-:W-:Y:S01]  /*2f00*/  MOV R10, UR6 ;  /* 0x00000006000a7c02 */ /* 0x000fe20008000f00 */
        /* <DEDUP_REMOVED lines=23> */
.L_x_177:
[----:B------:R-:W-:Y:S05]  /*3080*/  BRA.U !UP0, `(.L_x_172) ;  /* 0x0000000108987547 */ /* 0x000fea000b800000 */
[----:B------:R-:W1:Y:S01]  /*3090*/  S2R R14, SR_CTAID.X ;  /* 0x00000000000e7919 */ /* 0x000e620000002500 */
[----:B------:R-:W-:Y:S02]  /*30a0*/  UISETP.NE.AND UP0, UPT, UR21, 0x1, UPT ;  /* 0x000000011500788c */ /* 0x000fe4000bf05270 */
[----:B------:R-:W-:-:S06]  /*30b0*/  ULOP3.LUT UR5, UR23, 0x1, URZ, 0xc0, !UPT ;  /* 0x0000000117057892 */ /* 0x000fcc000f8ec0ff */
[----:B------:R-:W-:Y:S01]  /*30c0*/  MOV R15, UR5 ;  /* 0x00000005000f7c02 */ /* 0x000fe20008000f00 */
[----:B------:R-:W-:Y:S06]  /*30d0*/  BRA.U !UP0, `(.L_x_178) ;  /* 0x0000000108547547 */ /* 0x000fec000b800000 */
[----:B------:R-:W2:Y:S01]  /*30e0*/  S2R R3, SR_CTAID.X ;  /* 0x0000000000037919 */ /* 0x000ea20000002500 */
[----:B------:R-:W-:Y:S02]  /*30f0*/  UIADD3 UR6, UPT, UPT, UR4, 0x1, URZ ;  /* 0x0000000104067890 */ /* 0x000fe4000fffe0ff */
[----:B--2---:R-:W-:-:S04]  /*3100*/  ISETP.EQ.OR P4, PT, R3, UR4, P3 ;  /* 0x0000000403007c0c */ /* 0x004fc80009f82670 */
        /* <DEDUP_REMOVED lines=12> */
[----:B------:R-:W2:Y:S01]  /*31d0*/  @!P1 LDG.E.64 R10, desc[UR16][R10.64] ;  /* 0x000000100a0a9981 */ /* 0x000ea2000c1e1b00 */
[----:B------:R-:W-:Y:S01]  /*31e0*/  UIADD3 UR4, UPT, UPT, UR4, 0x2, URZ ;  /* 0x0000000204047890 */ /* 0x000fe2000fffe0ff */
[----:B0--3--:R-:W-:Y:S01]  /*31f0*/  @!P4 FADD.FTZ R8, R8, R12 ;  /* 0x0000000c0808c221 */ /* 0x009fe20000010000 */
[----:B------:R-:W-:-:S03]  /*3200*/  @!P4 FADD.FTZ R9, R9, R13 ;  /* 0x0000000d0909c221 */ /* 0x000fc60000010000 */
[----:B--2---:R-:W-:Y:S01]  /*3210*/  @!P1 FADD.FTZ R8, R8, R10 ;  /* 0x0000000a08089221 */ /* 0x004fe20000010000 */
[----:B------:R-:W-:-:S07]  /*3220*/  @!P1 FADD.FTZ R9, R9, R11 ;  /* 0x0000000b09099221 */ /* 0x000fce0000010000 */
.L_x_178:
[----:B-1----:R-:W-:Y:S01]  /*3230*/  ISETP.EQ.OR P1, PT, R14, UR4, P3 ;  /* 0x000000040e007c0c */ /* 0x002fe20009f22670 */
        /* <DEDUP_REMOVED lines=10> */
.L_x_179:
[----:B------:R-:W-:Y:S05]  /*32e0*/  BSYNC.RECONVERGENT B0 ;  /* 0x0000000000007941 */ /* 0x000fea0003800200 */
.L_x_172:
[----:B------:R-:W5:Y:S01]  /*32f0*/  S2UR UR5, SR_CgaCtaId ;  /* 0x00000000000579c3 */ /* 0x000f620000008800 */
[----:B------:R-:W-:Y:S02]  /*3300*/  UMOV UR4, 0x400 ;  /* 0x0000040000047882 */ /* 0x000fe40000000000 */
[----:B-----5:R-:W-:-:S09]  /*3310*/  ULEA UR4, UR5, UR4, 0x18 ;  /* 0x0000000405047291 */ /* 0x020fd2000f8ec0ff */
[----:B------:R0:W-:Y:S01]  /*3320*/  @!P3 STS.64 [UR4+0xc0], R8 ;  /* 0x0000c008ff00b988 */ /* 0x0001e20008000a04 */
[----:B------:R-:W-:Y:S06]  /*3330*/  BAR.SYNC.DEFER_BLOCKING 0x0 ;  /* 0x0000000000007b1d */ /* 0x000fec0000010000 */
[----:B--2-4-:R-:W2:Y:S01]  /*3340*/  LDS.64 R10, [UR4+0xc0] ;  /* 0x0000c004ff0a7984 */ /* 0x014ea20008000a00 */
[----:B------:R-:W4:Y:S01]  /*3350*/  LDCU UR4, c[0x0][0x42c] ;  /* 0x00008580ff0477ac */ /* 0x000f220008000800 */
[----:B------:R-:W-:Y:S05]  /*3360*/  @!P2 BRA `(.L_x_180) ;  /* 0x000000000048a947 */ /* 0x000fea0003800000 */
[----:B------:R-:W-:Y:S01]  /*3370*/  FFMA.FTZ R34, R7, R2, R34 ;  /* 0x0000000207227223 */ /* 0x000fe20000010022 */
[----:B------:R-:W-:-:S03]  /*3380*/  FFMA.FTZ R36, R5, R0, R36 ;  /* 0x0000000005247223 */ /* 0x000fc60000010024 */
[----:B------:R-:W-:Y:S01]  /*3390*/  FMUL.FTZ R12, R34, -1.4426950216293334961 ;  /* 0xbfb8aa3b220c7820 */ /* 0x000fe20000410000 */
[----:B------:R-:W-:-:S05]  /*33a0*/  FMUL.FTZ R3, R36, -1.4426950216293334961 ;  /* 0xbfb8aa3b24037820 */ /* 0x000fca0000410000 */
[----:B------:R-:W1:Y:S04]  /*33b0*/  MUFU.EX2 R12, R12 ;  /* 0x0000000c000c7308 */ /* 0x000e680000000800 */
[----:B------:R-:W0:Y:S01]  /*33c0*/  MUFU.EX2 R3, R3 ;  /* 0x0000000300037308 */ /* 0x000e220000000800 */
[----:B-1----:R-:W-:Y:S01]  /*33d0*/  FADD.FTZ R13, R12, 1 ;  /* 0x3f8000000c0d7421 */ /* 0x002fe20000010000 */
[----:B0--3--:R-:W-:-:S05]  /*33e0*/  FADD.FTZ R8, R3, 1 ;  /* 0x3f80000003087421 */ /* 0x009fca0000010000 */
        /* <DEDUP_REMOVED lines=10> */
.L_x_180:
[----:B--2-4-:R-:W-:Y:S01]  /*3490*/  FMUL.FTZ R3, R10, UR4 ;  /* 0x000000040a037c20 */ /* 0x014fe20008410000 */
[----:B------:R-:W-:Y:S01]  /*34a0*/  FMUL.FTZ R11, R11, UR4 ;  /* 0x000000040b0b7c20 */ /* 0x000fe20008410000 */
[----:B------:R-:W-:Y:S04]  /*34b0*/  BSSY.RECONVERGENT B0, `(.L_x_181) ;  /* 0x0000013000007945 */ /* 0x000fe80003800200 */
[----:B------:R-:W-:Y:S05]  /*34c0*/  @P0 BRA `(.L_x_182) ;  /* 0x0000000000440947 */ /* 0x000fea0003800000 */
[----:B------:R-:W0:Y:S01]  /*34d0*/  LDCU.64 UR6, c[0x0][0x3f8] ;  /* 0x00007f00ff0677ac */ /* 0x000e220008000a00 */
[----:B------:R-:W-:Y:S01]  /*34e0*/  MOV R39, R41 ;  /* 0x0000002900277202 */ /* 0x000fe20000000f00 */
[-CC-:B------:R-:W-:Y:S01]  /*34f0*/  FFMA.FTZ R0, R0, R3.reuse, R11.reuse ;  /* 0x0000000300007223 */ /* 0x180fe2000001000b */
[----:B------:R-:W-:Y:S01]  /*3500*/  FFMA.FTZ R2, R2, R3, R11 ;  /* 0x0000000302027223 */ /* 0x000fe2000001000b */
[----:B------:R-:W2:Y:S02]  /*3510*/  LDCU.64 UR4, c[0x0][0x380] ;  /* 0x00007000ff0477ac */ /* 0x000ea40008000a00 */
[----:B------:R-:W-:Y:S01]  /*3520*/  FFMA.FTZ R0, R5, R32, -R0 ;  /* 0x0000002005007223 */ /* 0x000fe20000010800 */
[----:B------:R-:W-:-:S03]  /*3530*/  FFMA.FTZ R2, R7, R30, -R2 ;  /* 0x0000001e07027223 */ /* 0x000fc60000010802 */
[----:B------:R-:W-:Y:S01]  /*3540*/  FMUL.FTZ R0, R0, UR20 ;  /* 0x0000001400007c20 */ /* 0x000fe20008410000 */
[----:B------:R-:W-:-:S05]  /*3550*/  FMUL.FTZ R5, R2, UR20 ;  /* 0x0000001402057c20 */ /* 0x000fca0008410000 */
[----:B------:R-:W-:Y:S01]  /*3560*/  F2FP.BF16.F32.PACK_AB R5, R5, R0 ;  /* 0x000000000505723e */ /* 0x000fe200000010ff */
[----:B0--3--:R-:W-:Y:S02]  /*3570*/  IMAD R8, R29, UR6, RZ ;  /* 0x000000061d087c24 */ /* 0x009fe4000f8e02ff */
[----:B------:R-:W-:-:S04]  /*3580*/  IMAD.WIDE.U32 R38, R37, UR6, R38 ;  /* 0x0000000625267c25 */ /* 0x000fc8000f8e0026 */
[----:B------:R-:W-:Y:S01]  /*3590*/  IMAD R3, R37, UR7, R8 ;  /* 0x0000000725037c24 */ /* 0x000fe2000f8e0208 */
[----:B--2---:R-:W-:-:S04]  /*35a0*/  LEA R2, P0, R38, UR4, 0x1 ;  /* 0x0000000426027c11 */ /* 0x004fc8000f8008ff */
[----:B------:R-:W-:-:S04]  /*35b0*/  IADD3 R3, PT, PT, R39, R3, RZ ;  /* 0x0000000327037210 */ /* 0x000fc80007ffe0ff */
[----:B------:R-:W-:-:S05]  /*35c0*/  LEA.HI.X R3, R38, UR5, R3, 0x1, P0 ;  /* 0x0000000526037c11 */ /* 0x000fca00080f0c03 */
[----:B------:R2:W-:Y:S02]  /*35d0*/  STG.E desc[UR16][R2.64], R5 ;  /* 0x0000000502007986 */ /* 0x0005e4000c101910 */
.L_x_182:
[----:B------:R-:W-:Y:S05]  /*35e0*/  BSYNC.RECONVERGENT B0 ;  /* 0x0000000000007941 */ /* 0x000fea0003800200 */
.L_x_181:
[----:B------:R-:W-:Y:S01]  /*35f0*/  UIADD3 UR13, UPT, UPT, UR24, UR13, URZ ;  /* 0x0000000d180d7290 */ /* 0x000fe2000fffe0ff */
[----:B------:R-:W-:-:S03]  /*3600*/  IADD3 R31, PT, PT, R31, 0x1, RZ ;  /* 0x000000011f1f7810 */ /* 0x000fc60007ffe0ff */
[----:B------:R-:W-:-:S09]  /*3610*/  UISETP.GE.AND UP0, UPT, UR13, UR10, UPT ;  /* 0x0000000a0d00728c */ /* 0x000fd2000bf06270 */
[----:B------:R-:W-:Y:S05]  /*3620*/  BRA.U !UP0, `(.L_x_183) ;  /* 0xffffffcd08147547 */ /* 0x000fea000b83ffff */
.L_x_162:
[----:B------:R-:W4:Y:S01]  /*3630*/  LDC R4, c[0x0][0x370] ;  /* 0x0000dc00ff047b82 */ /* 0x000f220000000800 */
[----:B------:R-:W-:Y:S01]  /*3640*/  ISETP.NE.AND P2, PT, R28, RZ, PT ;  /* 0x000000ff1c00720c */ /* 0x000fe20003f45270 */
[----:B------:R-:W-:Y:S06]  /*3650*/  BSSY.RECONVERGENT B0, `(.L_x_184) ;  /* 0x0000011000007945 */ /* 0x000fec0003800200 */
[----:B------:R-:W5:Y:S08]  /*3660*/  LDC R7, c[0x0][0x374] ;  /* 0x0000dd00ff077b82 */ /* 0x000f700000000800 */
[----:B--2---:R-:W2:Y:S01]  /*3670*/  LDC.64 R2, c[0x0][0x3c8] ;  /* 0x0000f200ff027b82 */ /* 0x004ea20000000a00 */
[----:B----4-:R-:W-:-:S02]  /*3680*/  IADD3 R5, PT, PT, R4, -0x1, RZ ;  /* 0xffffffff04057810 */ /* 0x010fc40007ffe0ff */
[----:B------:R-:W-:Y:S02]  /*3690*/  ISETP.NE.AND P1, PT, R4, 0x1, PT ;  /* 0x000000010400780c */ /* 0x000fe40003f25270 */
[----:B-----5:R-:W-:-:S04]  /*36a0*/  IADD3 R0, PT, PT, R7, -0x1, RZ ;  /* 0xffffffff07007810 */ /* 0x020fc80007ffe0ff */
[----:B------:R-:W-:Y:S02]  /*36b0*/  ISETP.NE.AND P0, PT, R0, UR15, PT ;  /* 0x0000000f00007c0c */ /* 0x000fe4000bf05270 */
[----:B------:R-:W-:Y:S02]  /*36c0*/  SHF.L.U32 R0, R7, 0x1, RZ ;  /* 0x0000000107007819 */ /* 0x000fe400000006ff */
[----:B------:R-:W-:Y:S02]  /*36d0*/  ISETP.NE.OR P0, PT, R5, UR22, P0 ;  /* 0x0000001605007c0c */ /* 0x000fe40008705670 */
[----:B------:R-:W-:-:S05]  /*36e0*/  SEL R5, R0, RZ, P1 ;  /* 0x000000ff00057207 */ /* 0x000fca0000800000 */
[----:B--2---:R-:W-:Y:S01]  /*36f0*/  IMAD.WIDE.U32 R2, R5, 0x4, R2 ;  /* 0x0000000405027825 */ /* 0x004fe200078e0002 */
[----:B------:R-:W-:Y:S06]  /*3700*/  @P2 BRA `(.L_x_185) ;  /* 0x0000000000142947 */ /* 0x000fec0003800000 */
[----:B------:R-:W-:Y:S01]  /*3710*/  HFMA2 R5, -RZ, RZ, 0, 5.9604644775390625e-08 ;  /* 0x00000001ff057431 */ /* 0x000fe200000001ff */
[----:B------:R-:W-:Y:S06]  /*3720*/  MEMBAR.ALL.GPU ;  /* 0x0000000000007992 */ /* 0x000fec000000a000 */
[----:B------:R-:W-:-:S00]  /*3730*/  ERRBAR ;  /* 0x00000000000079ab */ /* 0x000fc00000000000 */
[----:B------:R-:W-:Y:S06]  /*3740*/  CGAERRBAR ;  /* 0x00000000000075ab */ /* 0x000fec0000000000 */
[----:B------:R2:W-:Y:S02]  /*3750*/  REDG.E.ADD.S32.STRONG.GPU desc[UR16][R2.64], R5 ;  /* 0x000000050200798e */ /* 0x0005e4000c12e310 */
.L_x_185:
[----:B------:R-:W-:Y:S05]  /*3760*/  BSYNC.RECONVERGENT B0 ;  /* 0x0000000000007941 */ /* 0x000fea0003800200 */
.L_x_184:
[----:B------:R-:W-:Y:S05]  /*3770*/  @P0 EXIT ;  /* 0x000000000000094d */ /* 0x000fea0003800000 */
[----:B------:R-:W-:Y:S05]  /*3780*/  @P2 BRA `(.L_x_186) ;  /* 0x0000000000202947 */ /* 0x000fea0003800000 */
[----:B------:R-:W-:-:S05]  /*3790*/  IMAD R0, R4, R7, RZ ;  /* 0x0000000704007224 */ /* 0x000fca00078e02ff */
[----:B------:R-:W-:-:S13]  /*37a0*/  ISETP.NE.AND P0, PT, R0, -0x1, PT ;  /* 0xffffffff0000780c */ /* 0x000fda0003f05270 */
[----:B------:R-:W-:Y:S05]  /*37b0*/  @!P0 BRA `(.L_x_186) ;  /* 0x0000000000148947 */ /* 0x000fea0003800000 */
.L_x_187:
[----:B--2---:R-:W2:Y:S04]  /*37c0*/  LDG.E.STRONG.GPU R5, desc[UR16][R2.64] ;  /* 0x0000001002057981 */ /* 0x004ea8000c1ef900 */
[----:B--2---:R-:W-:Y:S01]  /*37d0*/  CCTL.IVALL ;  /* 0x00000000ff00798f */ /* 0x004fe20002000000 */
[----:B------:R-:W-:Y:S05]  /*37e0*/  YIELD ;  /* 0x0000000000007946 */ /* 0x000fea0003800000 */
[----:B------:R-:W-:-:S13]  /*37f0*/  ISETP.NE.AND P0, PT, R5, R0, PT ;  /* 0x000000000500720c */ /* 0x000fda0003f05270 */
[----:B------:R-:W-:Y:S05]  /*3800*/  @P0 BRA `(.L_x_187) ;  /* 0xfffffffc00ec0947 */ /* 0x000fea000383ffff */
.L_x_186:
        /* <DEDUP_REMOVED lines=11> */
[----:B------:R-:W-:Y:S01]  /*38c0*/  IADD3 R7, P1, PT, R28, 0x280, RZ ;  /* 0x000002801c077810 */ /* 0x000fe20007f3e0ff */
[----:B------:R-:W-:Y:S01]  /*38d0*/  UIMAD.WIDE.U32 UR4, UR10, 0x3, URZ ;  /* 0x000000030a0478a5 */ /* 0x000fe2000f8e00ff */
[----:B------:R-:W-:Y:S01]  /*38e0*/  MOV R29, RZ ;  /* 0x000000ff001d7202 */ /* 0x000fe20000000f00 */
[----:B------:R-:W-:Y:S01]  /*38f0*/  UIMAD UR6, UR11, 0x3, URZ ;  /* 0x000000030b0678a4 */ /* 0x000fe2000f8e02ff */
[----:B--2---:R-:W-:Y:S01]  /*3900*/  MOV R3, UR9 ;  /* 0x0000000900037c02 */ /* 0x004fe20008000f00 */
[----:B------:R-:W-:Y:S01]  /*3910*/  BSSY.RECONVERGENT B0, `(.L_x_188) ;  /* 0x000005f000007945 */ /* 0x000fe20003800200 */
[----:B------:R-:W-:Y:S01]  /*3920*/  ISETP.LT.U32.AND P0, PT, R7, UR8, PT ;  /* 0x0000000807007c0c */ /* 0x000fe2000bf01070 */
[----:B------:R-:W-:Y:S01]  /*3930*/  UIADD3 UR6, UPT, UPT, UR5, UR6, URZ ;  /* 0x0000000605067290 */ /* 0x000fe2000fffe0ff */
[----:B------:R-:W-:-:S03]  /*3940*/  IADD3.X R0, PT, PT, RZ, R29, RZ, P1, !PT ;  /* 0x0000001dff007210 */ /* 0x000fc60000ffe4ff */
        /* <DEDUP_REMOVED lines=13> */
[----:B0--3--:R-:W-:-:S05]  /*3a20*/  IADD3.X R9, PT, PT, R0, -0x1, ~R29, P0, P1 ;  /* 0xffffffff00097810 */ /* 0x009fca00007e2c1d */
        /* <DEDUP_REMOVED lines=17> */
[----:B------:R-:W-:Y:S02]  /*3b40*/  MOV R23, UR6 ;  /* 0x0000000600177c02 */ /* 0x000fe40008000f00 */
[----:B------:R-:W-:Y:S01]  /*3b50*/  MOV R2, UR7 ;  /* 0x0000000700027c02 */ /* 0x000fe20008000f00 */
[----:B------:R-:W2:Y:S01]  /*3b60*/  LDCU.64 UR14, c[0x0][0x390] ;  /* 0x00007200ff0e77ac */ /* 0x000ea20008000a00 */
[----:B------:R-:W-:Y:S02]  /*3b70*/  IADD3 R5, PT, PT, R5, 0x1, RZ ;  /* 0x0000000105057810 */ /* 0x000fe40007ffe0ff */
[----:B------:R-:W-:Y:S01]  /*3b80*/  SHF.L.U64.HI R23, R23, 0x2, R2 ;  /* 0x0000000217177819 */ /* 0x000fe20000010202 */
[----:B------:R-:W3:Y:S01]  /*3b90*/  LDCU.64 UR18, c[0x0][0x388] ;  /* 0x00007100ff1277ac */ /* 0x000ee20008000a00 */
[----:B------:R-:W-:Y:S02]  /*3ba0*/  MOV R0, UR8 ;  /* 0x0000000800007c02 */ /* 0x000fe40008000f00 */
[----:B------:R-:W-:Y:S01]  /*3bb0*/  MOV R3, UR9 ;  /* 0x0000000900037c02 */ /* 0x000fe20008000f00 */
[----:B------:R-:W-:Y:S01]  /*3bc0*/  USHF.L.U32 UR5, UR11, 0x2, URZ ;  /* 0x000000020b057899 */ /* 0x000fe200080006ff */
[----:B------:R-:W-:Y:S01]  /*3bd0*/  LOP3.LUT R5, R5, 0x3, RZ, 0xc0, !PT ;  /* 0x0000000305057812 */ /* 0x000fe200078ec0ff */
[----:B------:R-:W-:Y:S01]  /*3be0*/  UMOV UR4, URZ ;  /* 0x000000ff00047c82 */ /* 0x000fe20008000000 */
[----:B------:R-:W-:-:S02]  /*3bf0*/  MOV R2, UR10 ;  /* 0x0000000a00027c02 */ /* 0x000fc40008000f00 */
[----:B------:R-:W-:Y:S02]  /*3c00*/  SHF.L.U32 R16, R28, 0x2, RZ ;  /* 0x000000021c107819 */ /* 0x000fe400000006ff */
[----:B------:R-:W-:Y:S01]  /*3c10*/  SHF.L.U64.HI R0, R0, 0x2, R3 ;  /* 0x0000000200007819 */ /* 0x000fe20000010203 */
[----:B------:R-:W-:Y:S01]  /*3c20*/  IMAD.WIDE.U32 R2, R2, 0x4, RZ ;  /* 0x0000000402027825 */ /* 0x000fe200078e00ff */
[--C-:B------:R-:W-:Y:S02]  /*3c30*/  SHF.L.U64.HI R17, R28, 0x2, R29.reuse ;  /* 0x000000021c117819 */ /* 0x100fe4000001021d */
[C---:B0-----:R-:W-:Y:S01]  /*3c40*/  IADD3 R21, P1, PT, R16.reuse, UR12, RZ ;  /* 0x0000000c10157c10 */ /* 0x041fe2000ff3e0ff */
[----:B------:R-:W-:Y:S01]  /*3c50*/  IMAD.WIDE.U32 R28, R5, 0x280, R28 ;  /* 0x00000280051c7825 */ /* 0x000fe200078e001c */
[C---:B--2---:R-:W-:Y:S02]  /*3c60*/  IADD3 R18, P2, PT, R16.reuse, UR14, RZ ;  /* 0x0000000e10127c10 */ /* 0x044fe4000ff5e0ff */
[----:B---3--:R-:W-:-:S02]  /*3c70*/  IADD3 R16, P3, PT, R16, UR18, RZ ;  /* 0x0000001210107c10 */ /* 0x008fc4000ff7e0ff */
[----:B------:R-:W-:Y:S02]  /*3c80*/  IADD3 R12, P4, PT, RZ, -R5, RZ ;  /* 0x80000005ff0c7210 */ /* 0x000fe40007f9e0ff */
[C---:B------:R-:W-:Y:S02]  /*3c90*/  IADD3.X R20, PT, PT, R17.reuse, UR13, RZ, P1, !PT ;  /* 0x0000000d11147c10 */ /* 0x040fe40008ffe4ff */
[----:B------:R-:W-:Y:S02]  /*3ca0*/  IADD3.X R19, PT, PT, R17, UR15, RZ, P2, !PT ;  /* 0x0000000f11137c10 */ /* 0x000fe400097fe4ff */
[----:B------:R-:W-:Y:S02]  /*3cb0*/  IADD3 R29, PT, PT, R29, UR4, RZ ;  /* 0x000000041d1d7c10 */ /* 0x000fe4000fffe0ff */
[----:B------:R-:W-:Y:S02]  /*3cc0*/  IADD3.X R17, PT, PT, R17, UR19, RZ, P3, !PT ;  /* 0x0000001311117c10 */ /* 0x000fe40009ffe4ff */
[----:B------:R-:W-:-:S02]  /*3cd0*/  IADD3 R25, PT, PT, R3, UR5, RZ ;  /* 0x0000000503197c10 */ /* 0x000fc4000fffe0ff */
[----:B------:R-:W-:-:S07]  /*3ce0*/  IADD3.X R14, PT, PT, RZ, -0x1, RZ, P4, !PT ;  /* 0xffffffffff0e7810 */ /* 0x000fce00027fe4ff */
.L_x_190:
[----:B0-----:R-:W-:Y:S02]  /*3cf0*/  MOV R6, UR8 ;  /* 0x0000000800067c02 */ /* 0x001fe40008000f00 */
[----:B------:R-:W-:Y:S02]  /*3d00*/  MOV R10, UR6 ;  /* 0x00000006000a7c02 */ /* 0x000fe40008000f00 */
[-C--:B------:R-:W-:Y:S02]  /*3d10*/  LEA R6, P1, R6, R21.reuse, 0x2 ;  /* 0x0000001506067211 */ /* 0x080fe400078210ff */
[-C--:B------:R-:W-:Y:S02]  /*3d20*/  LEA R10, P3, R10, R21.reuse, 0x2 ;  /* 0x000000150a0a7211 */ /* 0x080fe400078610ff */
[----:B------:R-:W-:Y:S02]  /*3d30*/  IADD3 R8, P2, PT, R21, R2, RZ ;  /* 0x0000000215087210 */ /* 0x000fe40007f5e0ff */
[----:B------:R-:W-:-:S02]  /*3d40*/  MOV R4, R21 ;  /* 0x0000001500047202 */ /* 0x000fc40000000f00 */
[C---:B------:R-:W-:Y:S02]  /*3d50*/  IADD3.X R7, PT, PT, R20.reuse, R0, RZ, P1, !PT ;  /* 0x0000000014077210 */ /* 0x040fe40000ffe4ff */
[----:B------:R-:W-:Y:S02]  /*3d60*/  MOV R5, R20 ;  /* 0x0000001400057202 */ /* 0x000fe40000000f00 */
[C---:B------:R-:W-:Y:S02]  /*3d70*/  IADD3.X R11, PT, PT, R20.reuse, R23, RZ, P3, !PT ;  /* 0x00000017140b7210 */ /* 0x040fe40001ffe4ff */
[----:B------:R-:W-:Y:S01]  /*3d80*/  IADD3.X R9, PT, PT, R20, R25, RZ, P2, !PT ;  /* 0x0000001914097210 */ /* 0x000fe200017fe4ff */
[----:B------:R0:W1:Y:S04]  /*3d90*/  LDG.E R4, desc[UR16][R4.64] ;  /* 0x0000001004047981 */ /* 0x000068000c1e1900 */
[----:B------:R2:W1:Y:S04]  /*3da0*/  LDG.E R7, desc[UR16][R6.64] ;  /* 0x0000001006077981 */ /* 0x000468000c1e1900 */
[----:B------:R-:W3:Y:S04]  /*3db0*/  LDG.E R8, desc[UR16][R8.64] ;  /* 0x0000001008087981 */ /* 0x000ee8000c1e1900 */
[----:B------:R-:W3:Y:S01]  /*3dc0*/  LDG.E R11, desc[UR16][R10.64] ;  /* 0x000000100a0b7981 */ /* 0x000ee2000c1e1900 */
[----:B0-----:R-:W-:-:S02]  /*3dd0*/  MOV R5, R17 ;  /* 0x0000001100057202 */ /* 0x001fc40000000f00 */
[----:B--2---:R-:W-:Y:S02]  /*3de0*/  MOV R6, R18 ;  /* 0x0000001200067202 */ /* 0x004fe40000000f00 */
[----:B------:R-:W-:-:S04]  /*3df0*/  IADD3 R12, P1, PT, R12, 0x1, RZ ;  /* 0x000000010c0c7810 */ /* 0x000fc80007f3e0ff */
[----:B------:R-:W-:Y:S02]  /*3e00*/  IADD3.X R14, PT, PT, RZ, R14, RZ, P1, !PT ;  /* 0x0000000eff0e7210 */ /* 0x000fe40000ffe4ff */
[----:B------:R-:W-:-:S04]  /*3e10*/  ISETP.NE.U32.AND P1, PT, R12, RZ, PT ;  /* 0x000000ff0c00720c */ /* 0x000fc80003f25070 */
[----:B------:R-:W-:Y:S02]  /*3e20*/  ISETP.NE.AND.EX P1, PT, R14, RZ, PT, P1 ;  /* 0x000000ff0e00720c */ /* 0x000fe40003f25310 */
[----:B------:R-:W-:Y:S02]  /*3e30*/  IADD3 R18, P3, PT, R18, 0xa00, RZ ;  /* 0x00000a0012127810 */ /* 0x000fe40007f7e0ff */
[----:B------:R-:W-:-:S04]  /*3e40*/  IADD3 R21, P2, PT, R21, 0xa00, RZ ;  /* 0x00000a0015157810 */ /* 0x000fc80007f5e0ff */
[----:B------:R-:W-:Y:S02]  /*3e50*/  IADD3.X R20, PT, PT, RZ, R20, RZ, P2, !PT ;  /* 0x00000014ff147210 */ /* 0x000fe400017fe4ff */
[----:B-1----:R-:W-:Y:S02]  /*3e60*/  F2FP.BF16.F32.PACK_AB R13, R7, R4 ;  /* 0x00000004070d723e */ /* 0x002fe400000010ff */
[----:B------:R-:W-:Y:S02]  /*3e70*/  MOV R4, R16 ;  /* 0x0000001000047202 */ /* 0x000fe40000000f00 */
[----:B------:R-:W-:Y:S02]  /*3e80*/  MOV R7, R19 ;  /* 0x0000001300077202 */ /* 0x000fe40000000f00 */
[----:B---3--:R-:W-:Y:S01]  /*3e90*/  F2FP.BF16.F32.PACK_AB R15, R11, R8 ;  /* 0x000000080b0f723e */ /* 0x008fe200000010ff */
[----:B------:R0:W-:Y:S04]  /*3ea0*/  STG.E desc[UR16][R4.64], R13 ;  /* 0x0000000d04007986 */ /* 0x0001e8000c101910 */
[----:B------:R0:W-:Y:S01]  /*3eb0*/  STG.E desc[UR16][R6.64], R15 ;  /* 0x0000000f06007986 */ /* 0x0001e2000c101910 */
[----:B------:R-:W-:-:S02]  /*3ec0*/  IADD3 R16, P4, PT, R16, 0xa00, RZ ;  /* 0x00000a0010107810 */ /* 0x000fc40007f9e0ff */
[----:B------:R-:W-:Y:S02]  /*3ed0*/  IADD3.X R19, PT, PT, RZ, R19, RZ, P3, !PT ;  /* 0x00000013ff137210 */ /* 0x000fe40001ffe4ff */
[----:B------:R-:W-:Y:S01]  /*3ee0*/  IADD3.X R17, PT, PT, RZ, R17, RZ, P4, !PT ;  /* 0x00000011ff117210 */ /* 0x000fe200027fe4ff */
[----:B------:R-:W-:Y:S08]  /*3ef0*/  @P1 BRA `(.L_x_190) ;  /* 0xfffffffc007c1947 */ /* 0x000ff0000383ffff */
.L_x_189:
[----:B------:R-:W-:Y:S05]  /*3f00*/  BSYNC.RECONVERGENT B0 ;  /* 0x0000000000007941 */ /* 0x000fea0003800200 */
.L_x_188:
[----:B------:R-:W-:Y:S05]  /*3f10*/  @!P0 EXIT ;  /* 0x000000000000894d */ /* 0x000fea0003800000 */
[----:B------:R-:W-:Y:S01]  /*3f20*/  BSSY.RECONVERGENT B0, `(.L_x_191) ;  /* 0x0000061000007945 */ /* 0x000fe20003800200 */
[----:B------:R-:W-:Y:S02]  /*3f30*/  USHF.L.U64.HI UR5, UR10, 0x2, UR11 ;  /* 0x000000020a057899 */ /* 0x000fe4000801020b */
[----:B------:R-:W-:Y:S02]  /*3f40*/  USHF.L.U32 UR4, UR10, 0x2, URZ ;  /* 0x000000020a047899 */ /* 0x000fe400080006ff */
[----:B------:R-:W-:Y:S01]  /*3f50*/  USHF.L.U64.HI UR7, UR6, 0x2, UR7 ;  /* 0x0000000206077899 */ /* 0x000fe20008010207 */
[----:B------:R-:W2:Y:S01]  /*3f60*/  LDCU.64 UR12, c[0x0][0x3d8] ;  /* 0x00007b00ff0c77ac */ /* 0x000ea20008000a00 */
[----:B------:R-:W3:Y:S01]  /*3f70*/  LDCU.64 UR14, c[0x0][0x388] ;  /* 0x00007100ff0e77ac */ /* 0x000ee20008000a00 */
[----:B------:R-:W4:Y:S01]  /*3f80*/  LDCU.64 UR18, c[0x0][0x390] ;  /* 0x00007200ff1277ac */ /* 0x000f220008000a00 */
[----:B------:R-:W-:Y:S02]  /*3f90*/  USHF.L.U64.HI UR10, UR8, 0x2, UR9 ;  /* 0x00000002080a7899 */ /* 0x000fe40008010209 */
[----:B------:R-:W-:-:S02]  /*3fa0*/  USHF.L.U32 UR11, UR8, 0x2, URZ ;  /* 0x00000002080b7899 */ /* 0x000fc400080006ff */
[----:B------:R-:W-:-:S12]  /*3fb0*/  USHF.L.U32 UR6, UR6, 0x2, URZ ;  /* 0x0000000206067899 */ /* 0x000fd800080006ff */
.L_x_192:
[C---:B------:R-:W-:Y:S02]  /*3fc0*/  SHF.L.U32 R0, R28.reuse, 0x2, RZ ;  /* 0x000000021c007819 */ /* 0x040fe400000006ff */
[----:B01----:R-:W-:Y:S02]  /*3fd0*/  SHF.L.U64.HI R4, R28, 0x2, R29 ;  /* 0x000000021c047819 */ /* 0x003fe4000001021d */
[----:B--2---:R-:W-:-:S04]  /*3fe0*/  IADD3 R2, P0, PT, R0, UR12, RZ ;  /* 0x0000000c00027c10 */ /* 0x004fc8000ff1e0ff */
[----:B------:R-:W-:Y:S02]  /*3ff0*/  IADD3.X R3, PT, PT, R4, UR13, RZ, P0, !PT ;  /* 0x0000000d04037c10 */ /* 0x000fe400087fe4ff */
[C---:B------:R-:W-:Y:S02]  /*4000*/  IADD3 R6, P0, PT, R2.reuse, UR11, RZ ;  /* 0x0000000b02067c10 */ /* 0x040fe4000ff1e0ff */
[C---:B------:R-:W-:Y:S02]  /*4010*/  IADD3 R10, P2, PT, R2.reuse, UR6, RZ ;  /* 0x00000006020a7c10 */ /* 0x040fe4000ff5e0ff */
[C---:B------:R-:W-:Y:S02]  /*4020*/  IADD3.X R7, PT, PT, R3.reuse, UR10, RZ, P0, !PT ;  /* 0x0000000a03077c10 */ /* 0x040fe400087fe4ff */
[----:B------:R-:W-:Y:S02]  /*4030*/  IADD3 R8, P1, PT, R2, UR4, RZ ;  /* 0x0000000402087c10 */ /* 0x000fe4000ff3e0ff */
[C---:B------:R-:W-:Y:S01]  /*4040*/  IADD3.X R11, PT, PT, R3.reuse, UR7, RZ, P2, !PT ;  /* 0x00000007030b7c10 */ /* 0x040fe200097fe4ff */
[----:B------:R0:W2:Y:S01]  /*4050*/  LDG.E R2, desc[UR16][R2.64] ;  /* 0x0000001002027981 */ /* 0x0000a2000c1e1900 */
[----:B------:R-:W-:-:S03]  /*4060*/  IADD3.X R9, PT, PT, R3, UR5, RZ, P1, !PT ;  /* 0x0000000503097c10 */ /* 0x000fc60008ffe4ff */
[----:B------:R-:W2:Y:S04]  /*4070*/  LDG.E R7, desc[UR16][R6.64] ;  /* 0x0000001006077981 */ /* 0x000ea8000c1e1900 */
[----:B------:R-:W5:Y:S04]  /*4080*/  LDG.E R8, desc[UR16][R8.64] ;  /* 0x0000001008087981 */ /* 0x000f68000c1e1900 */
[----:B------:R-:W5:Y:S01]  /*4090*/  LDG.E R11, desc[UR16][R10.64] ;  /* 0x000000100a0b7981 */ /* 0x000f62000c1e1900 */
[----:B------:R-:W-:Y:S02]  /*40a0*/  LOP3.LUT R15, R0, 0xfffffffc, RZ, 0xc0, !PT ;  /* 0xfffffffc000f7812 */ /* 0x000fe400078ec0ff */
[----:B------:R-:W-:-:S02]  /*40b0*/  LOP3.LUT R16, R4, 0x1, RZ, 0xc0, !PT ;  /* 0x0000000104107812 */ /* 0x000fc400078ec0ff */
[C---:B---3--:R-:W-:Y:S02]  /*40c0*/  IADD3 R12, P0, PT, R15.reuse, UR14, RZ ;  /* 0x0000000e0f0c7c10 */ /* 0x048fe4000ff1e0ff */
[----:B0-----:R-:W-:Y:S02]  /*40d0*/  LOP3.LUT R3, R4, 0x3, RZ, 0xc0, !PT ;  /* 0x0000000304037812 */ /* 0x001fe400078ec0ff */
[----:B-1----:R-:W-:Y:S02]  /*40e0*/  IADD3.X R13, PT, PT, R16, UR15, RZ, P0, !PT ;  /* 0x0000000f100d7c10 */ /* 0x002fe400087fe4ff */
[----:B----4-:R-:W-:Y:S02]  /*40f0*/  IADD3 R14, P0, PT, R15, UR18, RZ ;  /* 0x000000120f0e7c10 */ /* 0x010fe4000ff1e0ff */
[----:B--2---:R-:W-:Y:S02]  /*4100*/  F2FP.BF16.F32.PACK_AB R5, R7, R2 ;  /* 0x000000020705723e */ /* 0x004fe400000010ff */
[----:B------:R-:W-:-:S02]  /*4110*/  IADD3 R2, P1, PT, R15, UR12, RZ ;  /* 0x0000000c0f027c10 */ /* 0x000fc4000ff3e0ff */
[----:B------:R-:W-:Y:S02]  /*4120*/  IADD3.X R15, PT, PT, R16, UR19, RZ, P0, !PT ;  /* 0x00000013100f7c10 */ /* 0x000fe400087fe4ff */
[----:B------:R-:W-:Y:S02]  /*4130*/  IADD3.X R3, PT, PT, R3, UR13, RZ, P1, !PT ;  /* 0x0000000d03037c10 */ /* 0x000fe40008ffe4ff */
[----:B-----5:R-:W-:Y:S02]  /*4140*/  F2FP.BF16.F32.PACK_AB R19, R11, R8 ;  /* 0x000000080b13723e */ /* 0x020fe400000010ff */
[C---:B------:R-:W-:Y:S02]  /*4150*/  IADD3 R10, P0, PT, R2.reuse, UR11, RZ ;  /* 0x0000000b020a7c10 */ /* 0x040fe4000ff1e0ff */
[C---:B------:R-:W-:Y:S02]  /*4160*/  IADD3 R6, P1, PT, R2.reuse, UR4, RZ ;  /* 0x0000000402067c10 */ /* 0x040fe4000ff3e0ff */
[----:B------:R-:W-:-:S02]  /*4170*/  IADD3 R8, P2, PT, R2, UR6, RZ ;  /* 0x0000000602087c10 */ /* 0x000fc4000ff5e0ff */
[C---:B------:R-:W-:Y:S02]  /*4180*/  IADD3.X R11, PT, PT, R3.reuse, UR10, RZ, P0, !PT ;  /* 0x0000000a030b7c10 */ /* 0x040fe400087fe4ff */
[C---:B------:R-:W-:Y:S02]  /*4190*/  IADD3.X R7, PT, PT, R3.reuse, UR5, RZ, P1, !PT ;  /* 0x0000000503077c10 */ /* 0x040fe40008ffe4ff */
[----:B------:R-:W-:Y:S01]  /*41a0*/  IADD3.X R9, PT, PT, R3, UR7, RZ, P2, !PT ;  /* 0x0000000703097c10 */ /* 0x000fe200097fe4ff */
[----:B------:R0:W-:Y:S04]  /*41b0*/  STG.E desc[UR16][R12.64], R5 ;  /* 0x000000050c007986 */ /* 0x0001e8000c101910 */
[----:B------:R1:W-:Y:S04]  /*41c0*/  STG.E desc[UR16][R14.64], R19 ;  /* 0x000000130e007986 */ /* 0x0003e8000c101910 */
[----:B------:R-:W2:Y:S04]  /*41d0*/  LDG.E R18, desc[UR16][R2.64+0xa00] ;  /* 0x000a001002127981 */ /* 0x000ea8000c1e1900 */
[----:B0-----:R-:W2:Y:S04]  /*41e0*/  LDG.E R5, desc[UR16][R10.64+0xa00] ;  /* 0x000a00100a057981 */ /* 0x001ea8000c1e1900 */
        /* <DEDUP_REMOVED lines=9> */
[----:B------:R-:W-:Y:S02]  /*4280*/  IADD3.X R17, PT, PT, R17, UR19, RZ, P1, !PT ;  /* 0x0000001311117c10 */ /* 0x000fe40008ffe4ff */
[----:B--2---:R-:W-:Y:S02]  /*4290*/  F2FP.BF16.F32.PACK_AB R5, R5, R18 ;  /* 0x000000120505723e */ /* 0x004fe400000010ff */
[----:B---3--:R-:W-:-:S03]  /*42a0*/  F2FP.BF16.F32.PACK_AB R21, R21, R20 ;  /* 0x000000141515723e */ /* 0x008fc600000010ff */
[----:B------:R0:W-:Y:S04]  /*42b0*/  STG.E desc[UR16][R12.64], R5 ;  /* 0x000000050c007986 */ /* 0x0001e8000c101910 */
[----:B------:R2:W-:Y:S04]  /*42c0*/  STG.E desc[UR16][R16.64], R21 ;  /* 0x0000001510007986 */ /* 0x0005e8000c101910 */
[----:B------:R-:W3:Y:S04]  /*42d0*/  LDG.E R18, desc[UR16][R2.64+0x1400] ;  /* 0x0014001002127981 */ /* 0x000ee8000c1e1900 */
[----:B-1----:R-:W3:Y:S04]  /*42e0*/  LDG.E R19, desc[UR16][R10.64+0x1400] ;  /* 0x001400100a137981 */ /* 0x002ee8000c1e1900 */
        /* <DEDUP_REMOVED lines=10> */
[----:B---3--:R-:W-:Y:S02]  /*4390*/  F2FP.BF16.F32.PACK_AB R19, R19, R18 ;  /* 0x000000121313723e */ /* 0x008fe400000010ff */
[----:B----4-:R-:W-:-:S03]  /*43a0*/  F2FP.BF16.F32.PACK_AB R23, R23, R20 ;  /* 0x000000141717723e */ /* 0x010fc600000010ff */
[----:B------:R0:W-:Y:S04]  /*43b0*/  STG.E desc[UR16][R14.64], R19 ;  /* 0x000000130e007986 */ /* 0x0001e8000c101910 */
[----:B------:R1:W-:Y:S04]  /*43c0*/  STG.E desc[UR16][R12.64], R23 ;  /* 0x000000170c007986 */ /* 0x0003e8000c101910 */
[----:B------:R-:W3:Y:S04]  /*43d0*/  LDG.E R2, desc[UR16][R2.64+0x1e00] ;  /* 0x001e001002027981 */ /* 0x000ee8000c1e1900 */
[----:B------:R-:W3:Y:S04]  /*43e0*/  LDG.E R11, desc[UR16][R10.64+0x1e00] ;  /* 0x001e00100a0b7981 */ /* 0x000ee8000c1e1900 */
[----:B------:R-:W4:Y:S04]  /*43f0*/  LDG.E R6, desc[UR16][R6.64+0x1e00] ;  /* 0x001e001006067981 */ /* 0x000f28000c1e1900 */
[----:B------:R-:W4:Y:S01]  /*4400*/  LDG.E R9, desc[UR16][R8.64+0x1e00] ;  /* 0x001e001008097981 */ /* 0x000f22000c1e1900 */
[----:B------:R-:W-:-:S04]  /*4410*/  IADD3 R0, P0, PT, R0, 0x1e00, RZ ;  /* 0x00001e0000007810 */ /* 0x000fc80007f1e0ff */
[----:B--2---:R-:W-:Y:S02]  /*4420*/  IADD3.X R16, PT, PT, RZ, R4, RZ, P0, !PT ;  /* 0x00000004ff107210 */ /* 0x004fe400007fe4ff */
        /* <DEDUP_REMOVED lines=11> */
[----:B---3--:R-:W-:Y:S02]  /*44e0*/  F2FP.BF16.F32.PACK_AB R11, R11, R2 ;  /* 0x000000020b0b723e */ /* 0x008fe400000010ff */
[----:B----4-:R-:W-:-:S03]  /*44f0*/  F2FP.BF16.F32.PACK_AB R3, R9, R6 ;  /* 0x000000060903723e */ /* 0x010fc600000010ff */
[----:B------:R1:W-:Y:S04]  /*4500*/  STG.E desc[UR16][R4.64], R11 ;  /* 0x0000000b04007986 */ /* 0x0003e8000c101910 */
[----:B------:R1:W-:Y:S02]  /*4510*/  STG.E desc[UR16][R14.64], R3 ;  /* 0x000000030e007986 */ /* 0x0003e4000c101910 */
[----:B------:R-:W-:Y:S05]  /*4520*/  @P0 BRA `(.L_x_192) ;  /* 0xfffffff800a40947 */ /* 0x000fea000383ffff */
[----:B------:R-:W-:Y:S05]  /*4530*/  BSYNC.RECONVERGENT B0 ;  /* 0x0000000000007941 */ /* 0x000fea0003800200 */
.L_x_191:
[----:B------:R-:W-:Y:S05]  /*4540*/  EXIT ;  /* 0x000000000000794d */ /* 0x000fea0003800000 */
.L_x_193:
        /* <DEDUP_REMOVED lines=11> */
.L_x_2466:


//--------------------- .text._Z35group_norm_nhwc_bwd_one_pass_kernelI11Bf16IOBf16WLi128ELi20ELi640EEv26Group_norm_nhwc_bwd_params --------------------------
	.section	.text._Z35group_norm_nhwc_bwd_one_pass_kernelI11Bf16IOBf16WLi128ELi20ELi640EEv26Group_norm_nhwc_bwd_params,"ax",@progbits
	.align	128
        .global         _Z35group_norm_nhwc_bwd_one_pass_kernelI11Bf16IOBf16WLi128ELi20ELi640EEv26Group_norm_nhwc_bwd_params
        .type           _Z35group_norm_nhwc_bwd_one_pass_kernelI11Bf16IOBf16WLi128ELi20ELi640EEv26Group_norm_nhwc_bwd_params,@function
        .size           _Z35group_norm_nhwc_bwd_one_pass_kernelI11Bf16IOBf16WLi128ELi20ELi640EEv26Group_norm_nhwc_bwd_params,(.L_x_2467 - _Z35group_norm_nhwc_bwd_one_pass_kernelI11Bf16IOBf16WLi128ELi20ELi640EEv26Group_norm_nhwc_bwd_params)
        .other          _Z35group_norm_nhwc_bwd_one_pass_kernelI11Bf16IOBf16WLi128ELi20ELi640EEv26Group_norm_nhwc_bwd_params,@"STO_CUDA_ENTRY STV_DEFAULT"
_Z35group_norm_nhwc_bwd_one_pass_kernelI11Bf16IOBf16WLi128ELi20ELi640EEv26Group_norm_nhwc_bwd_params:
.text._Z35group_norm_nhwc_bwd_one_pass_kernelI11Bf16IOBf16WLi128ELi20ELi640EEv26Group_norm_nhwc_bwd_params:
        /* <DEDUP_REMOVED lines=24> */
.L_x_219:
[----:B--2---:R-:W2:Y:S01]  /*0180*/  LDC R15, c[0x0][0x410] ;  /* 0x00010400ff0f7b82 */ /* 0x004ea20000000800 */
[----:B0-----:R-:W-:Y:S01]  /*0190*/  IABS R12, R26 ;  /* 0x0000001a000c7213 */ /* 0x001fe20000000000 */
[----:B------:R-:W3:Y:S01]  /*01a0*/  LDCU.128 UR12, c[0x0][0x400] ;  /* 0x00008000ff0c77ac */ /* 0x000ee20008000c00 */
[----:B------:R-:W-:Y:S01]  /*01b0*/  ISETP.GE.AND P1, PT, R26, RZ, PT ;  /* 0x000000ff1a00720c */ /* 0x000fe20003f26270 */
[----:B------:R-:W4:Y:S04]  /*01c0*/  LDCU.U8 UR4, c[0x0][0x414] ;  /* 0x00008280ff0477ac */ /* 0x000f280008000000 */
[----:B------:R-:W5:Y:S01]  /*01d0*/  LDC R14, c[0x0][0x41c] ;  /* 0x00010700ff0e7b82 */ /* 0x000f620000000800 */
[----:B-12---:R-:W-:-:S04]  /*01e0*/  IABS R9, R15 ;  /* 0x0000000f00097213 */ /* 0x006fc80000000000 */
[----:B------:R-:W2:Y:S01]  /*01f0*/  I2F.RP R8, R9 ;  /* 0x0000000900087306 */ /* 0x000ea20000209400 */
[----:B-----5:R-:W-:-:S05]  /*0200*/  IMAD R13, R14, UR9, R29 ;  /* 0x000000090e0d7c24 */ /* 0x020fca000f8e021d */
[C---:B---3--:R-:W-:Y:S02]  /*0210*/  ISETP.GE.U32.AND P0, PT, R13.reuse, UR12, PT ;  /* 0x0000000c0d007c0c */ /* 0x048fe4000bf06070 */
[----:B------:R-:W-:Y:S02]  /*0220*/  SHF.R.S32.HI R19, RZ, 0x1f, R13 ;  /* 0x0000001fff137819 */ /* 0x000fe4000001140d */
[----:B------:R-:W-:Y:S01]  /*0230*/  IADD3 R37, PT, PT, R13, 0x40, RZ ;  /* 0x000000400d257810 */ /* 0x000fe20007ffe0ff */
[----:B--2---:R-:W2:Y:S01]  /*0240*/  MUFU.RCP R8, R8 ;  /* 0x0000000800087308 */ /* 0x004ea20000001000 */
[----:B------:R-:W-:-:S13]  /*0250*/  ISETP.GE.AND.EX P0, PT, R19, UR13, PT, P0 ;  /* 0x0000000d13007c0c */ /* 0x000fda000bf06300 */
[----:B------:R-:W3:Y:S01]  /*0260*/  @!P0 LDC.64 R24, c[0x0][0x3f8] ;  /* 0x0000fe00ff188b82 */ /* 0x000ee20000000a00 */
[----:B--2---:R-:W-:-:S04]  /*0270*/  IADD3 R6, PT, PT, R8, 0xffffffe, RZ ;  /* 0x0ffffffe08067810 */ /* 0x004fc80007ffe0ff */
[----:B------:R2:W5:Y:S03]  /*0280*/  F2I.FTZ.U32.TRUNC.NTZ R7, R6 ;  /* 0x0000000600077305 */ /* 0x000566000021f000 */
[----:B------:R-:W1:Y:S01]  /*0290*/  @!P0 LDC.64 R20, c[0x0][0x3a0] ;  /* 0x0000e800ff148b82 */ /* 0x000e620000000a00 */
[----:B--2---:R-:W-:Y:S02]  /*02a0*/  MOV R6, RZ ;  /* 0x000000ff00067202 */ /* 0x004fe40000000f00 */
[----:B-----5:R-:W-:-:S05]  /*02b0*/  IADD3 R10, PT, PT, RZ, -R7, RZ ;  /* 0x80000007ff0a7210 */ /* 0x020fca0007ffe0ff */
[----:B------:R-:W-:-:S04]  /*02c0*/  IMAD R11, R10, R9, RZ ;  /* 0x000000090a0b7224 */ /* 0x000fc800078e02ff */
[----:B------:R-:W-:Y:S01]  /*02d0*/  IMAD.HI.U32 R7, R7, R11, R6 ;  /* 0x0000000b07077227 */ /* 0x000fe200078e0006 */
[----:B------:R-:W-:-:S04]  /*02e0*/  LOP3.LUT R11, R26, R15, RZ, 0x3c, !PT ;  /* 0x0000000f1a0b7212 */ /* 0x000fc800078e3cff */
[----:B------:R-:W-:Y:S01]  /*02f0*/  ISETP.GE.AND P2, PT, R11, RZ, PT ;  /* 0x000000ff0b00720c */ /* 0x000fe20003f46270 */
[----:B------:R-:W-:Y:S01]  /*0300*/  IMAD.HI.U32 R10, R7, R12, RZ ;  /* 0x0000000c070a7227 */ /* 0x000fe200078e00ff */
[----:B------:R-:W-:Y:S01]  /*0310*/  LOP3.LUT R11, RZ, R15, RZ, 0x33, !PT ;  /* 0x0000000fff0b7212 */ /* 0x000fe200078e33ff */
[----:B------:R-:W2:Y:S03]  /*0320*/  LDC.64 R6, c[0x0][0x3b8] ;  /* 0x0000ee00ff067b82 */ /* 0x000ea60000000a00 */
[----:B------:R-:W-:-:S05]  /*0330*/  IADD3 R8, PT, PT, -R10, RZ, RZ ;  /* 0x000000ff0a087210 */ /* 0x000fca0007ffe1ff */
[----:B------:R-:W-:-:S05]  /*0340*/  IMAD R8, R9, R8, R12 ;  /* 0x0000000809087224 */ /* 0x000fca00078e020c */
[----:B------:R-:W-:Y:S01]  /*0350*/  ISETP.GT.U32.AND P3, PT, R9, R8, PT ;  /* 0x000000080900720c */ /* 0x000fe20003f64070 */
[----:B--2---:R-:W-:-:S12]  /*0360*/  IMAD.WIDE R6, R26, 0x8, R6 ;  /* 0x000000081a067825 */ /* 0x004fd800078e0206 */
[-C--:B------:R-:W-:Y:S02]  /*0370*/  @!P3 IADD3 R8, PT, PT, R8, -R9.reuse, RZ ;  /* 0x800000090808b210 */ /* 0x080fe40007ffe0ff */
[----:B------:R-:W-:Y:S02]  /*0380*/  @!P3 IADD3 R10, PT, PT, R10, 0x1, RZ ;  /* 0x000000010a0ab810 */ /* 0x000fe40007ffe0ff */
[CC--:B------:R-:W-:Y:S01]  /*0390*/  ISETP.GE.U32.AND P4, PT, R8.reuse, R9.reuse, PT ;  /* 0x000000090800720c */ /* 0x0c0fe20003f86070 */
[----:B------:R-:W2:Y:S01]  /*03a0*/  LDG.E.64 R6, desc[UR6][R6.64] ;  /* 0x0000000606067981 */ /* 0x000ea2000c1e1b00 */
[----:B------:R-:W-:Y:S02]  /*03b0*/  ISETP.GT.U32.AND P5, PT, R9, R8, PT ;  /* 0x000000080900720c */ /* 0x000fe40003fa4070 */
[----:B------:R-:W-:Y:S02]  /*03c0*/  IADD3 R9, PT, PT, R8, -R9, RZ ;  /* 0x8000000908097210 */ /* 0x000fe40007ffe0ff */
[----:B------:R-:W-:-:S02]  /*03d0*/  ISETP.NE.AND P3, PT, R15, RZ, PT ;  /* 0x000000ff0f00720c */ /* 0x000fc40003f65270 */
[----:B------:R-:W-:Y:S02]  /*03e0*/  SEL R8, R9, R8, !P5 ;  /* 0x0000000809087207 */ /* 0x000fe40006800000 */
[----:B------:R-:W-:Y:S02]  /*03f0*/  ISETP.GE.U32.AND P5, PT, R37, UR12, PT ;  /* 0x0000000c25007c0c */ /* 0x000fe4000bfa6070 */
[----:B------:R-:W-:Y:S02]  /*0400*/  SHF.R.S32.HI R9, RZ, 0x1f, R37 ;  /* 0x0000001fff097819 */ /* 0x000fe40000011425 */
[----:B------:R-:W-:Y:S02]  /*0410*/  @!P1 IADD3 R8, PT, PT, -R8, RZ, RZ ;  /* 0x000000ff08089210 */ /* 0x000fe40007ffe1ff */
[----:B------:R-:W-:Y:S02]  /*0420*/  ISETP.GE.AND.EX P1, PT, R9, UR13, PT, P5 ;  /* 0x0000000d09007c0c */ /* 0x000fe4000bf26350 */
[----:B------:R-:W-:-:S02]  /*0430*/  @P4 IADD3 R10, PT, PT, R10, 0x1, RZ ;  /* 0x000000010a0a4810 */ /* 0x000fc40007ffe0ff */
[----:B------:R-:W-:Y:S02]  /*0440*/  SEL R39, R11, R8, !P3 ;  /* 0x000000080b277207 */ /* 0x000fe40005800000 */
[----:B------:R-:W-:Y:S02]  /*0450*/  @!P2 IADD3 R10, PT, PT, -R10, RZ, RZ ;  /* 0x000000ff0a0aa210 */ /* 0x000fe40007ffe1ff */
[----:B----4-:R-:W-:Y:S01]  /*0460*/  ISETP.NE.AND P2, PT, RZ, UR4, PT ;  /* 0x00000004ff007c0c */ /* 0x010fe2000bf45270 */
[----:B------:R-:W-:Y:S01]  /*0470*/  IMAD R17, R39, 0x14, RZ ;  /* 0x0000001427117824 */ /* 0x000fe200078e02ff */
[----:B------:R-:W-:-:S03]  /*0480*/  SEL R15, R11, R10, !P3 ;  /* 0x0000000a0b0f7207 */ /* 0x000fc60005800000 */
[----:B------:R-:W4:Y:S01]  /*0490*/  @!P1 LDC.64 R10, c[0x0][0x3f8] ;  /* 0x0000fe00ff0a9b82 */ /* 0x000f220000000a00 */
[C---:B------:R-:W-:Y:S02]  /*04a0*/  IADD3 R40, P3, PT, R17.reuse, R4, RZ ;  /* 0x0000000411287210 */ /* 0x040fe40007f7e0ff */
[----:B------:R-:W-:Y:S02]  /*04b0*/  SHF.R.S32.HI R4, RZ, 0x1f, R15 ;  /* 0x0000001fff047819 */ /* 0x000fe4000001140f */
[----:B------:R-:W-:-:S03]  /*04c0*/  LEA.HI.X.SX32 R41, R17, RZ, 0x1, P3 ;  /* 0x000000ff11297211 */ /* 0x000fc600018f0eff */
[----:B------:R-:W-:Y:S01]  /*04d0*/  IMAD R4, R4, UR14, RZ ;  /* 0x0000000e04047c24 */ /* 0x000fe2000f8e02ff */
[----:B------:R-:W5:Y:S01]  /*04e0*/  @!P1 LDC.64 R16, c[0x0][0x3a0] ;  /* 0x0000e800ff109b82 */ /* 0x000f620000000a00 */
[----:B------:R-:W-:-:S04]  /*04f0*/  IMAD.WIDE.U32 R40, R15, UR14, R40 ;  /* 0x0000000e0f287c25 */ /* 0x000fc8000f8e0028 */
[----:B------:R-:W-:Y:S01]  /*0500*/  IMAD R43, R15, UR15, R4 ;  /* 0x0000000f0f2b7c24 */ /* 0x000fe2000f8e0204 */
[----:B------:R-:W-:Y:S01]  /*0510*/  @!P0 MOV R42, R40 ;  /* 0x00000028002a8202 */ /* 0x000fe20000000f00 */
[----:B---3--:R-:W-:Y:S01]  /*0520*/  @!P0 IMAD R4, R19, R24, RZ ;  /* 0x0000001813048224 */ /* 0x008fe200078e02ff */
[----:B------:R-:W3:Y:S02]  /*0530*/  @P2 LDC.64 R22, c[0x0][0x3b0] ;  /* 0x0000ec00ff162b82 */ /* 0x000ee40000000a00 */
[----:B------:R-:W-:Y:S01]  /*0540*/  IADD3 R43, PT, PT, R41, R43, RZ ;  /* 0x0000002b292b7210 */ /* 0x000fe20007ffe0ff */
[----:B------:R-:W-:-:S05]  /*0550*/  @!P0 IMAD R31, R13, R25, R4 ;  /* 0x000000190d1f8224 */ /* 0x000fca00078e0204 */
[----:B------:R-:W0:Y:S01]  /*0560*/  @!P0 LDC.64 R18, c[0x0][0x398] ;  /* 0x0000e600ff128b82 */ /* 0x000e220000000a00 */
[----:B------:R-:W-:-:S07]  /*0570*/  @!P0 IMAD.WIDE.U32 R24, R13, R24, R42 ;  /* 0x000000180d188225 */ /* 0x000fce00078e002a */
[----:B------:R-:W3:Y:S01]  /*0580*/  @!P1 LDC.64 R12, c[0x0][0x398] ;  /* 0x0000e600ff0c9b82 */ /* 0x000ee20000000a00 */
[----:B----4-:R-:W-:Y:S01]  /*0590*/  @!P1 IMAD R8, R9, R10, RZ ;  /* 0x0000000a09089224 */ /* 0x010fe200078e02ff */
[----:B------:R-:W-:-:S03]  /*05a0*/  @!P1 MOV R9, R43 ;  /* 0x0000002b00099202 */ /* 0x000fc60000000f00 */
[----:B------:R-:W-:-:S03]  /*05b0*/  @!P1 IMAD R33, R37, R11, R8 ;  /* 0x0000000b25219224 */ /* 0x000fc600078e0208 */
[----:B------:R-:W4:Y:S01]  /*05c0*/  LDC.64 R14, c[0x0][0x3a8] ;  /* 0x0000ea00ff0e7b82 */ /* 0x000f220000000a00 */
[----:B------:R-:W-:Y:S02]  /*05d0*/  @!P1 MOV R8, R40 ;  /* 0x0000002800089202 */ /* 0x000fe40000000f00 */
[----:B------:R-:W-:Y:S02]  /*05e0*/  @!P0 IADD3 R25, PT, PT, R25, R31, RZ ;  /* 0x0000001f19198210 */ /* 0x000fe40007ffe0ff */
[C---:B------:R-:W-:Y:S01]  /*05f0*/  @!P0 SHF.L.U32 R35, R24.reuse, 0x1, RZ ;  /* 0x0000000118238819 */ /* 0x040fe200000006ff */
[----:B------:R-:W-:Y:S01]  /*0600*/  @!P1 IMAD.WIDE.U32 R10, R37, R10, R8 ;  /* 0x0000000a250a9225 */ /* 0x000fe200078e0008 */
[----:B------:R-:W-:Y:S02]  /*0610*/  @!P0 SHF.L.U64.HI R24, R24, 0x1, R25 ;  /* 0x0000000118188819 */ /* 0x000fe40000010219 */
[----:B-1----:R-:W-:Y:S02]  /*0620*/  @!P0 IADD3 R20, P3, PT, R35, R20, RZ ;  /* 0x0000001423148210 */ /* 0x002fe40007f7e0ff */
[----:B------:R-:W-:-:S02]  /*0630*/  @!P1 IADD3 R33, PT, PT, R11, R33, RZ ;  /* 0x000000210b219210 */ /* 0x000fc40007ffe0ff */
[----:B------:R-:W-:Y:S02]  /*0640*/  @!P0 IADD3.X R21, PT, PT, R24, R21, RZ, P3, !PT ;  /* 0x0000001518158210 */ /* 0x000fe40001ffe4ff */
[----:B0-----:R-:W-:Y:S02]  /*0650*/  @!P0 IADD3 R18, P3, PT, R35, R18, RZ ;  /* 0x0000001223128210 */ /* 0x001fe40007f7e0ff */
[----:B------:R-:W-:Y:S02]  /*0660*/  @!P1 SHF.L.U32 R11, R10, 0x1, RZ ;  /* 0x000000010a0b9819 */ /* 0x000fe400000006ff */
[----:B------:R-:W-:Y:S02]  /*0670*/  LOP3.LUT R4, R28, 0xffff, RZ, 0xc0, !PT ;  /* 0x0000ffff1c047812 */ /* 0x000fe400078ec0ff */
[----:B------:R-:W-:Y:S02]  /*0680*/  @!P0 IADD3.X R19, PT, PT, R24, R19, RZ, P3, !PT ;  /* 0x0000001318138210 */ /* 0x000fe40001ffe4ff */
[----:B------:R-:W-:-:S02]  /*0690*/  @!P1 SHF.L.U64.HI R10, R10, 0x1, R33 ;  /* 0x000000010a0a9819 */ /* 0x000fc40000010221 */
[C---:B-----5:R-:W-:Y:S02]  /*06a0*/  @!P1 IADD3 R16, P3, PT, R11.reuse, R16, RZ ;  /* 0x000000100b109210 */ /* 0x060fe40007f7e0ff */
[----:B---3--:R-:W-:Y:S01]  /*06b0*/  @!P1 IADD3 R12, P4, PT, R11, R12, RZ ;  /* 0x0000000c0b0c9210 */ /* 0x008fe20007f9e0ff */
[----:B------:R-:W-:Y:S01]  /*06c0*/  IMAD R31, R39, 0x14, R4 ;  /* 0x00000014271f7824 */ /* 0x000fe200078e0204 */
[----:B------:R-:W-:Y:S02]  /*06d0*/  MOV R25, RZ ;  /* 0x000000ff00197202 */ /* 0x000fe40000000f00 */
[C---:B------:R-:W-:Y:S02]  /*06e0*/  @!P1 IADD3.X R17, PT, PT, R10.reuse, R17, RZ, P3, !PT ;  /* 0x000000110a119210 */ /* 0x040fe40001ffe4ff */
[----:B------:R-:W-:Y:S02]  /*06f0*/  @!P1 IADD3.X R13, PT, PT, R10, R13, RZ, P4, !PT ;  /* 0x0000000d0a0d9210 */ /* 0x000fe400027fe4ff */
[----:B------:R-:W-:-:S02]  /*0700*/  CS2R R10, SRZ ;  /* 0x00000000000a7805 */ /* 0x000fc4000001ff00 */
[----:B------:R-:W-:Y:S01]  /*0710*/  MOV R24, RZ ;  /* 0x000000ff00187202 */ /* 0x000fe20000000f00 */
[C---:B------:R-:W-:Y:S01]  /*0720*/  @P2 IMAD.WIDE R22, R31.reuse, 0x2, R22 ;  /* 0x000000021f162825 */ /* 0x040fe200078e0216 */
[----:B------:R-:W3:Y:S03]  /*0730*/  @!P0 LDG.E R25, desc[UR6][R20.64] ;  /* 0x0000000614198981 */ /* 0x000ee6000c1e1900 */
[----:B----4-:R-:W-:Y:S01]  /*0740*/  IMAD.WIDE R14, R31, 0x2, R14 ;  /* 0x000000021f0e7825 */ /* 0x010fe200078e020e */
[----:B------:R-:W4:Y:S04]  /*0750*/  @P2 LDG.E.U16 R8, desc[UR6][R22.64] ;  /* 0x0000000616082981 */ /* 0x000f28000c1e1500 */
[----:B------:R-:W5:Y:S04]  /*0760*/  @P2 LDG.E.U16 R9, desc[UR6][R22.64+0x2] ;  /* 0x0000020616092981 */ /* 0x000f68000c1e1500 */
[----:B------:R0:W5:Y:S04]  /*0770*/  @!P0 LDG.E R24, desc[UR6][R18.64] ;  /* 0x0000000612188981 */ /* 0x000168000c1e1900 */
[----:B------:R-:W5:Y:S04]  /*0780*/  LDG.E.U16 R30, desc[UR6][R14.64] ;  /* 0x000000060e1e7981 */ /* 0x000f68000c1e1500 */
[----:B------:R-:W5:Y:S04]  /*0790*/  LDG.E.U16 R20, desc[UR6][R14.64+0x2] ;  /* 0x000002060e147981 */ /* 0x000f68000c1e1500 */
[----:B------:R-:W5:Y:S04]  /*07a0*/  @!P1 LDG.E R11, desc[UR6][R16.64] ;  /* 0x00000006100b9981 */ /* 0x000f68000c1e1900 */
[----:B------:R-:W5:Y:S01]  /*07b0*/  @!P1 LDG.E R10, desc[UR6][R12.64] ;  /* 0x000000060c0a9981 */ /* 0x000f62000c1e1900 */
[----:B------:R-:W-:Y:S01]  /*07c0*/  MOV R37, 0x3f800000 ;  /* 0x3f80000000257802 */ /* 0x000fe20000000f00 */
[----:B------:R-:W-:Y:S01]  /*07d0*/  UISETP.NE.AND UP0, UPT, UR4, URZ, UPT ;  /* 0x000000ff0400728c */ /* 0x000fe2000bf05270 */
[----:B------:R-:W-:-:S02]  /*07e0*/  MOV R31, RZ ;  /* 0x000000ff001f7202 */ /* 0x000fc40000000f00 */
[----:B------:R-:W-:Y:S01]  /*07f0*/  MOV R32, RZ ;  /* 0x000000ff00207202 */ /* 0x000fe20000000f00 */
[----:B--2---:R-:W-:-:S05]  /*0800*/  FFMA.FTZ R7, -R6, R6, R7 ;  /* 0x0000000606077223 */ /* 0x004fca0000010107 */
[----:B------:R-:W-:-:S13]  /*0810*/  FSETP.GTU.FTZ.AND P0, PT, R7, RZ, PT ;  /* 0x000000ff0700720b */ /* 0x000fda0003f1c000 */
[----:B0-----:R-:W0:Y:S02]  /*0820*/  @P0 LDC R18, c[0x0][0x3c0] ;  /* 0x0000f000ff120b82 */ /* 0x001e240000000800 */
[----:B0-----:R-:W-:-:S04]  /*0830*/  @P0 FADD.FTZ R18, R7, R18 ;  /* 0x0000001207120221 */ /* 0x001fc80000010000 */
[----:B------:R0:W1:Y:S01]  /*0840*/  @P0 MUFU.RSQ R37, R18 ;  /* 0x0000001200250308 */ /* 0x0000620000001400 */
[----:B---3--:R-:W-:Y:S02]  /*0850*/  PRMT R35, R25, 0x7632, R35 ;  /* 0x0000763219237816 */ /* 0x008fe40000000023 */
[----:B----4-:R-:W-:Y:S02]  /*0860*/  @P2 SHF.L.U32 R31, R8, 0x10, RZ ;  /* 0x00000010081f2819 */ /* 0x010fe400000006ff */
[----:B-----5:R-:W-:Y:S02]  /*0870*/  @P2 SHF.L.U32 R32, R9, 0x10, RZ ;  /* 0x0000001009202819 */ /* 0x020fe400000006ff */
[----:B------:R-:W-:Y:S02]  /*0880*/  PRMT R36, R24, 0x7632, R36 ;  /* 0x0000763218247816 */ /* 0x000fe40000000024 */
[----:B------:R-:W-:Y:S02]  /*0890*/  SHF.L.U32 R30, R30, 0x10, RZ ;  /* 0x000000101e1e7819 */ /* 0x000fe400000006ff */
[----:B------:R-:W-:-:S02]  /*08a0*/  SHF.L.U32 R7, R20, 0x10, RZ ;  /* 0x0000001014077819 */ /* 0x000fc400000006ff */
[----:B------:R-:W-:Y:S02]  /*08b0*/  PRMT R33, R11, 0x7632, R33 ;  /* 0x000076320b217816 */ /* 0x000fe40000000021 */
[----:B------:R-:W-:Y:S01]  /*08c0*/  PRMT R34, R10, 0x7632, R34 ;  /* 0x000076320a227816 */ /* 0x000fe20000000022 */
        /* <DEDUP_REMOVED lines=8> */
[----:B------:R-:W-:Y:S01]  /*0950*/  FMUL.FTZ R13, R30, R9 ;  /* 0x000000091e0d7220 */ /* 0x000fe20000410000 */
        /* <DEDUP_REMOVED lines=29> */
.L_x_195:
        /* <DEDUP_REMOVED lines=8> */
[----:B------:R-:W-:Y:S01]  /*0bb0*/  FADD.FTZ R12, -R6, R15 ;  /* 0x0000000f060c7221 */ /* 0x000fe20000010100 */
[----:B------:R-:W-:Y:S01]  /*0bc0*/  SHF.L.U32 R13, R33, 0x10, RZ ;  /* 0x00000010210d7819 */ /* 0x000fe200000006ff */
[----:B------:R-:W-:Y:S01]  /*0bd0*/  FFMA.FTZ R14, R30, R9, R31 ;  /* 0x000000091e0e7223 */ /* 0x000fe2000001001f */
[-C--:B------:R-:W-:Y:S01]  /*0be0*/  FMUL.FTZ R8, R8, R37.reuse ;  /* 0x0000002508087220 */ /* 0x080fe20000410000 */
[----:B------:R-:W-:-:S02]  /*0bf0*/  FMUL.FTZ R12, R12, R37 ;  /* 0x000000250c0c7220 */ /* 0x000fc40000410000 */
[----:B------:R-:W-:Y:S01]  /*0c00*/  FMUL.FTZ R19, R14, -1.4426950216293334961 ;  /* 0xbfb8aa3b0e137820 */ /* 0x000fe20000410000 */
[----:B------:R-:W-:Y:S01]  /*0c10*/  FFMA.FTZ R17, R7, R8, R32 ;  /* 0x0000000807117223 */ /* 0x000fe20000010020 */
[----:B------:R-:W-:Y:S01]  /*0c20*/  FFMA.FTZ R16, R30, R12, R31 ;  /* 0x0000000c1e107223 */ /* 0x000fe2000001001f */
[----:B------:R-:W-:Y:S02]  /*0c30*/  FADD.FTZ R20, -R6, R13 ;  /* 0x0000000d06147221 */ /* 0x000fe40000010100 */
[----:B------:R-:W-:Y:S01]  /*0c40*/  FMUL.FTZ R18, R17, -1.4426950216293334961 ;  /* 0xbfb8aa3b11127820 */ /* 0x000fe20000410000 */
[----:B------:R-:W0:Y:S01]  /*0c50*/  MUFU.EX2 R19, R19 ;  /* 0x0000001300137308 */ /* 0x000e220000000800 */
[----:B------:R-:W-:Y:S01]  /*0c60*/  FMUL.FTZ R22, R16, -1.4426950216293334961 ;  /* 0xbfb8aa3b10167820 */ /* 0x000fe20000410000 */
[----:B------:R-:W-:-:S03]  /*0c70*/  FMUL.FTZ R13, R20, R37 ;  /* 0x00000025140d7220 */ /* 0x000fc60000410000 */
[----:B------:R-:W1:Y:S01]  /*0c80*/  MUFU.EX2 R18, R18 ;  /* 0x0000001200127308 */ /* 0x000e620000000800 */
[----:B------:R-:W-:-:S03]  /*0c90*/  FFMA.FTZ R15, R7, R13, R32 ;  /* 0x0000000d070f7223 */ /* 0x000fc60000010020 */
[----:B------:R-:W2:Y:S01]  /*0ca0*/  MUFU.EX2 R22, R22 ;  /* 0x0000001600167308 */ /* 0x000ea20000000800 */
[----:B------:R-:W-:Y:S01]  /*0cb0*/  FMUL.FTZ R21, R15, -1.4426950216293334961 ;  /* 0xbfb8aa3b0f157820 */ /* 0x000fe20000410000 */
[----:B0-----:R-:W-:-:S05]  /*0cc0*/  FADD.FTZ R20, R19, 1 ;  /* 0x3f80000013147421 */ /* 0x001fca0000010000 */
[----:B------:R-:W0:Y:S01]  /*0cd0*/  MUFU.EX2 R21, R21 ;  /* 0x0000001500157308 */ /* 0x000e220000000800 */
[----:B-1----:R-:W-:-:S03]  /*0ce0*/  FADD.FTZ R19, R18, 1 ;  /* 0x3f80000012137421 */ /* 0x002fc60000010000 */
[----:B------:R-:W1:Y:S01]  /*0cf0*/  MUFU.RCP R20, R20 ;  /* 0x0000001400147308 */ /* 0x000e620000001000 */
[----:B--2---:R-:W-:-:S07]  /*0d00*/  FADD.FTZ R18, R22, 1 ;  /* 0x3f80000016127421 */ /* 0x004fce0000010000 */
[----:B------:R-:W2:Y:S01]  /*0d10*/  MUFU.RCP R19, R19 ;  /* 0x0000001300137308 */ /* 0x000ea20000001000 */
[----:B0-----:R-:W-:-:S07]  /*0d20*/  FADD.FTZ R38, R21, 1 ;  /* 0x3f80000015267421 */ /* 0x001fce0000010000 */
[----:B------:R-:W0:Y:S01]  /*0d30*/  MUFU.RCP R18, R18 ;  /* 0x0000001200127308 */ /* 0x000e220000001000 */
[----:B-1----:R-:W-:-:S04]  /*0d40*/  FADD.FTZ R23, -R20, 1 ;  /* 0x3f80000014177421 */ /* 0x002fc80000010100 */
[----:B------:R-:W-:Y:S01]  /*0d50*/  FFMA.FTZ R23, R14, R23, 1 ;  /* 0x3f8000000e177423 */ /* 0x000fe20000010017 */
[----:B------:R-:W-:Y:S02]  /*0d60*/  FMUL.FTZ R14, R45, R20 ;  /* 0x000000142d0e7220 */ /* 0x000fe40000410000 */
[----:B------:R-:W1:Y:S01]  /*0d70*/  MUFU.RCP R20, R38 ;  /* 0x0000002600147308 */ /* 0x000e620000001000 */
[----:B--2---:R-:W-:Y:S01]  /*0d80*/  FADD.FTZ R22, -R19, 1 ;  /* 0x3f80000013167421 */ /* 0x004fe20000010100 */
[----:B------:R-:W-:-:S03]  /*0d90*/  FMUL.FTZ R14, R14, R23 ;  /* 0x000000170e0e7220 */ /* 0x000fc60000410000 */
[----:B------:R-:W-:Y:S01]  /*0da0*/  FFMA.FTZ R17, R17, R22, 1 ;  /* 0x3f80000011117423 */ /* 0x000fe20000010016 */
[----:B------:R-:W-:Y:S01]  /*0db0*/  FMUL.FTZ R22, R44, R19 ;  /* 0x000000132c167220 */ /* 0x000fe20000410000 */
[----:B------:R-:W-:Y:S01]  /*0dc0*/  SHF.L.U32 R19, R10, 0x10, RZ ;  /* 0x000000100a137819 */ /* 0x000fe200000006ff */
[----:B0-----:R-:W-:Y:S02]  /*0dd0*/  FADD.FTZ R21, -R18, 1 ;  /* 0x3f80000012157421 */ /* 0x001fe40000010100 */
[----:B------:R-:W-:Y:S02]  /*0de0*/  FMUL.FTZ R17, R22, R17 ;  /* 0x0000001116117220 */ /* 0x000fe40000410000 */
[----:B------:R-:W-:Y:S01]  /*0df0*/  FMUL.FTZ R19, R19, R18 ;  /* 0x0000001213137220 */ /* 0x000fe20000410000 */
[----:B------:R-:W-:Y:S01]  /*0e00*/  FFMA.FTZ R16, R16, R21, 1 ;  /* 0x3f80000010107423 */ /* 0x000fe20000010015 */
[----:B------:R-:W-:Y:S01]  /*0e10*/  SHF.L.U32 R21, R34, 0x10, RZ ;  /* 0x0000001022157819 */ /* 0x000fe200000006ff */
[----:B-1----:R-:W-:-:S04]  /*0e20*/  FADD.FTZ R38, -R20, 1 ;  /* 0x3f80000014267421 */ /* 0x002fc80000010100 */
        /* <DEDUP_REMOVED lines=11> */
[----:B------:R-:W-:Y:S01]  /*0ee0*/  FFMA.FTZ R19, R9, R14, RZ ;  /* 0x0000000e09137223 */ /* 0x000fe200000100ff */
[----:B------:R-:W-:Y:S01]  /*0ef0*/  FMUL.FTZ R22, R7, R18 ;  /* 0x0000001207167220 */ /* 0x000fe20000410000 */
[----:B------:R-:W-:Y:S01]  /*0f00*/  FFMA.FTZ R16, R12, R23, R21 ;  /* 0x000000170c107223 */ /* 0x000fe20000010015 */
[----:B------:R-:W-:Y:S01]  /*0f10*/  FADD.FTZ R14, RZ, R14 ;  /* 0x0000000eff0e7221 */ /* 0x000fe20000010000 */
[----:B------:R-:W-:Y:S01]  /*0f20*/  FFMA.FTZ R8, R8, R17, RZ ;  /* 0x0000001108087223 */ /* 0x000fe200000100ff */
[----:B------:R-:W-:Y:S01]  /*0f30*/  FADD.FTZ R23, R20, R23 ;  /* 0x0000001714177221 */ /* 0x000fe20000010000 */
[----:B------:R-:W-:Y:S01]  /*0f40*/  FADD.FTZ R17, RZ, R17 ;  /* 0x00000011ff117221 */ /* 0x000fe20000010000 */
[C---:B------:R-:W-:Y:S01]  /*0f50*/  FFMA.FTZ R16, R13.reuse, R22, R16 ;  /* 0x000000160d107223 */ /* 0x040fe20000010010 */
[----:B------:R-:W-:Y:S01]  /*0f60*/  FFMA.FTZ R12, R12, R15, R19 ;  /* 0x0000000f0c0c7223 */ /* 0x000fe20000010013 */
[----:B------:R-:W-:Y:S01]  /*0f70*/  FADD.FTZ R14, R14, R15 ;  /* 0x0000000f0e0e7221 */ /* 0x000fe20000010000 */
[----:B------:R-:W-:Y:S01]  /*0f80*/  FADD.FTZ R9, R22, R23 ;  /* 0x0000001716097221 */ /* 0x000fe20000010000 */
[----:B------:R-:W-:Y:S01]  /*0f90*/  FFMA.FTZ R13, R13, R18, R8 ;  /* 0x000000120d0d7223 */ /* 0x000fe20000010008 */
[----:B------:R-:W-:-:S07]  /*0fa0*/  FADD.FTZ R15, R17, R18 ;  /* 0x00000012110f7221 */ /* 0x000fce0000010000 */
.L_x_196:
        /* <DEDUP_REMOVED lines=43> */
.L_x_198:
[----:B------:R-:W-:Y:S05]  /*1260*/  BSYNC.RECONVERGENT B0 ;  /* 0x0000000000007941 */ /* 0x000fea0003800200 */
.L_x_197:
        /* <DEDUP_REMOVED lines=52> */
.L_x_200:
[----:B------:R-:W-:Y:S05]  /*15b0*/  BSYNC.RECONVERGENT B0 ;  /* 0x0000000000007941 */ /* 0x000fea0003800200 */
.L_x_199:
        /* <DEDUP_REMOVED lines=318> */
.L_x_202:
[----:B------:R-:W-:Y:S05]  /*29a0*/  BSYNC.RECONVERGENT B0 ;  /* 0x0000000000007941 */ /* 0x000fea0003800200 */
.L_x_201:
        /* <DEDUP_REMOVED lines=31> */
.L_x_204:
[----:B------:R-:W-:Y:S05]  /*2ba0*/  BSYNC.RECONVERGENT B0 ;  /* 0x0000000000007941 */ /* 0x000fea0003800200 */
.L_x_203:
        /* <DEDUP_REMOVED lines=24> */
.L_x_207:
[----:B----4-:R-:W2:Y:S04]  /*2d30*/  LDG.E.STRONG.GPU R14, desc[UR6][R12.64] ;  /* 0x000000060c0e7981 */ /* 0x010ea8000c1ef900 */
[----:B--2---:R-:W-:Y:S01]  /*2d40*/  CCTL.IVALL ;  /* 0x00000000ff00798f */ /* 0x004fe20002000000 */
[----:B------:R-:W-:Y:S05]  /*2d50*/  YIELD ;  /* 0x0000000000007946 */ /* 0x000fea0003800000 */
[----:B------:R-:W-:-:S13]  /*2d60*/  ISETP.NE.AND P1, PT, R14, R19, PT ;  /* 0x000000130e00720c */ /* 0x000fda0003f25270 */
[----:B------:R-:W-:Y:S05]  /*2d70*/  @P1 BRA `(.L_x_207) ;  /* 0xfffffffc00ec1947 */ /* 0x000fea000383ffff */
.L_x_206:
[----:B------:R-:W-:Y:S05]  /*2d80*/  WARPSYNC.ALL ;  /* 0x0000000000007948 */ /* 0x000fea0003800000 */
[----:B------:R-:W-:Y:S01]  /*2d90*/  BAR.SYNC.DEFER_BLOCKING 0x0 ;  /* 0x0000000000007b1d */ /* 0x000fe20000010000 */
[----:B------:R-:W-:-:S05]  /*2da0*/  HFMA2 R23, -RZ, RZ, 0, 0 ;  /* 0x00000000ff177431 */ /* 0x000fca00000001ff */
[----:B------:R-:W-:Y:S05]  /*2db0*/  @!P2 BRA `(.L_x_208) ;  /* 0x0000000000f0a947 */ /* 0x000fea0003800000 */
[----:B------:R-:W-:Y:S02]  /*2dc0*/  MOV R38, RZ ;  /* 0x000000ff00267202 */ /* 0x000fe40000000f00 */
[----:B------:R-:W-:-:S07]  /*2dd0*/  LOP3.LUT R23, R22, 0x7ffffff8, RZ, 0xc0, !PT ;  /* 0x7ffffff816177812 */ /* 0x000fce00078ec0ff */
.L_x_209:
        /* <DEDUP_REMOVED lines=58> */
.L_x_208:
        /* <DEDUP_REMOVED lines=34> */
.L_x_210:
        /* <DEDUP_REMOVED lines=19> */
.L_x_211:
        /* <DEDUP_REMOVED lines=11> */
.L_x_212:
[----:B------:R-:W-:Y:S05]  /*3580*/  BSYNC.RECONVERGENT B0 ;  /* 0x0000000000007941 */ /* 0x000fea0003800200 */
.L_x_205:
[----:B------:R-:W5:Y:S01]  /*3590*/  S2UR UR5, SR_CgaCtaId ;  /* 0x00000000000579c3 */ /* 0x000f620000008800 */
[----:B------:R-:W-:Y:S01]  /*35a0*/  ISETP.NE.AND P0, PT, R2, RZ, PT ;  /* 0x000000ff0200720c */ /* 0x000fe20003f05270 */
[----:B------:R-:W-:Y:S01]  /*35b0*/  UMOV UR4, 0x400 ;  /* 0x0000040000047882 */ /* 0x000fe20000000000 */
[----:B------:R-:W0:Y:S01]  /*35c0*/  LDCU.64 UR10, c[0x0][0x400] ;  /* 0x00008000ff0a77ac */ /* 0x000e220008000a00 */
        /* <DEDUP_REMOVED lines=10> */
[-C--:B-1----:R-:W-:Y:S01]  /*3670*/  FMUL.FTZ R20, R14, R37.reuse ;  /* 0x000000250e147220 */ /* 0x082fe20000410000 */
[----:B------:R-:W-:-:S02]  /*3680*/  FMUL.FTZ R11, R22, R37 ;  /* 0x00000025160b7220 */ /* 0x000fc40000410000 */
[----:B------:R-:W-:Y:S01]  /*3690*/  FMUL.FTZ R14, R38, R37 ;  /* 0x00000025260e7220 */ /* 0x000fe20000410000 */
[----:B-----5:R-:W-:Y:S01]  /*36a0*/  ULEA UR4, UR5, UR4, 0x18 ;  /* 0x0000000405047291 */ /* 0x020fe2000f8ec0ff */
[----:B------:R-:W1:Y:S01]  /*36b0*/  LDCU.U8 UR5, c[0x0][0x414] ;  /* 0x00008280ff0577ac */ /* 0x000e620008000000 */
[----:B---3--:R-:W-:-:S07]  /*36c0*/  IMAD R17, R16, UR9, R29 ;  /* 0x0000000910117c24 */ /* 0x008fce000f8e021d */
[----:B------:R3:W-:Y:S01]  /*36d0*/  @!P0 STS.64 [UR4+0xc0], R8 ;  /* 0x0000c008ff008988 */ /* 0x0007e20008000a04 */
[----:B------:R-:W-:Y:S01]  /*36e0*/  BAR.SYNC.DEFER_BLOCKING 0x0 ;  /* 0x0000000000007b1d */ /* 0x000fe20000010000 */
[C---:B0-----:R-:W-:Y:S01]  /*36f0*/  ISETP.GE.U32.AND P0, PT, R17.reuse, UR10, PT ;  /* 0x0000000a11007c0c */ /* 0x041fe2000bf06070 */
[----:B---3--:R-:W-:Y:S01]  /*3700*/  FADD.FTZ R8, -R6, R25 ;  /* 0x0000001906087221 */ /* 0x008fe20000010100 */
[----:B-1----:R-:W-:Y:S01]  /*3710*/  UISETP.NE.AND UP0, UPT, UR5, URZ, UPT ;  /* 0x000000ff0500728c */ /* 0x002fe2000bf05270 */
[----:B------:R-:W-:Y:S02]  /*3720*/  IADD3 R6, PT, PT, R17, 0x40, RZ ;  /* 0x0000004011067810 */ /* 0x000fe40007ffe0ff */
[----:B------:R-:W-:Y:S01]  /*3730*/  FMUL.FTZ R18, R8, R37 ;  /* 0x0000002508127220 */ /* 0x000fe20000410000 */
[----:B------:R-:W-:Y:S02]  /*3740*/  SHF.R.S32.HI R8, RZ, 0x1f, R17 ;  /* 0x0000001fff087819 */ /* 0x000fe40000011411 */
[----:B------:R-:W-:-:S02]  /*3750*/  ISETP.GE.U32.AND P1, PT, R6, UR10, PT ;  /* 0x0000000a06007c0c */ /* 0x000fc4000bf26070 */
[----:B------:R-:W-:Y:S01]  /*3760*/  ISETP.GE.AND.EX P0, PT, R8, UR11, PT, P0 ;  /* 0x0000000b08007c0c */ /* 0x000fe2000bf06300 */
[----:B------:R-:W0:Y:S01]  /*3770*/  LDS.64 R12, [UR4+0xc0] ;  /* 0x0000c004ff0c7984 */ /* 0x000e220008000a00 */
[----:B------:R-:W0:Y:S02]  /*3780*/  LDCU UR4, c[0x0][0x42c] ;  /* 0x00008580ff0477ac */ /* 0x000e240008000800 */
[----:B0-----:R-:W-:Y:S01]  /*3790*/  FMUL.FTZ R16, R12, UR4 ;  /* 0x000000040c107c20 */ /* 0x001fe20008410000 */
[----:B------:R-:W-:-:S04]  /*37a0*/  FMUL.FTZ R13, R13, UR4 ;  /* 0x000000040d0d7c20 */ /* 0x000fc80008410000 */
[C-C-:B------:R-:W-:Y:S01]  /*37b0*/  FFMA.FTZ R9, R16.reuse, R18, R13.reuse ;  /* 0x0000001210097223 */ /* 0x140fe2000001000d */
[C-C-:B------:R-:W-:Y:S01]  /*37c0*/  FFMA.FTZ R12, R16.reuse, R20, R13.reuse ;  /* 0x00000014100c7223 */ /* 0x140fe2000001000d */
[C-C-:B------:R-:W-:Y:S01]  /*37d0*/  FFMA.FTZ R15, R16.reuse, R11, R13.reuse ;  /* 0x0000000b100f7223 */ /* 0x140fe2000001000d */
[----:B------:R-:W-:Y:S01]  /*37e0*/  FFMA.FTZ R16, R16, R14, R13 ;  /* 0x0000000e10107223 */ /* 0x000fe2000001000d */
[----:B------:R-:W-:Y:S06]  /*37f0*/  BRA.U !UP0, `(.L_x_213) ;  /* 0x0000000108487547 */ /* 0x000fec000b800000 */
[----:B------:R-:W-:Y:S01]  /*3800*/  FFMA.FTZ R13, R7, R20, R32 ;  /* 0x00000014070d7223 */ /* 0x000fe20000010020 */
[----:B------:R-:W-:-:S03]  /*3810*/  FFMA.FTZ R18, R30, R18, R31 ;  /* 0x000000121e127223 */ /* 0x000fc6000001001f */
[----:B------:R-:W-:Y:S01]  /*3820*/  FMUL.FTZ R22, R13, -1.4426950216293334961 ;  /* 0xbfb8aa3b0d167820 */ /* 0x000fe20000410000 */
        /* <DEDUP_REMOVED lines=15> */
.L_x_213:
[----:B------:R-:W-:Y:S01]  /*3920*/  BSSY.RECONVERGENT B0, `(.L_x_214) ;  /* 0x0000012000007945 */ /* 0x000fe20003800200 */
[----:B------:R-:W-:Y:S01]  /*3930*/  FFMA.FTZ R24, R30, R24, -R9 ;  /* 0x000000181e187223 */ /* 0x000fe20000010809 */
[----:B------:R-:W-:Y:S02]  /*3940*/  FFMA.FTZ R12, R7, R36, -R12 ;  /* 0x00000024070c7223 */ /* 0x000fe4000001080c */
[----:B------:R-:W-:Y:S05]  /*3950*/  @P0 BRA `(.L_x_215) ;  /* 0x0000000000380947 */ /* 0x000fea0003800000 */
[----:B------:R-:W0:Y:S01]  /*3960*/  LDCU.64 UR12, c[0x0][0x3f8] ;  /* 0x00007f00ff0c77ac */ /* 0x000e220008000a00 */
[----:B------:R-:W-:Y:S01]  /*3970*/  MOV R9, R43 ;  /* 0x0000002b00097202 */ /* 0x000fe20000000f00 */
[----:B------:R-:W-:Y:S01]  /*3980*/  FMUL.FTZ R24, R24, R37 ;  /* 0x0000002518187220 */ /* 0x000fe20000410000 */
[----:B------:R-:W1:Y:S01]  /*3990*/  LDCU.64 UR4, c[0x0][0x380] ;  /* 0x00007000ff0477ac */ /* 0x000e620008000a00 */
[----:B0-----:R-:W-:Y:S01]  /*39a0*/  IMAD R18, R8, UR12, RZ ;  /* 0x0000000c08127c24 */ /* 0x001fe2000f8e02ff */
[----:B------:R-:W-:-:S03]  /*39b0*/  MOV R8, R40 ;  /* 0x0000002800087202 */ /* 0x000fc60000000f00 */
[C---:B------:R-:W-:Y:S02]  /*39c0*/  IMAD R13, R17.reuse, UR13, R18 ;  /* 0x0000000d110d7c24 */ /* 0x040fe4000f8e0212 */
[----:B------:R-:W-:-:S04]  /*39d0*/  IMAD.WIDE.U32 R8, R17, UR12, R8 ;  /* 0x0000000c11087c25 */ /* 0x000fc8000f8e0008 */
[----:B------:R-:W-:Y:S01]  /*39e0*/  FMUL.FTZ R17, R12, R37 ;  /* 0x000000250c117220 */ /* 0x000fe20000410000 */
[C---:B-1----:R-:W-:Y:S02]  /*39f0*/  LEA R12, P0, R8.reuse, UR4, 0x1 ;  /* 0x00000004080c7c11 */ /* 0x042fe4000f8008ff */
[----:B------:R-:W-:Y:S02]  /*3a00*/  IADD3 R13, PT, PT, R9, R13, RZ ;  /* 0x0000000d090d7210 */ /* 0x000fe40007ffe0ff */
[----:B------:R-:W-:Y:S02]  /*3a10*/  F2FP.BF16.F32.PACK_AB R17, R17, R24 ;  /* 0x000000181111723e */ /* 0x000fe400000010ff */
[----:B------:R-:W-:-:S05]  /*3a20*/  LEA.HI.X R13, R8, UR5, R13, 0x1, P0 ;  /* 0x00000005080d7c11 */ /* 0x000fca00080f0c0d */
[----:B------:R0:W-:Y:S02]  /*3a30*/  STG.E desc[UR6][R12.64], R17 ;  /* 0x000000110c007986 */ /* 0x0001e4000c101906 */
.L_x_215:
[----:B------:R-:W-:Y:S05]  /*3a40*/  BSYNC.RECONVERGENT B0 ;  /* 0x0000000000007941 */ /* 0x000fea0003800200 */
.L_x_214:
[----:B------:R-:W-:Y:S02]  /*3a50*/  SHF.L.U32 R10, R10, 0x10, RZ ;  /* 0x000000100a0a7819 */ /* 0x000fe400000006ff */
[----:B------:R-:W-:Y:S02]  /*3a60*/  SHF.R.S32.HI R8, RZ, 0x1f, R6 ;  /* 0x0000001fff087819 */ /* 0x000fe40000011406 */
        /* <DEDUP_REMOVED lines=11> */
[----:B--2---:R-:W1:Y:S01]  /*3b20*/  MUFU.RCP R19, R18 ;  /* 0x0000001200137308 */ /* 0x004e620000001000 */
        /* <DEDUP_REMOVED lines=8> */
.L_x_216:
        /* <DEDUP_REMOVED lines=10> */
[----:B------:R-:W3:Y:S01]  /*3c50*/  LDCU.64 UR10, c[0x0][0x380] ;  /* 0x00007000ff0a77ac */ /* 0x000ee20008000a00 */
[----:B-1----:R-:W-:Y:S02]  /*3c60*/  IMAD R7, R8, UR4, RZ ;  /* 0x0000000408077c24 */ /* 0x002fe4000f8e02ff */
[----:B------:R-:W-:-:S04]  /*3c70*/  IMAD.WIDE.U32 R40, R6, UR4, R40 ;  /* 0x0000000406287c25 */ /* 0x000fc8000f8e0028 */
[----:B------:R-:W-:Y:S01]  /*3c80*/  IMAD R7, R6, UR5, R7 ;  /* 0x0000000506077c24 */ /* 0x000fe2000f8e0207 */
[----:B---3--:R-:W-:-:S04]  /*3c90*/  LEA R6, P0, R40, UR10, 0x1 ;  /* 0x0000000a28067c11 */ /* 0x008fc8000f8008ff */
[----:B------:R-:W-:-:S04]  /*3ca0*/  IADD3 R7, PT, PT, R41, R7, RZ ;  /* 0x0000000729077210 */ /* 0x000fc80007ffe0ff */
[----:B------:R-:W-:-:S05]  /*3cb0*/  LEA.HI.X R7, R40, UR11, R7, 0x1, P0 ;  /* 0x0000000b28077c11 */ /* 0x000fca00080f0c07 */
[----:B------:R1:W-:Y:S02]  /*3cc0*/  STG.E desc[UR6][R6.64], R9 ;  /* 0x0000000906007986 */ /* 0x0003e4000c101906 */
.L_x_218:
[----:B------:R-:W-:Y:S05]  /*3cd0*/  BSYNC.RECONVERGENT B0 ;  /* 0x0000000000007941 */ /* 0x000fea0003800200 */
.L_x_217:
[----:B------:R-:W3:Y:S01]  /*3ce0*/  LDCU UR4, c[0x0][0x410] ;  /* 0x00008200ff0477ac */ /* 0x000ee20008000800 */
[----:B------:R-:W-:Y:S02]  /*3cf0*/  IADD3 R26, PT, PT, R5, R26, RZ ;  /* 0x0000001a051a7210 */ /* 0x000fe40007ffe0ff */
[----:B------:R-:W-:Y:S01]  /*3d00*/  IADD3 R27, PT, PT, R27, 0x1, RZ ;  /* 0x000000011b1b7810 */ /* 0x000fe20007ffe0ff */
[----:B------:R-:W3:Y:S02]  /*3d10*/  LDCU UR5, c[0x0][0x3e0] ;  /* 0x00007c00ff0577ac */ /* 0x000ee40008000800 */
[----:B---3--:R-:W-:-:S06]  /*3d20*/  UIMAD UR4, UR4, UR5, URZ ;  /* 0x00000005040472a4 */ /* 0x008fcc000f8e02ff */
[----:B------:R-:W-:-:S13]  /*3d30*/  ISETP.GE.AND P0, PT, R26, UR4, PT ;  /* 0x000000041a007c0c */ /* 0x000fda000bf06270 */
[----:B------:R-:W-:Y:S05]  /*3d40*/  @!P0 BRA `(.L_x_219) ;  /* 0xffffffc4000c8947 */ /* 0x000fea000383ffff */
.L_x_194:
[----:B-1----:R-:W1:Y:S01]  /*3d50*/  LDC R6, c[0x0][0x370] ;  /* 0x0000dc00ff067b82 */ /* 0x002e620000000800 */
[----:B------:R-:W-:Y:S01]  /*3d60*/  ISETP.NE.AND P2, PT, R2, RZ, PT ;  /* 0x000000ff0200720c */ /* 0x000fe20003f45270 */
[----:B------:R-:W-:Y:S06]  /*3d70*/  BSSY.RECONVERGENT B0, `(.L_x_220) ;  /* 0x0000011000007945 */ /* 0x000fec0003800200 */
[----:B------:R-:W3:Y:S08]  /*3d80*/  LDC R7, c[0x0][0x374] ;  /* 0x0000dd00ff077b82 */ /* 0x000ef00000000800 */
[----:B------:R-:W4:Y:S01]  /*3d90*/  LDC.64 R4, c[0x0][0x3c8] ;  /* 0x0000f200ff047b82 */ /* 0x000f220000000a00 */
[----:B-1----:R-:W-:-:S02]  /*3da0*/  ISETP.NE.AND P1, PT, R6, 0x1, PT ;  /* 0x000000010600780c */ /* 0x002fc40003f25270 */
[----:B------:R-:W-:Y:S02]  /*3db0*/  IADD3 R8, PT, PT, R6, -0x1, RZ ;  /* 0xffffffff06087810 */ /* 0x000fe40007ffe0ff */
[----:B---3--:R-:W-:-:S04]  /*3dc0*/  IADD3 R3, PT, PT, R7, -0x1, RZ ;  /* 0xffffffff07037810 */ /* 0x008fc80007ffe0ff */
[----:B------:R-:W-:Y:S02]  /*3dd0*/  ISETP.NE.AND P0, PT, R0, R3, PT ;  /* 0x000000030000720c */ /* 0x000fe40003f05270 */
[----:B------:R-:W-:Y:S02]  /*3de0*/  SHF.L.U32 R0, R7, 0x1, RZ ;  /* 0x0000000107007819 */ /* 0x000fe400000006ff */
[----:B------:R-:W-:Y:S02]  /*3df0*/  ISETP.NE.OR P0, PT, R8, UR9, P0 ;  /* 0x0000000908007c0c */ /* 0x000fe40008705670 */
[----:B------:R-:W-:-:S05]  /*3e00*/  SEL R3, R0, RZ, P1 ;  /* 0x000000ff00037207 */ /* 0x000fca0000800000 */
[----:B----4-:R-:W-:Y:S01]  /*3e10*/  IMAD.WIDE.U32 R4, R3, 0x4, R4 ;  /* 0x0000000403047825 */ /* 0x010fe200078e0004 */
[----:B------:R-:W-:Y:S06]  /*3e20*/  @P2 BRA `(.L_x_221) ;  /* 0x0000000000142947 */ /* 0x000fec0003800000 */
[----:B------:R-:W-:Y:S01]  /*3e30*/  HFMA2 R3, -RZ, RZ, 0, 5.9604644775390625e-08 ;  /* 0x00000001ff037431 */ /* 0x000fe200000001ff */
[----:B------:R-:W-:Y:S06]  /*3e40*/  MEMBAR.ALL.GPU ;  /* 0x0000000000007992 */ /* 0x000fec000000a000 */
[----:B------:R-:W-:-:S00]  /*3e50*/  ERRBAR ;  /* 0x00000000000079ab */ /* 0x000fc00000000000 */
[----:B------:R-:W-:Y:S06]  /*3e60*/  CGAERRBAR ;  /* 0x00000000000075ab */ /* 0x000fec0000000000 */
[----:B------:R1:W-:Y:S02]  /*3e70*/  REDG.E.ADD.S32.STRONG.GPU desc[UR6][R4.64], R3 ;  /* 0x000000030400798e */ /* 0x0003e4000c12e306 */
.L_x_221:
[----:B------:R-:W-:Y:S05]  /*3e80*/  BSYNC.RECONVERGENT B0 ;  /* 0x0000000000007941 */ /* 0x000fea0003800200 */
.L_x_220:
[----:B------:R-:W-:Y:S05]  /*3e90*/  @P0 EXIT ;  /* 0x000000000000094d */ /* 0x000fea0003800000 */
[----:B------:R-:W-:Y:S05]  /*3ea0*/  @P2 BRA `(.L_x_222) ;  /* 0x0000000000202947 */ /* 0x000fea0003800000 */
[----:B------:R-:W-:-:S05]  /*3eb0*/  IMAD R0, R6, R7, RZ ;  /* 0x0000000706007224 */ /* 0x000fca00078e02ff */
[----:B------:R-:W-:-:S13]  /*3ec0*/  ISETP.NE.AND P0, PT, R0, -0x1, PT ;  /* 0xffffffff0000780c */ /* 0x000fda0003f05270 */
[----:B------:R-:W-:Y:S05]  /*3ed0*/  @!P0 BRA `(.L_x_222) ;  /* 0x0000000000148947 */ /* 0x000fea0003800000 */
.L_x_223:
[----:B-1----:R-:W3:Y:S04]  /*3ee0*/  LDG.E.STRONG.GPU R3, desc[UR6][R4.64] ;  /* 0x0000000604037981 */ /* 0x002ee8000c1ef900 */
[----:B---3--:R-:W-:Y:S01]  /*3ef0*/  CCTL.IVALL ;  /* 0x00000000ff00798f */ /* 0x008fe20002000000 */
[----:B------:R-:W-:Y:S05]  /*3f00*/  YIELD ;  /* 0x0000000000007946 */ /* 0x000fea0003800000 */
[----:B------:R-:W-:-:S13]  /*3f10*/  ISETP.NE.AND P0, PT, R3, R0, PT ;  /* 0x000000000300720c */ /* 0x000fda0003f05270 */
[----:B------:R-:W-:Y:S05]  /*3f20*/  @P0 BRA `(.L_x_223) ;  /* 0xfffffffc00ec0947 */ /* 0x000fea000383ffff */
.L_x_222:
        /* <DEDUP_REMOVED lines=48> */
[----:B------:R-:W0:Y:S01]  /*4230*/  LDCU.64 UR10, c[0x0][0x390] ;  /* 0x00007200ff0a77ac */ /* 0x000e220008000a00 */
[----:B------:R-:W-:Y:S02]  /*4240*/  IADD3 R11, PT, PT, R6, 0x1, RZ ;  /* 0x00000001060b7810 */ /* 0x000fe40007ffe0ff */
[----:B------:R-:W-:Y:S01]  /*4250*/  MOV R6, R2 ;  /* 0x0000000200067202 */ /* 0x000fe20000000f00 */
[----:B------:R-:W1:Y:S01]  /*4260*/  LDCU.64 UR8, c[0x0][0x3d8] ;  /* 0x00007b00ff0877ac */ /* 0x000e620008000a00 */
[----:B------:R-:W-:Y:S02]  /*4270*/  LOP3.LUT R11, R11, 0x3, RZ, 0xc0, !PT ;  /* 0x000000030b0b7812 */ /* 0x000fe400078ec0ff */
[C---:B------:R-:W-:Y:S01]  /*4280*/  SHF.L.U32 R24, R2.reuse, 0x2, RZ ;  /* 0x0000000202187819 */ /* 0x040fe200000006ff */
[----:B------:R-:W3:Y:S01]  /*4290*/  LDCU.64 UR12, c[0x0][0x388] ;  /* 0x00007100ff0c77ac */ /* 0x000ee20008000a00 */
[--C-:B------:R-:W-:Y:S01]  /*42a0*/  SHF.L.U64.HI R25, R2, 0x2, R7.reuse ;  /* 0x0000000202197819 */ /* 0x100fe20000010207 */
[----:B------:R-:W-:Y:S01]  /*42b0*/  IMAD.WIDE.U32 R8, R11, 0x280, R6 ;  /* 0x000002800b087825 */ /* 0x000fe200078e0006 */
[----:B------:R-:W-:Y:S01]  /*42c0*/  SHF.L.U64.HI R32, R3, 0x2, R0 ;  /* 0x0000000203207819 */ /* 0x000fe20000010200 */
[----:B------:R-:W-:Y:S01]  /*42d0*/  UMOV UR4, URZ ;  /* 0x000000ff00047c82 */ /* 0x000fe20008000000 */
[----:B------:R-:W-:-:S02]  /*42e0*/  SHF.L.U64.HI R28, R16, 0x2, R17 ;  /* 0x00000002101c7819 */ /* 0x000fc40000010211 */
[----:B------:R-:W-:Y:S02]  /*42f0*/  IADD3 R7, PT, PT, R9, UR4, RZ ;  /* 0x0000000409077c10 */ /* 0x000fe4000fffe0ff */
[----:B------:R-:W-:Y:S01]  /*4300*/  MOV R2, R8 ;  /* 0x0000000800027202 */ /* 0x000fe20000000f00 */
[----:B------:R-:W-:Y:S01]  /*4310*/  IMAD.WIDE.U32 R8, R4, 0x4, RZ ;  /* 0x0000000404087825 */ /* 0x000fe200078e00ff */
[C---:B0-----:R-:W-:Y:S02]  /*4320*/  IADD3 R26, P2, PT, R24.reuse, UR10, RZ ;  /* 0x0000000a181a7c10 */ /* 0x041fe4000ff5e0ff */
[----:B-1----:R-:W-:Y:S02]  /*4330*/  IADD3 R18, P1, PT, R24, UR8, RZ ;  /* 0x0000000818127c10 */ /* 0x002fe4000ff3e0ff */
[C---:B------:R-:W-:Y:S02]  /*4340*/  IADD3.X R27, PT, PT, R25.reuse, UR11, RZ, P2, !PT ;  /* 0x0000000b191b7c10 */ /* 0x040fe400097fe4ff */
[----:B--2---:R-:W-:-:S02]  /*4350*/  IADD3.X R19, PT, PT, R25, UR9, RZ, P1, !PT ;  /* 0x0000000919137c10 */ /* 0x004fc40008ffe4ff */
[----:B------:R-:W-:Y:S02]  /*4360*/  IADD3 R20, P2, PT, RZ, -R11, RZ ;  /* 0x8000000bff147210 */ /* 0x000fe40007f5e0ff */
[----:B---3--:R-:W-:Y:S02]  /*4370*/  IADD3 R24, P1, PT, R24, UR12, RZ ;  /* 0x0000000c18187c10 */ /* 0x008fe4000ff3e0ff */
[----:B------:R-:W-:Y:S02]  /*4380*/  SHF.L.U32 R11, R5, 0x2, RZ ;  /* 0x00000002050b7819 */ /* 0x000fe400000006ff */
[----:B------:R-:W-:Y:S02]  /*4390*/  IADD3.X R25, PT, PT, R25, UR13, RZ, P1, !PT ;  /* 0x0000000d19197c10 */ /* 0x000fe40008ffe4ff */
[----:B------:R-:W-:Y:S02]  /*43a0*/  IADD3 R30, PT, PT, R9, R11, RZ ;  /* 0x0000000b091e7210 */ /* 0x000fe40007ffe0ff */
[----:B------:R-:W-:-:S07]  /*43b0*/  IADD3.X R22, PT, PT, RZ, -0x1, RZ, P2, !PT ;  /* 0xffffffffff167810 */ /* 0x000fce00017fe4ff */
.L_x_226:
[-C--:B0-----:R-:W-:Y:S01]  /*43c0*/  LEA R10, P3, R16, R18.reuse, 0x2 ;  /* 0x00000012100a7211 */ /* 0x081fe200078610ff */
[----:B------:R-:W2:Y:S01]  /*43d0*/  LDG.E R6, desc[UR6][R18.64] ;  /* 0x0000000612067981 */ /* 0x000ea2000c1e1900 */
[----:B------:R-:W-:Y:S02]  /*43e0*/  LEA R14, P1, R3, R18, 0x2 ;  /* 0x00000012030e7211 */ /* 0x000fe400078210ff */
[----:B------:R-:W-:Y:S02]  /*43f0*/  IADD3 R12, P2, PT, R18, R8, RZ ;  /* 0x00000008120c7210 */ /* 0x000fe40007f5e0ff */
[C---:B------:R-:W-:Y:S02]  /*4400*/  IADD3.X R11, PT, PT, R19.reuse, R28, RZ, P3, !PT ;  /* 0x0000001c130b7210 */ /* 0x040fe40001ffe4ff */
[C---:B------:R-:W-:Y:S02]  /*4410*/  IADD3.X R15, PT, PT, R19.reuse, R32, RZ, P1, !PT ;  /* 0x00000020130f7210 */ /* 0x040fe40000ffe4ff */
[----:B------:R-:W-:-:S02]  /*4420*/  IADD3.X R13, PT, PT, R19, R30, RZ, P2, !PT ;  /* 0x0000001e130d7210 */ /* 0x000fc400017fe4ff */
[----:B------:R0:W3:Y:S04]  /*4430*/  LDG.E R11, desc[UR6][R10.64] ;  /* 0x000000060a0b7981 */ /* 0x0000e8000c1e1900 */
[----:B------:R1:W3:Y:S04]  /*4440*/  LDG.E R12, desc[UR6][R12.64] ;  /* 0x000000060c0c7981 */ /* 0x0002e8000c1e1900 */
[----:B------:R-:W2:Y:S01]  /*4450*/  LDG.E R15, desc[UR6][R14.64] ;  /* 0x000000060e0f7981 */ /* 0x000ea2000c1e1900 */
[----:B0-----:R-:W-:Y:S02]  /*4460*/  MOV R10, R24 ;  /* 0x00000018000a7202 */ /* 0x001fe40000000f00 */
[----:B------:R-:W-:-:S02]  /*4470*/  IADD3 R20, P1, PT, R20, 0x1, RZ ;  /* 0x0000000114147810 */ /* 0x000fc40007f3e0ff */
[----:B-1----:R-:W-:Y:S02]  /*4480*/  MOV R13, R27 ;  /* 0x0000001b000d7202 */ /* 0x002fe40000000f00 */
[----:B------:R-:W-:Y:S02]  /*4490*/  IADD3.X R22, PT, PT, RZ, R22, RZ, P1, !PT ;  /* 0x00000016ff167210 */ /* 0x000fe40000ffe4ff */
[----:B------:R-:W-:-:S04]  /*44a0*/  ISETP.NE.U32.AND P1, PT, R20, RZ, PT ;  /* 0x000000ff1400720c */ /* 0x000fc80003f25070 */
[----:B------:R-:W-:Y:S02]  /*44b0*/  ISETP.NE.AND.EX P1, PT, R22, RZ, PT, P1 ;  /* 0x000000ff1600720c */ /* 0x000fe40003f25310 */
[----:B------:R-:W-:Y:S02]  /*44c0*/  IADD3 R18, P2, PT, R18, 0xa00, RZ ;  /* 0x00000a0012127810 */ /* 0x000fe40007f5e0ff */
[----:B------:R-:W-:Y:S02]  /*44d0*/  IADD3 R24, P4, PT, R24, 0xa00, RZ ;  /* 0x00000a0018187810 */ /* 0x000fe40007f9e0ff */
[----:B------:R-:W-:Y:S02]  /*44e0*/  IADD3.X R19, PT, PT, RZ, R19, RZ, P2, !PT ;  /* 0x00000013ff137210 */ /* 0x000fe400017fe4ff */
[----:B---3--:R-:W-:Y:S02]  /*44f0*/  F2FP.BF16.F32.PACK_AB R23, R11, R12 ;  /* 0x0000000c0b17723e */ /* 0x008fe400000010ff */
[----:B------:R-:W-:-:S02]  /*4500*/  MOV R11, R25 ;  /* 0x00000019000b7202 */ /* 0x000fc40000000f00 */
[----:B--2---:R-:W-:Y:S02]  /*4510*/  F2FP.BF16.F32.PACK_AB R21, R15, R6 ;  /* 0x000000060f15723e */ /* 0x004fe400000010ff */
[----:B------:R-:W-:-:S03]  /*4520*/  MOV R12, R26 ;  /* 0x0000001a000c7202 */ /* 0x000fc60000000f00 */
[----:B------:R0:W-:Y:S04]  /*4530*/  STG.E desc[UR6][R10.64], R21 ;  /* 0x000000150a007986 */ /* 0x0001e8000c101906 */
[----:B------:R0:W-:Y:S01]  /*4540*/  STG.E desc[UR6][R12.64], R23 ;  /* 0x000000170c007986 */ /* 0x0001e2000c101906 */
[----:B------:R-:W-:Y:S02]  /*4550*/  IADD3 R26, P3, PT, R26, 0xa00, RZ ;  /* 0x00000a001a1a7810 */ /* 0x000fe40007f7e0ff */
[----:B------:R-:W-:Y:S02]  /*4560*/  IADD3.X R25, PT, PT, RZ, R25, RZ, P4, !PT ;  /* 0x00000019ff197210 */ /* 0x000fe400027fe4ff */
[----:B------:R-:W-:Y:S01]  /*4570*/  IADD3.X R27, PT, PT, RZ, R27, RZ, P3, !PT ;  /* 0x0000001bff1b7210 */ /* 0x000fe20001ffe4ff */
[----:B------:R-:W-:Y:S08]  /*4580*/  @P1 BRA `(.L_x_226) ;  /* 0xfffffffc008c1947 */ /* 0x000ff0000383ffff */
.L_x_225:
[----:B------:R-:W-:Y:S05]  /*4590*/  BSYNC.RECONVERGENT B0 ;  /* 0x0000000000007941 */ /* 0x000fea0003800200 */
.L_x_224:
[----:B------:R-:W-:Y:S05]  /*45a0*/  @!P0 EXIT ;  /* 0x000000000000894d */ /* 0x000fea0003800000 */
[C---:B------:R-:W-:Y:S01]  /*45b0*/  SHF.L.U64.HI R5, R4.reuse, 0x2, R5 ;  /* 0x0000000204057819 */ /* 0x040fe20000010205 */
[----:B------:R-:W1:Y:S01]  /*45c0*/  LDCU.64 UR4, c[0x0][0x3d8] ;  /* 0x00007b00ff0477ac */ /* 0x000e620008000a00 */
[----:B------:R-:W-:Y:S02]  /*45d0*/  SHF.L.U32 R4, R4, 0x2, RZ ;  /* 0x0000000204047819 */ /* 0x000fe400000006ff */
[C---:B------:R-:W-:Y:S01]  /*45e0*/  SHF.L.U64.HI R6, R16.reuse, 0x2, R17 ;  /* 0x0000000210067819 */ /* 0x040fe20000010211 */
[----:B------:R-:W3:Y:S01]  /*45f0*/  LDCU.64 UR8, c[0x0][0x388] ;  /* 0x00007100ff0877ac */ /* 0x000ee20008000a00 */
[----:B0-----:R-:W-:Y:S02]  /*4600*/  SHF.L.U32 R10, R16, 0x2, RZ ;  /* 0x00000002100a7819 */ /* 0x001fe400000006ff */
[C---:B------:R-:W-:Y:S01]  /*4610*/  SHF.L.U64.HI R8, R3.reuse, 0x2, R0 ;  /* 0x0000000203087819 */ /* 0x040fe20000010200 */
[----:B------:R-:W0:Y:S01]  /*4620*/  LDCU.64 UR10, c[0x0][0x390] ;  /* 0x00007200ff0a77ac */ /* 0x000e220008000a00 */
[----:B------:R-:W-:-:S07]  /*4630*/  SHF.L.U32 R9, R3, 0x2, RZ ;  /* 0x0000000203097819 */ /* 0x000fce00000006ff */
.L_x_227:
[C---:B----4-:R-:W-:Y:S02]  /*4640*/  SHF.L.U32 R11, R2.reuse, 0x2, RZ ;  /* 0x00000002020b7819 */ /* 0x050fe400000006ff */
[----:B------:R-:W-:Y:S02]  /*4650*/  SHF.L.U64.HI R7, R2, 0x2, R7 ;  /* 0x0000000202077819 */ /* 0x000fe40000010207 */
[----:B-1----:R-:W-:-:S04]  /*4660*/  IADD3 R12, P0, PT, R11, UR4, RZ ;  /* 0x000000040b0c7c10 */ /* 0x002fc8000ff1e0ff */
[----:B------:R-:W-:Y:S02]  /*4670*/  IADD3.X R13, PT, PT, R7, UR5, RZ, P0, !PT ;  /* 0x00000005070d7c10 */ /* 0x000fe400087fe4ff */
[C---:B------:R-:W-:Y:S02]  /*4680*/  IADD3 R14, P0, PT, R12.reuse, R9, RZ ;  /* 0x000000090c0e7210 */ /* 0x040fe40007f1e0ff */
[C---:B------:R-:W-:Y:S02]  /*4690*/  IADD3 R18, P2, PT, R12.reuse, R10, RZ ;  /* 0x0000000a0c127210 */ /* 0x040fe40007f5e0ff */
[C---:B------:R-:W-:Y:S02]  /*46a0*/  IADD3.X R15, PT, PT, R13.reuse, R8, RZ, P0, !PT ;  /* 0x000000080d0f7210 */ /* 0x040fe400007fe4ff */
[----:B------:R-:W-:Y:S02]  /*46b0*/  IADD3 R16, P1, PT, R12, R4, RZ ;  /* 0x000000040c107210 */ /* 0x000fe40007f3e0ff */
[C---:B--2---:R-:W-:Y:S01]  /*46c0*/  IADD3.X R19, PT, PT, R13.reuse, R6, RZ, P2, !PT ;  /* 0x000000060d137210 */ /* 0x044fe200017fe4ff */
[----:B------:R1:W2:Y:S01]  /*46d0*/  LDG.E R12, desc[UR6][R12.64] ;  /* 0x000000060c0c7981 */ /* 0x0002a2000c1e1900 */
[----:B------:R-:W-:-:S03]  /*46e0*/  IADD3.X R17, PT, PT, R13, R5, RZ, P1, !PT ;  /* 0x000000050d117210 */ /* 0x000fc60000ffe4ff */
[----:B------:R-:W2:Y:S04]  /*46f0*/  LDG.E R15, desc[UR6][R14.64] ;  /* 0x000000060e0f7981 */ /* 0x000ea8000c1e1900 */
[----:B------:R-:W4:Y:S04]  /*4700*/  LDG.E R16, desc[UR6][R16.64] ;  /* 0x0000000610107981 */ /* 0x000f28000c1e1900 */
[----:B------:R-:W4:Y:S01]  /*4710*/  LDG.E R19, desc[UR6][R18.64] ;  /* 0x0000000612137981 */ /* 0x000f22000c1e1900 */
[----:B------:R-:W-:Y:S02]  /*4720*/  LOP3.LUT R22, R11, 0xfffffffc, RZ, 0xc0, !PT ;  /* 0xfffffffc0b167812 */ /* 0x000fe400078ec0ff */
[----:B------:R-:W-:-:S02]  /*4730*/  LOP3.LUT R25, R7, 0x1, RZ, 0xc0, !PT ;  /* 0x0000000107197812 */ /* 0x000fc400078ec0ff */
[C---:B---3--:R-:W-:Y:S02]  /*4740*/  IADD3 R20, P0, PT, R22.reuse, UR8, RZ ;  /* 0x0000000816147c10 */ /* 0x048fe4000ff1e0ff */
[----:B-1----:R-:W-:Y:S02]  /*4750*/  LOP3.LUT R13, R7, 0x3, RZ, 0xc0, !PT ;  /* 0x00000003070d7812 */ /* 0x002fe400078ec0ff */
[----:B------:R-:W-:Y:S02]  /*4760*/  IADD3.X R21, PT, PT, R25, UR9, RZ, P0, !PT ;  /* 0x0000000919157c10 */ /* 0x000fe400087fe4ff */
[----:B0-----:R-:W-:-:S04]  /*4770*/  IADD3 R24, P0, PT, R22, UR10, RZ ;  /* 0x0000000a16187c10 */ /* 0x001fc8000ff1e0ff */
[----:B------:R-:W-:Y:S02]  /*4780*/  IADD3.X R25, PT, PT, R25, UR11, RZ, P0, !PT ;  /* 0x0000000b19197c10 */ /* 0x000fe400087fe4ff */
[----:B--2---:R-:W-:Y:S02]  /*4790*/  F2FP.BF16.F32.PACK_AB R23, R15, R12 ;  /* 0x0000000c0f17723e */ /* 0x004fe400000010ff */
[----:B------:R-:W-:-:S04]  /*47a0*/  IADD3 R12, P1, PT, R22, UR4, RZ ;  /* 0x00000004160c7c10 */ /* 0x000fc8000ff3e0ff */
[----:B------:R-:W-:Y:S02]  /*47b0*/  IADD3.X R13, PT, PT, R13, UR5, RZ, P1, !PT ;  /* 0x000000050d0d7c10 */ /* 0x000fe40008ffe4ff */
[----:B----4-:R-:W-:Y:S02]  /*47c0*/  F2FP.BF16.F32.PACK_AB R27, R19, R16 ;  /* 0x00000010131b723e */ /* 0x010fe400000010ff */
[C---:B------:R-:W-:Y:S02]  /*47d0*/  IADD3 R18, P0, PT, R12.reuse, R9, RZ ;  /* 0x000000090c127210 */ /* 0x040fe40007f1e0ff */
[C---:B------:R-:W-:Y:S02]  /*47e0*/  IADD3 R14, P1, PT, R12.reuse, R4, RZ ;  /* 0x000000040c0e7210 */ /* 0x040fe40007f3e0ff */
[----:B------:R-:W-:Y:S02]  /*47f0*/  IADD3 R16, P2, PT, R12, R10, RZ ;  /* 0x0000000a0c107210 */ /* 0x000fe40007f5e0ff */
[----:B------:R-:W-:-:S02]  /*4800*/  IADD3.X R19, PT, PT, R13, R8, RZ, P0, !PT ;  /* 0x000000080d137210 */ /* 0x000fc400007fe4ff */
[C---:B------:R-:W-:Y:S02]  /*4810*/  IADD3.X R15, PT, PT, R13.reuse, R5, RZ, P1, !PT ;  /* 0x000000050d0f7210 */ /* 0x040fe40000ffe4ff */
[----:B------:R-:W-:Y:S01]  /*4820*/  IADD3.X R17, PT, PT, R13, R6, RZ, P2, !PT ;  /* 0x000000060d117210 */ /* 0x000fe200017fe4ff */
[----:B------:R0:W-:Y:S04]  /*4830*/  STG.E desc[UR6][R20.64], R23 ;  /* 0x0000001714007986 */ /* 0x0001e8000c101906 */
[----:B------:R1:W-:Y:S04]  /*4840*/  STG.E desc[UR6][R24.64], R27 ;  /* 0x0000001b18007986 */ /* 0x0003e8000c101906 */
        /* <DEDUP_REMOVED lines=34> */
[----:B------:R-:W5:Y:S04]  /*4a70*/  LDG.E R14, desc[UR6][R14.64+0x1e00] ;  /* 0x001e00060e0e7981 */ /* 0x000f68000c1e1900 */
[----:B------:R-:W5:Y:S01]  /*4a80*/  LDG.E R17, desc[UR6][R16.64+0x1e00] ;  /* 0x001e000610117981 */ /* 0x000f62000c1e1900 */
        /* <DEDUP_REMOVED lines=12> */
[----:B---3--:R-:W-:Y:S02]  /*4b50*/  F2FP.BF16.F32.PACK_AB R19, R19, R12 ;  /* 0x0000000c1313723e */ /* 0x008fe400000010ff */
[----:B-----5:R-:W-:-:S03]  /*4b60*/  F2FP.BF16.F32.PACK_AB R11, R17, R14 ;  /* 0x0000000e110b723e */ /* 0x020fc600000010ff */
[----:B------:R4:W-:Y:S04]  /*4b70*/  STG.E desc[UR6][R20.64], R19 ;  /* 0x0000001314007986 */ /* 0x0009e8000c101906 */
[----:B------:R4:W-:Y:S02]  /*4b80*/  STG.E desc[UR6][R24.64], R11 ;  /* 0x0000000b18007986 */ /* 0x0009e4000c101906 */
[----:B------:R-:W-:Y:S05]  /*4b90*/  @P0 BRA `(.L_x_227) ;  /* 0xfffffff800a80947 */ /* 0x000fea000383ffff */
[----:B------:R-:W-:Y:S05]  /*4ba0*/  EXIT ;  /* 0x000000000000794d */ /* 0x000fea0003800000 */
.L_x_228:
        /* <DEDUP_REMOVED lines=13> */
.L_x_2467:


//--------------------- .text._Z35group_norm_nhwc_bwd_one_pass_kernelI11Bf16IOBf16WLi256ELi20ELi640EEv26Group_norm_nhwc_bwd_params --------------------------
	.section	.text._Z35group_norm_nhwc_bwd_one_pass_kernelI11Bf16IOBf16WLi256ELi20ELi640EEv26Group_norm_nhwc_bwd_params,"ax",@progbits
	.align	128
        .global         _Z35group_norm_nhwc_bwd_one_pass_kernelI11Bf16IOBf16WLi256ELi20ELi640EEv26Group_norm_nhwc_bwd_params
        .type           _Z35group_norm_nhwc_bwd_one_pass_kernelI11Bf16IOBf16WLi256ELi20ELi640EEv26Group_norm_nhwc_bwd_params,@function
        .size           _Z35group_norm_nhwc_bwd_one_pass_kernelI11Bf16IOBf16WLi256ELi20ELi640EEv26Group_norm_nhwc_bwd_params,(.L_x_2468 - _Z35group_norm_nhwc_bwd_one_pass_kernelI11Bf16IOBf16WLi256ELi20ELi640EEv26Group_norm_nhwc_bwd_params)
        .other          _Z35group_norm_nhwc_bwd_one_pass_kernelI11Bf16IOBf16WLi256ELi20ELi640EEv26Group_norm_nhwc_bwd_params,@"STO_CUDA_ENTRY STV_DEFAULT"
_Z35group_norm_nhwc_bwd_one_pass_kernelI11Bf16IOBf16WLi256ELi20ELi640EEv26Group_norm_nhwc_bwd_params:
.text._Z35group_norm_nhwc_bwd_one_pass_kernelI11Bf16IOBf16WLi256ELi20ELi640EEv26Group_norm_nhwc_bwd_params:
        /* <DEDUP_REMOVED lines=21> */
.L_x_260:
[----:B012---:R-:W1:Y:S01]  /*0150*/  LDC R10, c[0x0][0x410] ;  /* 0x00010400ff0a7b82 */ /* 0x007e620000000800 */
[----:B------:R-:W2:Y:S01]  /*0160*/  LDCU.128 UR16, c[0x0][0x400] ;  /* 0x00008000ff1077ac */ /* 0x000ea20008000c00 */
[----:B------:R-:W-:Y:S01]  /*0170*/  ISETP.LE.AND P3, PT, RZ, UR5, PT ;  /* 0x00000005ff007c0c */ /* 0x000fe2000bf63270 */
[----:B---3--:R-:W3:Y:S05]  /*0180*/  LDCU.64 UR6, c[0x0][0x3b8] ;  /* 0x00007700ff0677ac */ /* 0x008eea0008000a00 */
[----:B------:R-:W4:Y:S01]  /*0190*/  S2UR UR12, SR_CTAID.X ;  /* 0x00000000000c79c3 */ /* 0x000f220000002500 */
[----:B---3--:R-:W-:Y:S01]  /*01a0*/  UIMAD.WIDE UR6, UR5, 0x8, UR6 ;  /* 0x00000008050678a5 */ /* 0x008fe2000f8e0206 */
[----:B-1----:R-:W-:-:S04]  /*01b0*/  IABS R9, R10 ;  /* 0x0000000a00097213 */ /* 0x002fc80000000000 */
[----:B------:R-:W1:Y:S01]  /*01c0*/  I2F.RP R6, R9 ;  /* 0x0000000900067306 */ /* 0x000e620000209400 */
[----:B------:R-:W-:Y:S02]  /*01d0*/  MOV R24, UR6 ;  /* 0x0000000600187c02 */ /* 0x000fe40008000f00 */
[----:B------:R-:W-:-:S03]  /*01e0*/  MOV R25, UR7 ;  /* 0x0000000700197c02 */ /* 0x000fc60008000f00 */
[----:B------:R-:W3:Y:S02]  /*01f0*/  LDCU.U8 UR7, c[0x0][0x414] ;  /* 0x00008280ff0777ac */ /* 0x000ee40008000000 */
[----:B-1----:R-:W1:Y:S02]  /*0200*/  MUFU.RCP R6, R6 ;  /* 0x0000000600067308 */ /* 0x002e640000001000 */
[----:B-1----:R-:W-:-:S06]  /*0210*/  IADD3 R4, PT, PT, R6, 0xffffffe, RZ ;  /* 0x0ffffffe06047810 */ /* 0x002fcc0007ffe0ff */
[----:B------:R1:W5:Y:S02]  /*0220*/  F2I.FTZ.U32.TRUNC.NTZ R5, R4 ;  /* 0x0000000400057305 */ /* 0x000364000021f000 */
[----:B-1----:R-:W-:Y:S01]  /*0230*/  HFMA2 R4, -RZ, RZ, 0, 0 ;  /* 0x00000000ff047431 */ /* 0x002fe200000001ff */
[----:B-----5:R-:W-:-:S05]  /*0240*/  IADD3 R8, PT, PT, RZ, -R5, RZ ;  /* 0x80000005ff087210 */ /* 0x020fca0007ffe0ff */
        /* <DEDUP_REMOVED lines=27> */
[----:B------:R-:W1:Y:S01]  /*0400*/  @!P0 LDC.64 R12, c[0x0][0x3a0] ;  /* 0x0000e800ff0c8b82 */ /* 0x000e620000000a00 */
[----:B------:R-:W-:Y:S02]  /*0410*/  MOV R6, R5 ;  /* 0x0000000500067202 */ /* 0x000fe40000000f00 */
[----:B------:R-:W-:Y:S02]  /*0420*/  SEL R40, R9, R4, !P1 ;  /* 0x0000000409287207 */ /* 0x000fe40004800000 */
[----:B------:R-:W-:Y:S02]  /*0430*/  @!P5 IADD3 R6, PT, PT, -R6, RZ, RZ ;  /* 0x000000ff0606d210 */ /* 0x000fe40007ffe1ff */
[----:B------:R-:W-:Y:S01]  /*0440*/  IADD3 R20, PT, PT, R7, 0x40, RZ ;  /* 0x0000004007147810 */ /* 0x000fe20007ffe0ff */
[----:B------:R-:W2:Y:S01]  /*0450*/  @!P0 LDC.64 R4, c[0x0][0x3f8] ;  /* 0x0000fe00ff048b82 */ /* 0x000ea20000000a00 */
[----:B------:R-:W-:Y:S01]  /*0460*/  IMAD R8, R40, 0x14, RZ ;  /* 0x0000001428087824 */ /* 0x000fe200078e02ff */
[----:B------:R-:W-:-:S02]  /*0470*/  SEL R9, R9, R6, !P1 ;  /* 0x0000000609097207 */ /* 0x000fc40004800000 */
[----:B------:R-:W-:Y:S02]  /*0480*/  ISETP.GE.U32.AND P1, PT, R20, UR16, PT ;  /* 0x0000001014007c0c */ /* 0x000fe4000bf26070 */
[C---:B------:R-:W-:Y:S02]  /*0490*/  IADD3 R42, P2, PT, R8.reuse, R3, RZ ;  /* 0x00000003082a7210 */ /* 0x040fe40007f5e0ff */
[----:B------:R-:W-:Y:S01]  /*04a0*/  SHF.R.S32.HI R3, RZ, 0x1f, R9 ;  /* 0x0000001fff037819 */ /* 0x000fe20000011409 */
[----:B------:R-:W4:Y:S01]  /*04b0*/  @!P0 LDC.64 R14, c[0x0][0x398] ;  /* 0x0000e600ff0e8b82 */ /* 0x000f220000000a00 */
[----:B------:R-:W-:Y:S02]  /*04c0*/  LEA.HI.X.SX32 R43, R8, RZ, 0x1, P2 ;  /* 0x000000ff082b7211 */ /* 0x000fe400010f0eff */
[----:B------:R-:W-:Y:S01]  /*04d0*/  SHF.R.S32.HI R21, RZ, 0x1f, R20 ;  /* 0x0000001fff157819 */ /* 0x000fe20000011414 */
[----:B------:R-:W-:Y:S01]  /*04e0*/  IMAD R6, R3, UR18, RZ ;  /* 0x0000001203067c24 */ /* 0x000fe2000f8e02ff */
[----:B------:R-:W-:Y:S01]  /*04f0*/  IADD3 R23, PT, PT, R7, 0x80, RZ ;  /* 0x0000008007177810 */ /* 0x000fe20007ffe0ff */
[----:B------:R-:W-:Y:S01]  /*0500*/  IMAD.WIDE.U32 R42, R9, UR18, R42 ;  /* 0x00000012092a7c25 */ /* 0x000fe2000f8e002a */
[----:B------:R-:W-:-:S02]  /*0510*/  ISETP.GE.AND.EX P1, PT, R21, UR17, PT, P1 ;  /* 0x0000001115007c0c */ /* 0x000fc4000bf26310 */
[----:B------:R-:W-:Y:S01]  /*0520*/  ISETP.GE.U32.AND P2, PT, R23, UR16, PT ;  /* 0x0000001017007c0c */ /* 0x000fe2000bf46070 */
[----:B------:R-:W-:Y:S01]  /*0530*/  IMAD R45, R9, UR19, R6 ;  /* 0x00000013092d7c24 */ /* 0x000fe2000f8e0206 */
[----:B------:R-:W-:Y:S02]  /*0540*/  @!P0 MOV R44, R42 ;  /* 0x0000002a002c8202 */ /* 0x000fe40000000f00 */
[----:B------:R-:W-:Y:S02]  /*0550*/  SHF.R.S32.HI R17, RZ, 0x1f, R23 ;  /* 0x0000001fff117819 */ /* 0x000fe40000011417 */
[----:B------:R-:W-:Y:S01]  /*0560*/  IADD3 R45, PT, PT, R43, R45, RZ ;  /* 0x0000002d2b2d7210 */ /* 0x000fe20007ffe0ff */
[----:B--2---:R-:W-:Y:S01]  /*0570*/  @!P0 IMAD R6, R19, R4, RZ ;  /* 0x0000000413068224 */ /* 0x004fe200078e02ff */
[----:B------:R-:W-:-:S03]  /*0580*/  ISETP.GE.AND.EX P2, PT, R17, UR17, PT, P2 ;  /* 0x0000001111007c0c */ /* 0x000fc6000bf46320 */
[C---:B------:R-:W-:Y:S01]  /*0590*/  @!P0 IMAD R3, R7.reuse, R5, R6 ;  /* 0x0000000507038224 */ /* 0x040fe200078e0206 */
[----:B------:R-:W2:Y:S01]  /*05a0*/  @!P1 LDC.64 R10, c[0x0][0x3f8] ;  /* 0x0000fe00ff0a9b82 */ /* 0x000ea20000000a00 */
[C---:B------:R-:W-:Y:S02]  /*05b0*/  @!P0 IMAD.WIDE.U32 R8, R7.reuse, R4, R44 ;  /* 0x0000000407088225 */ /* 0x040fe400078e002c */
[----:B------:R5:W3:Y:S01]  /*05c0*/  LDG.E.64 R4, desc[UR10][R24.64] ;  /* 0x0000000a18047981 */ /* 0x000ae2000c1e1b00 */
[----:B------:R-:W-:Y:S02]  /*05d0*/  IADD3 R22, PT, PT, R7, 0xc0, RZ ;  /* 0x000000c007167810 */ /* 0x000fe40007ffe0ff */
[----:B------:R-:W-:Y:S02]  /*05e0*/  CS2R R38, SRZ ;  /* 0x0000000000267805 */ /* 0x000fe4000001ff00 */
[----:B------:R-:W-:Y:S02]  /*05f0*/  @!P0 IADD3 R3, PT, PT, R9, R3, RZ ;  /* 0x0000000309038210 */ /* 0x000fe40007ffe0ff */
[C---:B------:R-:W-:Y:S01]  /*0600*/  @!P0 SHF.L.U32 R27, R8.reuse, 0x1, RZ ;  /* 0x00000001081b8819 */ /* 0x040fe200000006ff */
[----:B------:R-:W0:Y:S01]  /*0610*/  @!P2 LDC.64 R6, c[0x0][0x3f8] ;  /* 0x0000fe00ff06ab82 */ /* 0x000e220000000a00 */
[----:B------:R-:W-:-:S02]  /*0620*/  @!P0 SHF.L.U64.HI R26, R8, 0x1, R3 ;  /* 0x00000001081a8819 */ /* 0x000fc40000010203 */
[----:B------:R-:W-:Y:S02]  /*0630*/  ISETP.GE.U32.AND P3, PT, R22, UR16, PT ;  /* 0x0000001016007c0c */ /* 0x000fe4000bf66070 */
[----:B------:R-:W-:Y:S02]  /*0640*/  SHF.R.S32.HI R3, RZ, 0x1f, R22 ;  /* 0x0000001fff037819 */ /* 0x000fe40000011416 */
[----:B-----5:R-:W-:Y:S01]  /*0650*/  @!P1 MOV R24, R42 ;  /* 0x0000002a00189202 */ /* 0x020fe20000000f00 */
[----:B------:R-:W5:Y:S01]  /*0660*/  @!P1 LDC.64 R8, c[0x0][0x3a0] ;  /* 0x0000e800ff089b82 */ /* 0x000f620000000a00 */
[----:B------:R-:W-:Y:S02]  /*0670*/  @!P1 MOV R25, R45 ;  /* 0x0000002d00199202 */ /* 0x000fe40000000f00 */
[----:B------:R-:W-:Y:S02]  /*0680*/  ISETP.GE.AND.EX P3, PT, R3, UR17, PT, P3 ;  /* 0x0000001103007c0c */ /* 0x000fe4000bf66330 */
[----:B-1----:R-:W-:Y:S01]  /*0690*/  @!P0 IADD3 R12, P4, PT, R27, R12, RZ ;  /* 0x0000000c1b0c8210 */ /* 0x002fe20007f9e0ff */
[----:B--2---:R-:W-:-:S02]  /*06a0*/  @!P1 IMAD R21, R21, R10, RZ ;  /* 0x0000000a15159224 */ /* 0x004fc400078e02ff */
[----:B------:R-:W1:Y:S01]  /*06b0*/  @!P1 LDC.64 R18, c[0x0][0x398] ;  /* 0x0000e600ff129b82 */ /* 0x000e620000000a00 */
[----:B----4-:R-:W-:Y:S01]  /*06c0*/  @!P0 IADD3 R14, P5, PT, R27, R14, RZ ;  /* 0x0000000e1b0e8210 */ /* 0x010fe20007fbe0ff */
[----:B------:R-:W-:Y:S01]  /*06d0*/  @!P1 IMAD R21, R20, R11, R21 ;  /* 0x0000000b14159224 */ /* 0x000fe200078e0215 */
[----:B------:R-:W-:Y:S01]  /*06e0*/  @!P0 IADD3.X R13, PT, PT, R26, R13, RZ, P4, !PT ;  /* 0x0000000d1a0d8210 */ /* 0x000fe200027fe4ff */
[----:B------:R-:W-:Y:S01]  /*06f0*/  @!P1 IMAD.WIDE.U32 R10, R20, R10, R24 ;  /* 0x0000000a140a9225 */ /* 0x000fe200078e0018 */
[----:B------:R-:W-:-:S03]  /*0700*/  @!P0 IADD3.X R15, PT, PT, R26, R15, RZ, P5, !PT ;  /* 0x0000000f1a0f8210 */ /* 0x000fc60002ffe4ff */
[----:B------:R2:W4:Y:S01]  /*0710*/  @!P0 LDG.E R39, desc[UR10][R12.64] ;  /* 0x0000000a0c278981 */ /* 0x000522000c1e1900 */
[----:B------:R-:W-:Y:S02]  /*0720*/  @!P1 IADD3 R21, PT, PT, R11, R21, RZ ;  /* 0x000000150b159210 */ /* 0x000fe40007ffe0ff */
[C---:B------:R-:W-:Y:S01]  /*0730*/  @!P1 SHF.L.U32 R11, R10.reuse, 0x1, RZ ;  /* 0x000000010a0b9819 */ /* 0x040fe200000006ff */
[----:B0-----:R-:W-:Y:S01]  /*0740*/  @!P2 IMAD R20, R17, R6, RZ ;  /* 0x000000061114a224 */ /* 0x001fe200078e02ff */
[----:B------:R0:W4:Y:S01]  /*0750*/  @!P0 LDG.E R38, desc[UR10][R14.64] ;  /* 0x0000000a0e268981 */ /* 0x000122000c1e1900 */
[----:B------:R-:W-:Y:S02]  /*0760*/  @!P1 SHF.L.U64.HI R24, R10, 0x1, R21 ;  /* 0x000000010a189819 */ /* 0x000fe40000010215 */
[----:B------:R-:W-:Y:S02]  /*0770*/  CS2R R36, SRZ ;  /* 0x0000000000247805 */ /* 0x000fe4000001ff00 */
[----:B-----5:R-:W-:Y:S01]  /*0780*/  @!P1 IADD3 R8, P0, PT, R11, R8, RZ ;  /* 0x000000080b089210 */ /* 0x020fe20007f1e0ff */
[----:B------:R-:W-:Y:S01]  /*0790*/  @!P2 IMAD R25, R23, R7, R20 ;  /* 0x000000071719a224 */ /* 0x000fe200078e0214 */
[----:B--2---:R-:W-:Y:S01]  /*07a0*/  PRMT R12, R16, 0x9910, RZ ;  /* 0x00009910100c7816 */ /* 0x004fe200000000ff */
[----:B------:R-:W2:Y:S01]  /*07b0*/  @!P2 LDC.64 R20, c[0x0][0x3a0] ;  /* 0x0000e800ff14ab82 */ /* 0x000ea20000000a00 */
[----:B------:R-:W-:-:S02]  /*07c0*/  @!P2 MOV R10, R42 ;  /* 0x0000002a000aa202 */ /* 0x000fc40000000f00 */
[----:B------:R-:W-:Y:S01]  /*07d0*/  @!P1 IADD3.X R9, PT, PT, R24, R9, RZ, P0, !PT ;  /* 0x0000000918099210 */ /* 0x000fe200007fe4ff */
[----:B------:R-:W-:Y:S01]  /*07e0*/  IMAD R12, R12, 0xa, RZ ;  /* 0x0000000a0c0c7824 */ /* 0x000fe200078e02ff */
[----:B-1----:R-:W-:Y:S02]  /*07f0*/  @!P1 IADD3 R18, P4, PT, R11, R18, RZ ;  /* 0x000000120b129210 */ /* 0x002fe40007f9e0ff */
[----:B------:R-:W-:Y:S01]  /*0800*/  @!P2 MOV R11, R45 ;  /* 0x0000002d000ba202 */ /* 0x000fe20000000f00 */
[----:B------:R-:W1:Y:S01]  /*0810*/  @!P3 LDC.64 R16, c[0x0][0x3f8] ;  /* 0x0000fe00ff10bb82 */ /* 0x000e620000000a00 */
[----:B---3--:R-:W-:Y:S01]  /*0820*/  ISETP.NE.AND P0, PT, RZ, UR7, PT ;  /* 0x00000007ff007c0c */ /* 0x008fe2000bf05270 */
[----:B------:R-:W3:Y:S01]  /*0830*/  @!P1 LDG.E R37, desc[UR10][R8.64] ;  /* 0x0000000a08259981 */ /* 0x000ee2000c1e1900 */
[----:B------:R-:W-:Y:S01]  /*0840*/  IADD3 R12, PT, PT, RZ, -R12, RZ ;  /* 0x8000000cff0c7210 */ /* 0x000fe20007ffe0ff */
[----:B------:R-:W-:-:S04]  /*0850*/  @!P2 IMAD.WIDE.U32 R6, R23, R6, R10 ;  /* 0x000000061706a225 */ /* 0x000fc800078e000a */
[----:B0-----:R-:W0:Y:S01]  /*0860*/  @!P2 LDC.64 R14, c[0x0][0x398] ;  /* 0x0000e600ff0eab82 */ /* 0x001e220000000a00 */
[----:B------:R-:W-:Y:S02]  /*0870*/  @!P2 IADD3 R7, PT, PT, R7, R25, RZ ;  /* 0x000000190707a210 */ /* 0x000fe40007ffe0ff */
[----:B------:R-:W-:Y:S02]  /*0880*/  PRMT R25, R12, 0x7710, RZ ;  /* 0x000077100c197816 */ /* 0x000fe400000000ff */
[----:B------:R-:W-:-:S03]  /*0890*/  @!P1 IADD3.X R19, PT, PT, R24, R19, RZ, P4, !PT ;  /* 0x0000001318139210 */ /* 0x000fc600027fe4ff */
[----:B------:R-:W5:Y:S01]  /*08a0*/  @!P3 LDC.64 R12, c[0x0][0x3a0] ;  /* 0x0000e800ff0cbb82 */ /* 0x000f620000000a00 */
[C---:B------:R-:W-:Y:S01]  /*08b0*/  @!P2 SHF.L.U32 R23, R6.reuse, 0x1, RZ ;  /* 0x000000010617a819 */ /* 0x040fe200000006ff */
[----:B------:R2:W3:Y:S01]  /*08c0*/  @!P1 LDG.E R36, desc[UR10][R18.64] ;  /* 0x0000000a12249981 */ /* 0x0004e2000c1e1900 */
[----:B------:R-:W-:-:S05]  /*08d0*/  @!P2 SHF.L.U64.HI R24, R6, 0x1, R7 ;  /* 0x000000010618a819 */ /* 0x000fca0000010207 */
[----:B------:R-:W5:Y:S01]  /*08e0*/  @!P3 LDC.64 R10, c[0x0][0x398] ;  /* 0x0000e600ff0abb82 */ /* 0x000f620000000a00 */
[----:B------:R-:W-:Y:S01]  /*08f0*/  IADD3 R25, PT, PT, R25, R0, RZ ;  /* 0x0000000019197210 */ /* 0x000fe20007ffe0ff */
[----:B-1----:R-:W-:-:S06]  /*0900*/  @!P3 IMAD R3, R3, R16, RZ ;  /* 0x000000100303b224 */ /* 0x002fcc00078e02ff */
[----:B------:R-:W1:Y:S01]  /*0910*/  @P0 LDC.64 R6, c[0x0][0x3b0] ;  /* 0x0000ec00ff060b82 */ /* 0x000e620000000a00 */
[----:B--2---:R-:W-:Y:S02]  /*0920*/  @!P3 MOV R18, R42 ;  /* 0x0000002a0012b202 */ /* 0x004fe40000000f00 */
[----:B------:R-:W-:-:S05]  /*0930*/  @!P3 MOV R19, R45 ;  /* 0x0000002d0013b202 */ /* 0x000fca0000000f00 */
[----:B------:R-:W2:Y:S01]  /*0940*/  LDC.64 R8, c[0x0][0x3a8] ;  /* 0x0000ea00ff087b82 */ /* 0x000ea20000000a00 */
[----:B------:R-:W-:Y:S01]  /*0950*/  SHF.L.U32 R26, R25, 0x1, RZ ;  /* 0x00000001191a7819 */ /* 0x000fe200000006ff */
[C---:B------:R-:W-:Y:S02]  /*0960*/  @!P3 IMAD R25, R22.reuse, R17, R3 ;  /* 0x000000111619b224 */ /* 0x040fe400078e0203 */
[----:B------:R-:W-:Y:S01]  /*0970*/  @!P3 IMAD.WIDE.U32 R16, R22, R16, R18 ;  /* 0x000000101610b225 */ /* 0x000fe200078e0012 */
[C---:B------:R-:W-:Y:S02]  /*0980*/  @!P2 IADD3 R20, P4, PT, R23.reuse, R20, RZ ;  /* 0x000000141714a210 */ /* 0x040fe40007f9e0ff */
[----:B------:R-:W-:Y:S02]  /*0990*/  LOP3.LUT R3, R26, 0xffff, RZ, 0xc0, !PT ;  /* 0x0000ffff1a037812 */ /* 0x000fe400078ec0ff */
[----:B0-----:R-:W-:Y:S02]  /*09a0*/  @!P2 IADD3 R14, P1, PT, R23, R14, RZ ;  /* 0x0000000e170ea210 */ /* 0x001fe40007f3e0ff */
[----:B------:R-:W-:-:S02]  /*09b0*/  @!P3 IADD3 R19, PT, PT, R17, R25, RZ ;  /* 0x000000191113b210 */ /* 0x000fc40007ffe0ff */
[----:B------:R-:W-:Y:S01]  /*09c0*/  @!P3 SHF.L.U32 R17, R16, 0x1, RZ ;  /* 0x000000011011b819 */ /* 0x000fe200000006ff */
[----:B------:R-:W-:Y:S01]  /*09d0*/  IMAD R23, R40, 0x14, R3 ;  /* 0x0000001428177824 */ /* 0x000fe200078e0203 */
[C---:B------:R-:W-:Y:S02]  /*09e0*/  @!P2 IADD3.X R21, PT, PT, R24.reuse, R21, RZ, P4, !PT ;  /* 0x000000151815a210 */ /* 0x040fe400027fe4ff */
[----:B------:R-:W-:Y:S02]  /*09f0*/  @!P2 IADD3.X R15, PT, PT, R24, R15, RZ, P1, !PT ;  /* 0x0000000f180fa210 */ /* 0x000fe40000ffe4ff */
[----:B------:R-:W-:Y:S02]  /*0a00*/  @!P3 SHF.L.U64.HI R16, R16, 0x1, R19 ;  /* 0x000000011010b819 */ /* 0x000fe40000010213 */
[C---:B-----5:R-:W-:Y:S02]  /*0a10*/  @!P3 IADD3 R12, P1, PT, R17.reuse, R12, RZ ;  /* 0x0000000c110cb210 */ /* 0x060fe40007f3e0ff */
[----:B------:R-:W-:-:S02]  /*0a20*/  @!P3 IADD3 R10, P4, PT, R17, R10, RZ ;  /* 0x0000000a110ab210 */ /* 0x000fc40007f9e0ff */
[----:B------:R-:W-:Y:S02]  /*0a30*/  CS2R R32, SRZ ;  /* 0x0000000000207805 */ /* 0x000fe4000001ff00 */
[----:B------:R-:W-:Y:S01]  /*0a40*/  CS2R R28, SRZ ;  /* 0x00000000001c7805 */ /* 0x000fe2000001ff00 */
[C---:B-1----:R-:W-:Y:S01]  /*0a50*/  @P0 IMAD.WIDE R6, R23.reuse, 0x2, R6 ;  /* 0x0000000217060825 */ /* 0x042fe200078e0206 */
[C---:B------:R-:W-:Y:S02]  /*0a60*/  @!P3 IADD3.X R13, PT, PT, R16.reuse, R13, RZ, P1, !PT ;  /* 0x0000000d100db210 */ /* 0x040fe40000ffe4ff */
[----:B------:R-:W-:Y:S01]  /*0a70*/  @!P3 IADD3.X R11, PT, PT, R16, R11, RZ, P4, !PT ;  /* 0x0000000b100bb210 */ /* 0x000fe200027fe4ff */
[----:B--2---:R-:W-:Y:S01]  /*0a80*/  IMAD.WIDE R8, R23, 0x2, R8 ;  /* 0x0000000217087825 */ /* 0x004fe200078e0208 */
[----:B------:R-:W2:Y:S04]  /*0a90*/  @!P2 LDG.E R33, desc[UR10][R20.64] ;  /* 0x0000000a1421a981 */ /* 0x000ea8000c1e1900 */
[----:B------:R-:W5:Y:S04]  /*0aa0*/  @P0 LDG.E.U16 R19, desc[UR10][R6.64] ;  /* 0x0000000a06130981 */ /* 0x000f68000c1e1500 */
[----:B------:R0:W5:Y:S04]  /*0ab0*/  @P0 LDG.E.U16 R18, desc[UR10][R6.64+0x2] ;  /* 0x0000020a06120981 */ /* 0x000168000c1e1500 */
[----:B------:R-:W5:Y:S04]  /*0ac0*/  LDG.E.U16 R16, desc[UR10][R8.64] ;  /* 0x0000000a08107981 */ /* 0x000f68000c1e1500 */
[----:B------:R1:W5:Y:S04]  /*0ad0*/  LDG.E.U16 R17, desc[UR10][R8.64+0x2] ;  /* 0x0000020a08117981 */ /* 0x000368000c1e1500 */
[----:B------:R-:W5:Y:S04]  /*0ae0*/  @!P2 LDG.E R32, desc[UR10][R14.64] ;  /* 0x0000000a0e20a981 */ /* 0x000f68000c1e1900 */
[----:B------:R4:W5:Y:S04]  /*0af0*/  @!P3 LDG.E R29, desc[UR10][R12.64] ;  /* 0x0000000a0c1db981 */ /* 0x000968000c1e1900 */
[----:B------:R-:W5:Y:S01]  /*0b00*/  @!P3 LDG.E R28, desc[UR10][R10.64] ;  /* 0x0000000a0a1cb981 */ /* 0x000f62000c1e1900 */
[----:B------:R-:W-:Y:S01]  /*0b10*/  UISETP.NE.AND UP1, UPT, UR7, URZ, UPT ;  /* 0x000000ff0700728c */ /* 0x000fe2000bf25270 */
[----:B0-----:R-:W-:Y:S01]  /*0b20*/  HFMA2 R6, -RZ, RZ, 0, 0 ;  /* 0x00000000ff067431 */ /* 0x001fe200000001ff */
        /* <DEDUP_REMOVED lines=9> */
[----:B------:R-:W0:Y:S01]  /*0bc0*/  @P1 MUFU.RSQ R8, R8 ;  /* 0x0000000800081308 */ /* 0x000e220000001400 */
[----:B------:R-:W-:Y:S02]  /*0bd0*/  MOV R4, RZ ;  /* 0x000000ff00047202 */ /* 0x000fe40000000f00 */
[----:B----4-:R-:W-:Y:S02]  /*0be0*/  PRMT R9, R39, 0x7632, R9 ;  /* 0x0000763227097816 */ /* 0x010fe40000000009 */
[----:B------:R-:W-:Y:S02]  /*0bf0*/  PRMT R12, R38, 0x7632, R12 ;  /* 0x00007632260c7816 */ /* 0x000fe4000000000c */
[----:B---3--:R-:W-:Y:S02]  /*0c00*/  PRMT R34, R37, 0x7632, R34 ;  /* 0x0000763225227816 */ /* 0x008fe40000000022 */
[----:B0-----:R-:W-:Y:S02]  /*0c10*/  @P1 R2UR UR6, R8 ;  /* 0x00000000080612ca */ /* 0x001fe400000e0000 */
[----:B------:R-:W-:-:S11]  /*0c20*/  PRMT R35, R36, 0x7632, R35 ;  /* 0x0000763224237816 */ /* 0x000fd60000000023 */
[----:B------:R-:W-:Y:S01]  /*0c30*/  @UP0 UMOV UR8, UR6 ;  /* 0x0000000600080c82 */ /* 0x000fe20008000000 */
[----:B--2---:R-:W-:Y:S02]  /*0c40*/  PRMT R30, R33, 0x7632, R30 ;  /* 0x00007632211e7816 */ /* 0x004fe4000000001e */
[----:B-----5:R-:W-:Y:S02]  /*0c50*/  @P0 SHF.L.U32 R6, R19, 0x10, RZ ;  /* 0x0000001013060819 */ /* 0x020fe400000006ff */
[----:B------:R-:W-:Y:S02]  /*0c60*/  @P0 SHF.L.U32 R4, R18, 0x10, RZ ;  /* 0x0000001012040819 */ /* 0x000fe400000006ff */
[----:B------:R-:W-:Y:S02]  /*0c70*/  SHF.L.U32 R5, R16, 0x10, RZ ;  /* 0x0000001010057819 */ /* 0x000fe400000006ff */
[----:B------:R-:W-:Y:S02]  /*0c80*/  SHF.L.U32 R7, R17, 0x10, RZ ;  /* 0x0000001011077819 */ /* 0x000fe400000006ff */
[----:B------:R-:W-:-:S02]  /*0c90*/  PRMT R31, R32, 0x7632, R31 ;  /* 0x00007632201f7816 */ /* 0x000fc4000000001f */
[----:B------:R-:W-:Y:S02]  /*0ca0*/  PRMT R26, R29, 0x7632, R26 ;  /* 0x000076321d1a7816 */ /* 0x000fe4000000001a */
[----:B------:R-:W-:Y:S01]  /*0cb0*/  PRMT R27, R28, 0x7632, R27 ;  /* 0x000076321c1b7816 */ /* 0x000fe2000000001b */
[----:B------:R-:W-:Y:S06]  /*0cc0*/  BRA.U UP1, `(.L_x_230) ;  /* 0x0000000501247547 */ /* 0x000fec000b800000 */
[----:B------:R-:W-:Y:S02]  /*0cd0*/  SHF.L.U32 R11, R39, 0x10, RZ ;  /* 0x00000010270b7819 */ /* 0x000fe400000006ff */
[----:B------:R-:W-:Y:S02]  /*0ce0*/  SHF.L.U32 R9, R9, 0x10, RZ ;  /* 0x0000001009097819 */ /* 0x000fe400000006ff */
[----:B------:R-:W-:Y:S01]  /*0cf0*/  SHF.L.U32 R10, R38, 0x10, RZ ;  /* 0x00000010260a7819 */ /* 0x000fe200000006ff */
[----:B------:R-:W-:Y:S01]  /*0d00*/  FADD.FTZ R11, R11, -UR13 ;  /* 0x8000000d0b0b7e21 */ /* 0x000fe20008010000 */
[----:B------:R-:W-:Y:S01]  /*0d10*/  SHF.L.U32 R8, R12, 0x10, RZ ;  /* 0x000000100c087819 */ /* 0x000fe200000006ff */
[----:B------:R-:W-:Y:S01]  /*0d20*/  FADD.FTZ R13, R9, -UR13 ;  /* 0x8000000d090d7e21 */ /* 0x000fe20008010000 */
[----:B------:R-:W-:Y:S01]  /*0d30*/  SHF.L.U32 R15, R37, 0x10, RZ ;  /* 0x00000010250f7819 */ /* 0x000fe200000006ff */
[----:B------:R-:W-:Y:S01]  /*0d40*/  FMUL.FTZ R12, R5, R10 ;  /* 0x0000000a050c7220 */ /* 0x000fe20000410000 */
[----:B------:R-:W-:Y:S01]  /*0d50*/  FMUL.FTZ R9, R11, UR8 ;  /* 0x000000080b097c20 */ /* 0x000fe20008410000 */
[----:B------:R-:W-:Y:S01]  /*0d60*/  FMUL.FTZ R14, R7, R8 ;  /* 0x00000008070e7220 */ /* 0x000fe20000410000 */
[----:B------:R-:W-:Y:S01]  /*0d70*/  FMUL.FTZ R13, R13, UR8 ;  /* 0x000000080d0d7c20 */ /* 0x000fe20008410000 */
[----:B------:R-:W-:Y:S01]  /*0d80*/  FADD.FTZ R11, RZ, R12 ;  /* 0x0000000cff0b7221 */ /* 0x000fe20000010000 */
[----:B------:R-:W-:Y:S01]  /*0d90*/  FFMA.FTZ R12, R9, R12, RZ ;  /* 0x0000000c090c7223 */ /* 0x000fe200000100ff */
[----:B------:R-:W-:Y:S01]  /*0da0*/  SHF.L.U32 R16, R36, 0x10, RZ ;  /* 0x0000001024107819 */ /* 0x000fe200000006ff */
[----:B------:R-:W-:Y:S01]  /*0db0*/  FFMA.FTZ R19, R10, R9, RZ ;  /* 0x000000090a137223 */ /* 0x000fe200000100ff */
[----:B------:R-:W-:Y:S01]  /*0dc0*/  FADD.FTZ R11, R14, R11 ;  /* 0x0000000b0e0b7221 */ /* 0x000fe20000010000 */
[----:B------:R-:W-:Y:S01]  /*0dd0*/  FFMA.FTZ R12, R13, R14, R12 ;  /* 0x0000000e0d0c7223 */ /* 0x000fe2000001000c */
[----:B------:R-:W-:Y:S01]  /*0de0*/  FADD.FTZ R14, R15, -UR13 ;  /* 0x8000000d0f0e7e21 */ /* 0x000fe20008010000 */
[----:B------:R-:W-:Y:S01]  /*0df0*/  SHF.L.U32 R15, R34, 0x10, RZ ;  /* 0x00000010220f7819 */ /* 0x000fe200000006ff */
[----:B------:R-:W-:Y:S01]  /*0e00*/  FADD.FTZ R9, RZ, R10 ;  /* 0x0000000aff097221 */ /* 0x000fe20000010000 */
[----:B------:R-:W-:Y:S01]  /*0e10*/  FFMA.FTZ R13, R8, R13, RZ ;  /* 0x0000000d080d7223 */ /* 0x000fe200000100ff */
[----:B------:R-:W-:Y:S01]  /*0e20*/  FMUL.FTZ R17, R14, UR8 ;  /* 0x000000080e117c20 */ /* 0x000fe20008410000 */
[----:B------:R-:W-:Y:S01]  /*0e30*/  SHF.L.U32 R14, R35, 0x10, RZ ;  /* 0x00000010230e7819 */ /* 0x000fe200000006ff */
[----:B------:R-:W-:Y:S01]  /*0e40*/  FADD.FTZ R15, R15, -UR13 ;  /* 0x8000000d0f0f7e21 */ /* 0x000fe20008010000 */
[C---:B------:R-:W-:Y:S01]  /*0e50*/  FADD.FTZ R9, R16.reuse, R9 ;  /* 0x0000000910097221 */ /* 0x040fe20000010000 */
[----:B------:R-:W-:Y:S01]  /*0e60*/  FFMA.FTZ R10, R16, R17, R19 ;  /* 0x00000011100a7223 */ /* 0x000fe20000010013 */
[----:B------:R-:W-:Y:S01]  /*0e70*/  FMUL.FTZ R16, R5, R16 ;  /* 0x0000001005107220 */ /* 0x000fe20000410000 */
[----:B------:R-:W-:Y:S01]  /*0e80*/  FADD.FTZ R19, RZ, R8 ;  /* 0x00000008ff137221 */ /* 0x000fe20000010000 */
[----:B------:R-:W-:Y:S01]  /*0e90*/  FMUL.FTZ R15, R15, UR8 ;  /* 0x000000080f0f7c20 */ /* 0x000fe20008410000 */
[----:B------:R-:W-:Y:S01]  /*0ea0*/  SHF.L.U32 R20, R29, 0x10, RZ ;  /* 0x000000101d147819 */ /* 0x000fe200000006ff */
        /* <DEDUP_REMOVED lines=11> */
[----:B------:R-:W-:Y:S01]  /*0f60*/  FMUL.FTZ R18, R5, R13 ;  /* 0x0000000d05127220 */ /* 0x000fe20000410000 */
[----:B------:R-:W-:Y:S01]  /*0f70*/  FMUL.FTZ R15, R16, UR8 ;  /* 0x00000008100f7c20 */ /* 0x000fe20008410000 */
[----:B------:R-:W-:Y:S01]  /*0f80*/  SHF.L.U32 R12, R31, 0x10, RZ ;  /* 0x000000101f0c7819 */ /* 0x000fe200000006ff */
[----:B------:R-:W-:Y:S01]  /*0f90*/  FADD.FTZ R17, R17, -UR13 ;  /* 0x8000000d11117e21 */ /* 0x000fe20008010000 */
[----:B------:R-:W-:Y:S01]  /*0fa0*/  FADD.FTZ R21, R21, R18 ;  /* 0x0000001215157221 */ /* 0x000fe20000010000 */
[----:B------:R-:W-:Y:S01]  /*0fb0*/  FFMA.FTZ R18, R15, R18, R14 ;  /* 0x000000120f127223 */ /* 0x000fe2000001000e */
[----:B------:R-:W-:Y:S01]  /*0fc0*/  SHF.L.U32 R16, R28, 0x10, RZ ;  /* 0x000000101c107819 */ /* 0x000fe200000006ff */
[----:B------:R-:W-:Y:S01]  /*0fd0*/  FMUL.FTZ R14, R7, R12 ;  /* 0x0000000c070e7220 */ /* 0x000fe20000410000 */
[----:B------:R-:W-:Y:S01]  /*0fe0*/  FMUL.FTZ R17, R17, UR8 ;  /* 0x0000000811117c20 */ /* 0x000fe20008410000 */
[----:B------:R-:W-:Y:S01]  /*0ff0*/  FFMA.FTZ R15, R13, R15, R10 ;  /* 0x0000000f0d0f7223 */ /* 0x000fe2000001000a */
[----:B------:R-:W-:Y:S01]  /*1000*/  FADD.FTZ R9, R9, R13 ;  /* 0x0000000d09097221 */ /* 0x000fe20000010000 */
[----:B------:R-:W-:Y:S01]  /*1010*/  FADD.FTZ R10, R14, R21 ;  /* 0x000000150e0a7221 */ /* 0x000fe20000010000 */
[----:B------:R-:W-:Y:S01]  /*1020*/  FFMA.FTZ R19, R17, R14, R18 ;  /* 0x0000000e11137223 */ /* 0x000fe20000010012 */
[----:B------:R-:W-:Y:S01]  /*1030*/  FADD.FTZ R18, R20, -UR13 ;  /* 0x8000000d14127e21 */ /* 0x000fe20008010000 */
[----:B------:R-:W-:Y:S01]  /*1040*/  SHF.L.U32 R20, R26, 0x10, RZ ;  /* 0x000000101a147819 */ /* 0x000fe200000006ff */
[----:B------:R-:W-:Y:S01]  /*1050*/  FMUL.FTZ R21, R5, R16 ;  /* 0x0000001005157220 */ /* 0x000fe20000410000 */
[----:B------:R-:W-:Y:S01]  /*1060*/  SHF.L.U32 R14, R27, 0x10, RZ ;  /* 0x000000101b0e7819 */ /* 0x000fe200000006ff */
[----:B------:R-:W-:Y:S01]  /*1070*/  FMUL.FTZ R18, R18, UR8 ;  /* 0x0000000812127c20 */ /* 0x000fe20008410000 */
[----:B------:R-:W-:Y:S01]  /*1080*/  FFMA.FTZ R17, R12, R17, R11 ;  /* 0x000000110c117223 */ /* 0x000fe2000001000b */
[----:B------:R-:W-:Y:S01]  /*1090*/  FADD.FTZ R20, R20, -UR13 ;  /* 0x8000000d14147e21 */ /* 0x000fe20008010000 */
[----:B------:R-:W-:Y:S01]  /*10a0*/  FADD.FTZ R13, R10, R21 ;  /* 0x000000150a0d7221 */ /* 0x000fe20000010000 */
[----:B------:R-:W-:Y:S01]  /*10b0*/  FFMA.FTZ R22, R18, R21, R19 ;  /* 0x0000001512167223 */ /* 0x000fe20000010013 */
[----:B------:R-:W-:Y:S01]  /*10c0*/  FMUL.FTZ R10, R7, R14 ;  /* 0x0000000e070a7220 */ /* 0x000fe20000410000 */
[----:B------:R-:W-:Y:S01]  /*10d0*/  FMUL.FTZ R19, R20, UR8 ;  /* 0x0000000814137c20 */ /* 0x000fe20008410000 */
[----:B------:R-:W-:Y:S01]  /*10e0*/  FADD.FTZ R21, R8, R12 ;  /* 0x0000000c08157221 */ /* 0x000fe20000010000 */
[----:B------:R-:W-:Y:S01]  /*10f0*/  FFMA.FTZ R8, R16, R18, R15 ;  /* 0x0000001210087223 */ /* 0x000fe2000001000f */
[----:B------:R-:W-:Y:S01]  /*1100*/  FADD.FTZ R13, R10, R13 ;  /* 0x0000000d0a0d7221 */ /* 0x000fe20000010000 */
[----:B------:R-:W-:Y:S01]  /*1110*/  FFMA.FTZ R12, R19, R10, R22 ;  /* 0x0000000a130c7223 */ /* 0x000fe20000010016 */
[----:B------:R-:W-:Y:S01]  /*1120*/  FADD.FTZ R10, R9, R16 ;  /* 0x00000010090a7221 */ /* 0x000fe20000010000 */
[----:B------:R-:W-:Y:S01]  /*1130*/  FADD.FTZ R11, R21, R14 ;  /* 0x0000000e150b7221 */ /* 0x000fe20000010000 */
[----:B------:R-:W-:Y:S01]  /*1140*/  FFMA.FTZ R9, R14, R19, R17 ;  /* 0x000000130e097223 */ /* 0x000fe20000010011 */
[----:B------:R-:W-:Y:S06]  /*1150*/  BRA `(.L_x_231) ;  /* 0x0000000800407947 */ /* 0x000fec0003800000 */
.L_x_230:
[----:B------:R-:W-:Y:S02]  /*1160*/  SHF.L.U32 R8, R39, 0x10, RZ ;  /* 0x0000001027087819 */ /* 0x000fe400000006ff */
[----:B------:R-:W-:Y:S02]  /*1170*/  SHF.L.U32 R10, R9, 0x10, RZ ;  /* 0x00000010090a7819 */ /* 0x000fe400000006ff */
[----:B------:R-:W-:Y:S01]  /*1180*/  SHF.L.U32 R11, R37, 0x10, RZ ;  /* 0x00000010250b7819 */ /* 0x000fe200000006ff */
[----:B------:R-:W-:Y:S01]  /*1190*/  FADD.FTZ R8, R8, -UR13 ;  /* 0x8000000d08087e21 */ /* 0x000fe20008010000 */
[----:B------:R-:W-:Y:S02]  /*11a0*/  SHF.L.U32 R23, R38, 0x10, RZ ;  /* 0x0000001026177819 */ /* 0x000fe400000006ff */
[----:B------:R-:W-:Y:S01]  /*11b0*/  SHF.L.U32 R25, R12, 0x10, RZ ;  /* 0x000000100c197819 */ /* 0x000fe200000006ff */
[----:B------:R-:W-:Y:S01]  /*11c0*/  FMUL.FTZ R9, R8, UR8 ;  /* 0x0000000808097c20 */ /* 0x000fe20008410000 */
[----:B------:R-:W-:Y:S01]  /*11d0*/  FADD.FTZ R8, R10, -UR13 ;  /* 0x8000000d0a087e21 */ /* 0x000fe20008010000 */
[----:B------:R-:W-:Y:S01]  /*11e0*/  SHF.L.U32 R10, R34, 0x10, RZ ;  /* 0x00000010220a7819 */ /* 0x000fe200000006ff */
[----:B------:R-:W-:Y:S01]  /*11f0*/  FADD.FTZ R11, R11, -UR13 ;  /* 0x8000000d0b0b7e21 */ /* 0x000fe20008010000 */
[----:B------:R-:W-:Y:S01]  /*1200*/  FFMA.FTZ R16, R5, R9, R6 ;  /* 0x0000000905107223 */ /* 0x000fe20000010006 */
[----:B------:R-:W-:-:S02]  /*1210*/  FMUL.FTZ R8, R8, UR8 ;  /* 0x0000000808087c20 */ /* 0x000fc40008410000 */
[----:B------:R-:W-:Y:S01]  /*1220*/  FADD.FTZ R10, R10, -UR13 ;  /* 0x8000000d0a0a7e21 */ /* 0x000fe20008010000 */
[----:B------:R-:W-:Y:S01]  /*1230*/  FMUL.FTZ R11, R11, UR8 ;  /* 0x000000080b0b7c20 */ /* 0x000fe20008410000 */
[----:B------:R-:W-:Y:S01]  /*1240*/  FFMA.FTZ R15, R7, R8, R4 ;  /* 0x00000008070f7223 */ /* 0x000fe20000010004 */
[----:B------:R-:W-:Y:S01]  /*1250*/  FMUL.FTZ R17, R16, -1.4426950216293334961 ;  /* 0xbfb8aa3b10117820 */ /* 0x000fe20000410000 */
[----:B------:R-:W-:Y:S01]  /*1260*/  FMUL.FTZ R10, R10, UR8 ;  /* 0x000000080a0a7c20 */ /* 0x000fe20008410000 */
[----:B------:R-:W-:Y:S01]  /*1270*/  FFMA.FTZ R24, R5, R11, R6 ;  /* 0x0000000b05187223 */ /* 0x000fe20000010006 */
[----:B------:R-:W-:Y:S02]  /*1280*/  FMUL.FTZ R20, R15, -1.4426950216293334961 ;  /* 0xbfb8aa3b0f147820 */ /* 0x000fe40000410000 */
[----:B------:R-:W-:Y:S01]  /*1290*/  FFMA.FTZ R13, R7, R10, R4 ;  /* 0x0000000a070d7223 */ /* 0x000fe20000010004 */
[----:B------:R-:W0:Y:S01]  /*12a0*/  MUFU.EX2 R17, R17 ;  /* 0x0000001100117308 */ /* 0x000e220000000800 */
[----:B------:R-:W-:-:S02]  /*12b0*/  FMUL.FTZ R21, R24, -1.4426950216293334961 ;  /* 0xbfb8aa3b18157820 */ /* 0x000fc40000410000 */
[----:B------:R-:W-:Y:S01]  /*12c0*/  FMUL.FTZ R22, R13, -1.4426950216293334961 ;  /* 0xbfb8aa3b0d167820 */ /* 0x000fe20000410000 */
        /* <DEDUP_REMOVED lines=8> */
[----:B---3--:R-:W-:-:S06]  /*1350*/  FADD.FTZ R17, R22, 1 ;  /* 0x3f80000016117421 */ /* 0x008fcc0000010000 */
        /* <DEDUP_REMOVED lines=9> */
[----:B------:R-:W-:Y:S01]  /*13f0*/  FMUL.FTZ R23, R23, R16 ;  /* 0x0000001017177220 */ /* 0x000fe20000410000 */
[----:B------:R-:W-:Y:S01]  /*1400*/  SHF.L.U32 R16, R36, 0x10, RZ ;  /* 0x0000001024107819 */ /* 0x000fe200000006ff */
[----:B------:R-:W-:Y:S02]  /*1410*/  FFMA.FTZ R15, R15, R12, 1 ;  /* 0x3f8000000f0f7423 */ /* 0x000fe4000001000c */
[----:B------:R-:W-:Y:S01]  /*1420*/  FADD.FTZ R12, R18, -UR13 ;  /* 0x8000000d120c7e21 */ /* 0x000fe20008010000 */
[----:B--2---:R-:W-:Y:S01]  /*1430*/  FADD.FTZ R21, -R19, 1 ;  /* 0x3f80000013157421 */ /* 0x004fe20000010100 */
[----:B------:R-:W-:Y:S01]  /*1440*/  FMUL.FTZ R19, R16, R19 ;  /* 0x0000001310137220 */ /* 0x000fe20000410000 */
[----:B------:R-:W-:Y:S01]  /*1450*/  FMUL.FTZ R14, R14, R15 ;  /* 0x0000000f0e0e7220 */ /* 0x000fe20000410000 */
[----:B------:R-:W-:Y:S01]  /*1460*/  FMUL.FTZ R12, R12, UR8 ;  /* 0x000000080c0c7c20 */ /* 0x000fe20008410000 */
[----:B------:R-:W-:Y:S01]  /*1470*/  FFMA.FTZ R24, R24, R21, 1 ;  /* 0x3f80000018187423 */ /* 0x000fe20000010015 */
[----:B------:R-:W-:Y:S01]  /*1480*/  FADD.FTZ R21, R20, -UR13 ;  /* 0x8000000d14157e21 */ /* 0x000fe20008010000 */
[----:B------:R-:W-:Y:S01]  /*1490*/  SHF.L.U32 R20, R35, 0x10, RZ ;  /* 0x0000001023147819 */ /* 0x000fe200000006ff */
[----:B------:R-:W-:Y:S01]  /*14a0*/  FFMA.FTZ R16, R5, R12, R6 ;  /* 0x0000000c05107223 */ /* 0x000fe20000010006 */
[----:B0-----:R-:W-:Y:S01]  /*14b0*/  FADD.FTZ R18, -R17, 1 ;  /* 0x3f80000011127421 */ /* 0x001fe20000010100 */
[----:B------:R-:W-:-:S02]  /*14c0*/  FMUL.FTZ R24, R19, R24 ;  /* 0x0000001813187220 */ /* 0x000fc40000410000 */
[----:B------:R-:W-:Y:S01]  /*14d0*/  FMUL.FTZ R22, R16, -1.4426950216293334961 ;  /* 0xbfb8aa3b10167820 */ /* 0x000fe20000410000 */
[----:B------:R-:W-:Y:S01]  /*14e0*/  FFMA.FTZ R18, R13, R18, 1 ;  /* 0x3f8000000d127423 */ /* 0x000fe20000010012 */
[----:B------:R-:W-:Y:S01]  /*14f0*/  FMUL.FTZ R13, R21, UR8 ;  /* 0x00000008150d7c20 */ /* 0x000fe20008410000 */
[----:B------:R-:W-:-:S03]  /*1500*/  FMUL.FTZ R25, R20, R17 ;  /* 0x0000001114197220 */ /* 0x000fc60000410000 */
[----:B------:R-:W-:Y:S01]  /*1510*/  FFMA.FTZ R17, R7, R13, R4 ;  /* 0x0000000d07117223 */ /* 0x000fe20000010004 */
[----:B------:R-:W0:Y:S01]  /*1520*/  MUFU.EX2 R22, R22 ;  /* 0x0000001600167308 */ /* 0x000e220000000800 */
[----:B------:R-:W-:Y:S01]  /*1530*/  FMUL.FTZ R15, R25, R18 ;  /* 0x00000012190f7220 */ /* 0x000fe20000410000 */
[----:B------:R-:W-:Y:S01]  /*1540*/  SHF.L.U32 R25, R32, 0x10, RZ ;  /* 0x0000001020197819 */ /* 0x000fe200000006ff */
        /* <DEDUP_REMOVED lines=10> */
[-C--:B------:R-:W-:Y:S01]  /*15f0*/  FMUL.FTZ R20, R5, R23.reuse ;  /* 0x0000001705147220 */ /* 0x080fe20000410000 */
[----:B------:R-:W-:Y:S01]  /*1600*/  FFMA.FTZ R25, R9, R23, RZ ;  /* 0x0000001709197223 */ /* 0x000fe200000100ff */
[----:B-1----:R-:W-:Y:S01]  /*1610*/  FADD.FTZ R18, -R21, 1 ;  /* 0x3f80000015127421 */ /* 0x002fe20000010100 */
[----:B------:R-:W-:Y:S01]  /*1620*/  FMUL.FTZ R16, R19, R16 ;  /* 0x0000001013107220 */ /* 0x000fe20000410000 */
[----:B------:R-:W-:Y:S02]  /*1630*/  SHF.L.U32 R19, R29, 0x10, RZ ;  /* 0x000000101d137819 */ /* 0x000fe400000006ff */
[----:B------:R-:W-:Y:S01]  /*1640*/  FFMA.FTZ R17, R17, R18, 1 ;  /* 0x3f80000011117423 */ /* 0x000fe20000010012 */
[----:B------:R-:W-:Y:S01]  /*1650*/  FMUL.FTZ R18, R22, R21 ;  /* 0x0000001516127220 */ /* 0x000fe20000410000 */
[----:B------:R-:W-:Y:S01]  /*1660*/  FFMA.FTZ R21, R9, R20, RZ ;  /* 0x0000001409157223 */ /* 0x000fe200000100ff */
[----:B------:R-:W-:Y:S01]  /*1670*/  FADD.FTZ R22, RZ, R20 ;  /* 0x00000014ff167221 */ /* 0x000fe20000010000 */
[----:B------:R-:W-:Y:S01]  /*1680*/  FADD.FTZ R9, RZ, R23 ;  /* 0x00000017ff097221 */ /* 0x000fe20000010000 */
[----:B------:R-:W-:Y:S01]  /*1690*/  FMUL.FTZ R18, R18, R17 ;  /* 0x0000001112127220 */ /* 0x000fe20000410000 */
[----:B------:R-:W-:Y:S01]  /*16a0*/  FADD.FTZ R17, R19, -UR13 ;  /* 0x8000000d13117e21 */ /* 0x000fe20008010000 */
[----:B------:R-:W-:Y:S01]  /*16b0*/  FMUL.FTZ R19, R7, R14 ;  /* 0x0000000e07137220 */ /* 0x000fe20000410000 */
[-C--:B------:R-:W-:Y:S01]  /*16c0*/  FFMA.FTZ R23, R11, R24.reuse, R25 ;  /* 0x000000180b177223 */ /* 0x080fe20000010019 */
[----:B------:R-:W-:Y:S01]  /*16d0*/  FMUL.FTZ R25, R5, R24 ;  /* 0x0000001805197220 */ /* 0x000fe20000410000 */
[----:B------:R-:W-:Y:S01]  /*16e0*/  FMUL.FTZ R17, R17, UR8 ;  /* 0x0000000811117c20 */ /* 0x000fe20008410000 */
[----:B------:R-:W-:Y:S01]  /*16f0*/  FFMA.FTZ R20, R8, R19, R21 ;  /* 0x0000001308147223 */ /* 0x000fe20000010015 */
[----:B------:R-:W-:Y:S01]  /*1700*/  FADD.FTZ R19, R19, R22 ;  /* 0x0000001613137221 */ /* 0x000fe20000010000 */
[----:B------:R-:W-:Y:S01]  /*1710*/  FADD.FTZ R9, R9, R24 ;  /* 0x0000001809097221 */ /* 0x000fe20000010000 */
[----:B------:R-:W-:Y:S01]  /*1720*/  FFMA.FTZ R21, R5, R17, R6 ;  /* 0x0000001105157223 */ /* 0x000fe20000010006 */
[----:B------:R-:W-:Y:S01]  /*1730*/  FFMA.FTZ R41, R11, R25, R20 ;  /* 0x000000190b297223 */ /* 0x000fe20000010014 */
[----:B------:R-:W-:Y:S01]  /*1740*/  SHF.L.U32 R11, R28, 0x10, RZ ;  /* 0x000000101c0b7819 */ /* 0x000fe200000006ff */
[----:B------:R-:W-:Y:S01]  /*1750*/  FADD.FTZ R19, R19, R25 ;  /* 0x0000001913137221 */ /* 0x000fe20000010000 */
[----:B------:R-:W-:Y:S01]  /*1760*/  FMUL.FTZ R22, R21, -1.4426950216293334961 ;  /* 0xbfb8aa3b15167820 */ /* 0x000fe20000410000 */
[----:B------:R-:W-:Y:S01]  /*1770*/  FFMA.FTZ R25, R8, R14, RZ ;  /* 0x0000000e08197223 */ /* 0x000fe200000100ff */
[----:B------:R-:W-:Y:S01]  /*1780*/  FADD.FTZ R14, RZ, R14 ;  /* 0x0000000eff0e7221 */ /* 0x000fe20000010000 */
[----:B------:R-:W-:-:S02]  /*1790*/  FADD.FTZ R9, R9, R16 ;  /* 0x0000001009097221 */ /* 0x000fc40000010000 */
[----:B------:R-:W-:Y:S01]  /*17a0*/  FFMA.FTZ R8, R10, R15, R25 ;  /* 0x0000000f0a087223 */ /* 0x000fe20000010019 */
[----:B------:R-:W0:Y:S01]  /*17b0*/  MUFU.EX2 R22, R22 ;  /* 0x0000001600167308 */ /* 0x000e220000000800 */
[----:B------:R-:W-:Y:S01]  /*17c0*/  SHF.L.U32 R25, R27, 0x10, RZ ;  /* 0x000000101b197819 */ /* 0x000fe200000006ff */
[----:B0-----:R-:W-:-:S06]  /*17d0*/  FADD.FTZ R22, R22, 1 ;  /* 0x3f80000016167421 */ /* 0x001fcc0000010000 */
[----:B------:R-:W0:Y:S02]  /*17e0*/  MUFU.RCP R22, R22 ;  /* 0x0000001600167308 */ /* 0x000e240000001000 */
[----:B0-----:R-:W-:Y:S01]  /*17f0*/  FMUL.FTZ R20, R11, R22 ;  /* 0x000000160b147220 */ /* 0x001fe20000410000 */
[----:B------:R-:W-:Y:S01]  /*1800*/  SHF.L.U32 R11, R26, 0x10, RZ ;  /* 0x000000101a0b7819 */ /* 0x000fe200000006ff */
[----:B------:R-:W-:-:S04]  /*1810*/  FADD.FTZ R24, -R22, 1 ;  /* 0x3f80000016187421 */ /* 0x000fc80000010100 */
[----:B------:R-:W-:Y:S01]  /*1820*/  FADD.FTZ R11, R11, -UR13 ;  /* 0x8000000d0b0b7e21 */ /* 0x000fe20008010000 */
[----:B------:R-:W-:-:S03]  /*1830*/  FFMA.FTZ R21, R21, R24, 1 ;  /* 0x3f80000015157423 */ /* 0x000fc60000010018 */
[----:B------:R-:W-:Y:S01]  /*1840*/  FMUL.FTZ R11, R11, UR8 ;  /* 0x000000080b0b7c20 */ /* 0x000fe20008410000 */
[----:B------:R-:W-:-:S03]  /*1850*/  FMUL.FTZ R20, R20, R21 ;  /* 0x0000001514147220 */ /* 0x000fc60000410000 */
[----:B------:R-:W-:-:S04]  /*1860*/  FFMA.FTZ R24, R7, R11, R4 ;  /* 0x0000000b07187223 */ /* 0x000fc80000010004 */
[----:B------:R-:W-:-:S06]  /*1870*/  FMUL.FTZ R21, R24, -1.4426950216293334961 ;  /* 0xbfb8aa3b18157820 */ /* 0x000fcc0000410000 */
[----:B------:R-:W0:Y:S02]  /*1880*/  MUFU.EX2 R21, R21 ;  /* 0x0000001500157308 */ /* 0x000e240000000800 */
[----:B0-----:R-:W-:Y:S01]  /*1890*/  FADD.FTZ R22, R21, 1 ;  /* 0x3f80000015167421 */ /* 0x001fe20000010000 */
[----:B------:R-:W-:Y:S01]  /*18a0*/  FADD.FTZ R21, R14, R15 ;  /* 0x0000000f0e157221 */ /* 0x000fe20000010000 */
[----:B------:R-:W-:-:S03]  /*18b0*/  FMUL.FTZ R15, R7, R15 ;  /* 0x0000000f070f7220 */ /* 0x000fc60000410000 */
[----:B------:R-:W-:Y:S01]  /*18c0*/  FADD.FTZ R21, R21, R18 ;  /* 0x0000001215157221 */ /* 0x000fe20000010000 */
[----:B------:R-:W0:Y:S01]  /*18d0*/  MUFU.RCP R22, R22 ;  /* 0x0000001600167308 */ /* 0x000e220000001000 */
[----:B------:R-:W-:Y:S01]  /*18e0*/  FFMA.FTZ R41, R10, R15, R41 ;  /* 0x0000000f0a297223 */ /* 0x000fe20000010029 */
[----:B------:R-:W-:Y:S01]  /*18f0*/  FMUL.FTZ R10, R5, R16 ;  /* 0x00000010050a7220 */ /* 0x000fe20000410000 */
[----:B------:R-:W-:-:S04]  /*1900*/  FADD.FTZ R19, R15, R19 ;  /* 0x000000130f137221 */ /* 0x000fc80000010000 */
[----:B------:R-:W-:Y:S01]  /*1910*/  FADD.FTZ R19, R19, R10 ;  /* 0x0000000a13137221 */ /* 0x000fe20000010000 */
[----:B0-----:R-:W-:Y:S01]  /*1920*/  FMUL.FTZ R14, R25, R22 ;  /* 0x00000016190e7220 */ /* 0x001fe20000410000 */
[----:B------:R-:W-:Y:S01]  /*1930*/  FADD.FTZ R25, -R22, 1 ;  /* 0x3f80000016197421 */ /* 0x000fe20000010100 */
[----:B------:R-:W-:-:S03]  /*1940*/  FMUL.FTZ R22, R7, R18 ;  /* 0x0000001207167220 */ /* 0x000fc60000410000 */
[----:B------:R-:W-:Y:S01]  /*1950*/  FFMA.FTZ R25, R24, R25, 1 ;  /* 0x3f80000018197423 */ /* 0x000fe20000010019 */
[C---:B------:R-:W-:Y:S01]  /*1960*/  FFMA.FTZ R24, R12.reuse, R10, R41 ;  /* 0x0000000a0c187223 */ /* 0x040fe20000010029 */
[----:B------:R-:W-:Y:S01]  /*1970*/  FFMA.FTZ R10, R12, R16, R23 ;  /* 0x000000100c0a7223 */ /* 0x000fe20000010017 */
[----:B------:R-:W-:Y:S01]  /*1980*/  FMUL.FTZ R12, R5, R20 ;  /* 0x00000014050c7220 */ /* 0x000fe20000410000 */
[----:B------:R-:W-:Y:S01]  /*1990*/  FMUL.FTZ R14, R14, R25 ;  /* 0x000000190e0e7220 */ /* 0x000fe20000410000 */
[C---:B------:R-:W-:Y:S01]  /*19a0*/  FFMA.FTZ R24, R13.reuse, R22, R24 ;  /* 0x000000160d187223 */ /* 0x040fe20000010018 */
[----:B------:R-:W-:Y:S01]  /*19b0*/  FADD.FTZ R19, R22, R19 ;  /* 0x0000001316137221 */ /* 0x000fe20000010000 */
[----:B------:R-:W-:Y:S01]  /*19c0*/  FFMA.FTZ R16, R13, R18, R8 ;  /* 0x000000120d107223 */ /* 0x000fe20000010008 */
[----:B------:R-:W-:Y:S01]  /*19d0*/  FMUL.FTZ R22, R7, R14 ;  /* 0x0000000e07167220 */ /* 0x000fe20000410000 */
[----:B------:R-:W-:Y:S01]  /*19e0*/  FFMA.FTZ R24, R17, R12, R24 ;  /* 0x0000000c11187223 */ /* 0x000fe20000010018 */
[----:B------:R-:W-:Y:S01]  /*19f0*/  FADD.FTZ R19, R19, R12 ;  /* 0x0000000c13137221 */ /* 0x000fe20000010000 */
[----:B------:R-:W-:Y:S01]  /*1a00*/  FFMA.FTZ R8, R17, R20, R10 ;  /* 0x0000001411087223 */ /* 0x000fe2000001000a */
[----:B------:R-:W-:Y:S01]  /*1a10*/  FADD.FTZ R10, R9, R20 ;  /* 0x00000014090a7221 */ /* 0x000fe20000010000 */
[C---:B------:R-:W-:Y:S01]  /*1a20*/  FFMA.FTZ R12, R11.reuse, R22, R24 ;  /* 0x000000160b0c7223 */ /* 0x040fe20000010018 */
[----:B------:R-:W-:Y:S01]  /*1a30*/  FFMA.FTZ R9, R11, R14, R16 ;  /* 0x0000000e0b097223 */ /* 0x000fe20000010010 */
[----:B------:R-:W-:Y:S01]  /*1a40*/  FADD.FTZ R13, R22, R19 ;  /* 0x00000013160d7221 */ /* 0x000fe20000010000 */
[----:B------:R-:W-:-:S07]  /*1a50*/  FADD.FTZ R11, R21, R14 ;  /* 0x0000000e150b7221 */ /* 0x000fce0000010000 */
.L_x_231:
        /* <DEDUP_REMOVED lines=45> */
.L_x_233:
[----:B------:R-:W-:Y:S05]  /*1d30*/  BSYNC.RECONVERGENT B0 ;  /* 0x0000000000007941 */ /* 0x000fea0003800200 */
.L_x_232:
[----:B------:R-:W-:Y:S06]  /*1d40*/  BAR.SYNC.DEFER_BLOCKING 0x0 ;  /* 0x0000000000007b1d */ /* 0x000fec0000010000 */
[----:B------:R-:W-:Y:S04]  /*1d50*/  BSSY.RECONVERGENT B0, `(.L_x_234) ;  /* 0x0000033000007945 */ /* 0x000fe80003800200 */
[----:B------:R-:W-:Y:S05]  /*1d60*/  @P0 BRA `(.L_x_235) ;  /* 0x0000000000c40947 */ /* 0x000fea0003800000 */
[----:B------:R-:W-:-:S09]  /*1d70*/  ULEA UR6, UR9, UR7, 0x18 ;  /* 0x0000000709067291 */ /* 0x000fd2000f8ec0ff */
[----:B-123--:R-:W1:Y:S04]  /*1d80*/  LDS.128 R12, [UR6+0x20] ;  /* 0x00002006ff0c7984 */ /* 0x00ee680008000c00 */
[----:B------:R-:W2:Y:S04]  /*1d90*/  LDS.128 R16, [UR6+0x30] ;  /* 0x00003006ff107984 */ /* 0x000ea80008000c00 */
[----:B------:R-:W3:Y:S01]  /*1da0*/  LDS.128 R20, [UR6+0x40] ;  /* 0x00004006ff147984 */ /* 0x000ee20008000c00 */
[----:B-1----:R-:W-:Y:S01]  /*1db0*/  FADD.FTZ R12, R24, R12 ;  /* 0x0000000c180c7221 */ /* 0x002fe20000010000 */
[----:B0-----:R-:W-:-:S03]  /*1dc0*/  FADD.FTZ R24, R25, R13 ;  /* 0x0000000d19187221 */ /* 0x001fc60000010000 */
[----:B------:R-:W-:Y:S01]  /*1dd0*/  FADD.FTZ R13, R12, R14 ;  /* 0x0000000e0c0d7221 */ /* 0x000fe20000010000 */
[----:B------:R-:W-:-:S03]  /*1de0*/  FADD.FTZ R24, R24, R15 ;  /* 0x0000000f18187221 */ /* 0x000fc60000010000 */
[----:B--2---:R-:W-:Y:S01]  /*1df0*/  FADD.FTZ R25, R13, R16 ;  /* 0x000000100d197221 */ /* 0x004fe20000010000 */
[----:B------:R-:W-:Y:S01]  /*1e00*/  FADD.FTZ R24, R24, R17 ;  /* 0x0000001118187221 */ /* 0x000fe20000010000 */
[----:B------:R-:W0:Y:S02]  /*1e10*/  LDS.128 R12, [UR6+0x50] ;  /* 0x00005006ff0c7984 */ /* 0x000e240008000c00 */
        /* <DEDUP_REMOVED lines=38> */
.L_x_235:
[----:B------:R-:W-:Y:S05]  /*2080*/  BSYNC.RECONVERGENT B0 ;  /* 0x0000000000007941 */ /* 0x000fea0003800200 */
.L_x_234:
[----:B------:R-:W-:Y:S06]  /*2090*/  BAR.SYNC.DEFER_BLOCKING 0x0 ;  /* 0x0000000000007b1d */ /* 0x000fec0000010000 */
[----:B------:R-:W-:Y:S04]  /*20a0*/  BSSY.RECONVERGENT B0, `(.L_x_236) ;  /* 0x000013d000007945 */ /* 0x000fe80003800200 */
[----:B------:R-:W-:Y:S05]  /*20b0*/  @P3 BRA `(.L_x_237) ;  /* 0x0000001000ec3947 */ /* 0x000fea0003800000 */
[----:B-123--:R-:W1:Y:S04]  /*20c0*/  LDS.128 R12, [R41+0xa0] ;  /* 0x0000a000290c7984 */ /* 0x00ee680000000c00 */
[----:B------:R-:W2:Y:S04]  /*20d0*/  LDS.128 R16, [R41+0x140] ;  /* 0x0001400029107984 */ /* 0x000ea80000000c00 */
        /* <DEDUP_REMOVED lines=313> */
.L_x_237:
[----:B------:R-:W-:Y:S05]  /*3470*/  BSYNC.RECONVERGENT B0 ;  /* 0x0000000000007941 */ /* 0x000fea0003800200 */
.L_x_236:
[----:B------:R-:W4:Y:S01]  /*3480*/  LDC R18, c[0x0][0x370] ;  /* 0x0000dc00ff127b82 */ /* 0x000f220000000800 */
[----:B------:R-:W-:Y:S01]  /*3490*/  BSSY.RECONVERGENT B0, `(.L_x_238) ;  /* 0x000001e000007945 */ /* 0x000fe20003800200 */
[----:B----4-:R-:W-:-:S03]  /*34a0*/  ISETP.GE.U32.AND P1, PT, R18, 0x2, PT ;  /* 0x000000021200780c */ /* 0x010fc60003f26070 */
[----:B------:R-:W-:Y:S10]  /*34b0*/  @P3 BRA `(.L_x_239) ;  /* 0x00000000006c3947 */ /* 0x000ff40003800000 */
[----:B---3--:R-:W1:Y:S08]  /*34c0*/  LDC.64 R12, c[0x0][0x3f8] ;  /* 0x0000fe00ff0c7b82 */ /* 0x008e700000000a00 */
[----:B------:R-:W3:Y:S01]  /*34d0*/  LDC.64 R20, c[0x0][0x3d8] ;  /* 0x0000f600ff147b82 */ /* 0x000ee20000000a00 */
[----:B-12---:R-:W-:Y:S01]  /*34e0*/  IMAD.WIDE.U32 R14, R12, 0x3, RZ ;  /* 0x000000030c0e7825 */ /* 0x006fe200078e00ff */
[----:B------:R-:W-:-:S02]  /*34f0*/  LEA R19, R13, R13, 0x1 ;  /* 0x0000000d0d137211 */ /* 0x000fc400078e08ff */
[----:B------:R-:W-:Y:S02]  /*3500*/  LEA.HI R17, P2, R13, R12, RZ, 0x1 ;  /* 0x0000000c0d117211 */ /* 0x000fe400078508ff */
[----:B------:R-:W-:Y:S01]  /*3510*/  IADD3 R19, PT, PT, R15, R19, RZ ;  /* 0x000000130f137210 */ /* 0x000fe20007ffe0ff */
[----:B------:R-:W-:Y:S01]  /*3520*/  IMAD R15, R40, 0xa, R0 ;  /* 0x0000000a280f7824 */ /* 0x000fe200078e0200 */
[----:B------:R-:W-:Y:S02]  /*3530*/  IADD3.X R16, PT, PT, RZ, R13, RZ, P2, !PT ;  /* 0x0000000dff107210 */ /* 0x000fe400017fe4ff */
        /* <DEDUP_REMOVED lines=19> */
.L_x_239:
[----:B------:R-:W-:Y:S05]  /*3670*/  BSYNC.RECONVERGENT B0 ;  /* 0x0000000000007941 */ /* 0x000fea0003800200 */
.L_x_238:
        /* <DEDUP_REMOVED lines=14> */
[----:B------:R-:W-:Y:S01]  /*3760*/  IMAD R13, R20, UR12, R19 ;  /* 0x0000000c140d7c24 */ /* 0x000fe2000f8e0213 */
[----:B------:R-:W-:Y:S02]  /*3770*/  UIADD3 UR6, UPT, UPT, -UR6, 0x1, URZ ;  /* 0x0000000106067890 */ /* 0x000fe4000fffe1ff */
[----:B------:R-:W-:-:S04]  /*3780*/  PLOP3.LUT P1, PT, PT, PT, UP0, 0x80, 0x8 ;  /* 0x000000000008781c */ /* 0x000fc80003f2f008 */
[----:B-1----:R-:W-:Y:S01]  /*3790*/  MOV R15, UR6 ;  /* 0x00000006000f7c02 */ /* 0x002fe20008000f00 */
        /* <DEDUP_REMOVED lines=10> */
.L_x_242:
[----:B0-----:R-:W4:Y:S04]  /*3840*/  LDG.E.STRONG.GPU R10, desc[UR10][R8.64] ;  /* 0x0000000a080a7981 */ /* 0x001f28000c1ef900 */
[----:B----4-:R-:W-:Y:S01]  /*3850*/  CCTL.IVALL ;  /* 0x00000000ff00798f */ /* 0x010fe20002000000 */
[----:B------:R-:W-:Y:S05]  /*3860*/  YIELD ;  /* 0x0000000000007946 */ /* 0x000fea0003800000 */
[----:B------:R-:W-:-:S13]  /*3870*/  ISETP.NE.AND P1, PT, R10, R13, PT ;  /* 0x0000000d0a00720c */ /* 0x000fda0003f25270 */
[----:B------:R-:W-:Y:S05]  /*3880*/  @P1 BRA `(.L_x_242) ;  /* 0xfffffffc00ec1947 */ /* 0x000fea000383ffff */
.L_x_241:
[----:B------:R-:W-:Y:S05]  /*3890*/  WARPSYNC.ALL ;  /* 0x0000000000007948 */ /* 0x000fea0003800000 */
[----:B------:R-:W-:Y:S01]  /*38a0*/  BAR.SYNC.DEFER_BLOCKING 0x0 ;  /* 0x0000000000007b1d */ /* 0x000fe20000010000 */
[----:B------:R-:W-:-:S05]  /*38b0*/  HFMA2 R21, -RZ, RZ, 0, 0 ;  /* 0x00000000ff157431 */ /* 0x000fca00000001ff */
[----:B------:R-:W-:Y:S05]  /*38c0*/  @!P2 BRA `(.L_x_243) ;  /* 0x0000000000f4a947 */ /* 0x000fea0003800000 */
[----:B------:R-:W-:Y:S02]  /*38d0*/  MOV R22, RZ ;  /* 0x000000ff00167202 */ /* 0x000fe40000000f00 */
[----:B------:R-:W-:-:S07]  /*38e0*/  LOP3.LUT R21, R18, 0x7ffffff8, RZ, 0xc0, !PT ;  /* 0x7ffffff812157812 */ /* 0x000fce00078ec0ff */
.L_x_244:
        /* <DEDUP_REMOVED lines=8> */
[----:B------:R-:W-:Y:S01]  /*3970*/  @!P2 IADD3 R13, PT, PT, R8, R19, RZ ;  /* 0x00000013080da210 */ /* 0x000fe20007ffe0ff */
[----:B-1----:R-:W-:Y:S01]  /*3980*/  @!P5 IMAD R15, R9, R20, R19 ;  /* 0x00000014090fd224 */ /* 0x002fe200078e0213 */
[----:B------:R-:W-:Y:S01]  /*3990*/  IADD3 R8, PT, PT, R22, 0x3, RZ ;  /* 0x0000000316087810 */ /* 0x000fe20007ffe0ff */
[----:B------:R-:W4:Y:S02]  /*39a0*/  @!P1 LDG.E.64 R10, desc[UR10][R10.64] ;  /* 0x0000000a0a0a9981 */ /* 0x000f24000c1e1b00 */
[----:B---3--:R-:W-:-:S06]  /*39b0*/  @!P2 IMAD.WIDE.U32 R12, R13, 0x8, R40 ;  /* 0x000000080d0ca825 */ /* 0x008fcc00078e0028 */
[----:B------:R-:W3:Y:S01]  /*39c0*/  @!P2 LDG.E.64 R12, desc[UR10][R12.64] ;  /* 0x0000000a0c0ca981 */ /* 0x000ee2000c1e1b00 */
[----:B--2---:R-:W-:-:S06]  /*39d0*/  @!P5 IMAD.WIDE.U32 R14, R15, 0x8, R40 ;  /* 0x000000080f0ed825 */ /* 0x004fcc00078e0028 */
[----:B------:R-:W2:Y:S01]  /*39e0*/  @!P5 LDG.E.64 R14, desc[UR10][R14.64] ;  /* 0x0000000a0e0ed981 */ /* 0x000ea2000c1e1b00 */
[----:B------:R-:W-:Y:S02]  /*39f0*/  ISETP.EQ.OR P4, PT, R8, UR12, P0 ;  /* 0x0000000c08007c0c */ /* 0x000fe40008782670 */
[----:B------:R-:W-:-:S11]  /*3a00*/  IADD3 R17, PT, PT, R22, 0x7, RZ ;  /* 0x0000000716117810 */ /* 0x000fd60007ffe0ff */
[----:B------:R-:W-:-:S04]  /*3a10*/  @!P4 IMAD R9, R8, R20, R19 ;  /* 0x000000140809c224 */ /* 0x000fc800078e0213 */
[----:B------:R-:W-:-:S06]  /*3a20*/  @!P4 IMAD.WIDE.U32 R8, R9, 0x8, R40 ;  /* 0x000000080908c825 */ /* 0x000fcc00078e0028 */
[----:B------:R-:W5:Y:S01]  /*3a30*/  @!P4 LDG.E.64 R8, desc[UR10][R8.64] ;  /* 0x0000000a0808c981 */ /* 0x000f62000c1e1b00 */
        /* <DEDUP_REMOVED lines=11> */
[----:B--2---:R-:W-:Y:S01]  /*3af0*/  @!P5 FADD.FTZ R24, R24, R14 ;  /* 0x0000000e1818d221 */ /* 0x004fe20000010000 */
[----:B------:R-:W-:Y:S01]  /*3b00*/  @!P5 FADD.FTZ R25, R25, R15 ;  /* 0x0000000f1919d221 */ /* 0x000fe20000010000 */
[----:B------:R-:W-:Y:S01]  /*3b10*/  @!P3 IMAD.WIDE.U32 R10, R11, 0x8, R40 ;  /* 0x000000080b0ab825 */ /* 0x000fe200078e0028 */
[----:B------:R-:W-:-:S03]  /*3b20*/  ISETP.EQ.OR P5, PT, R17, UR12, P0 ;  /* 0x0000000c11007c0c */ /* 0x000fc600087a2670 */
[-CC-:B------:R-:W-:Y:S02]  /*3b30*/  @!P2 IMAD R13, R13, R20.reuse, R19.reuse ;  /* 0x000000140d0da224 */ /* 0x180fe400078e0213 */
[----:B------:R-:W-:Y:S01]  /*3b40*/  @!P1 IMAD R15, R12, R20, R19 ;  /* 0x000000140c0f9224 */ /* 0x000fe200078e0213 */
[----:B------:R-:W2:Y:S01]  /*3b50*/  @!P3 LDG.E.64 R10, desc[UR10][R10.64] ;  /* 0x0000000a0a0ab981 */ /* 0x000ea2000c1e1b00 */
[----:B------:R-:W-:-:S06]  /*3b60*/  @!P2 IMAD.WIDE.U32 R12, R13, 0x8, R40 ;  /* 0x000000080d0ca825 */ /* 0x000fcc00078e0028 */
[----:B------:R-:W3:Y:S01]  /*3b70*/  @!P2 LDG.E.64 R12, desc[UR10][R12.64] ;  /* 0x0000000a0c0ca981 */ /* 0x000ee2000c1e1b00 */
[----:B------:R-:W-:-:S04]  /*3b80*/  @!P1 IMAD.WIDE.U32 R14, R15, 0x8, R40 ;  /* 0x000000080f0e9825 */ /* 0x000fc800078e0028 */
[----:B------:R-:W-:Y:S02]  /*3b90*/  @!P5 IMAD R17, R17, R20, R19 ;  /* 0x000000141111d224 */ /* 0x000fe400078e0213 */
[----:B------:R-:W4:Y:S02]  /*3ba0*/  @!P1 LDG.E.64 R14, desc[UR10][R14.64] ;  /* 0x0000000a0e0e9981 */ /* 0x000f24000c1e1b00 */
[----:B------:R-:W-:-:S06]  /*3bb0*/  @!P5 IMAD.WIDE.U32 R16, R17, 0x8, R40 ;  /* 0x000000081110d825 */ /* 0x000fcc00078e0028 */
[----:B------:R-:W4:Y:S01]  /*3bc0*/  @!P5 LDG.E.64 R16, desc[UR10][R16.64] ;  /* 0x0000000a1010d981 */ /* 0x000f22000c1e1b00 */
[----:B-----5:R-:W-:Y:S01]  /*3bd0*/  @!P4 FADD.FTZ R24, R24, R8 ;  /* 0x000000081818c221 */ /* 0x020fe20000010000 */
[----:B------:R-:W-:Y:S01]  /*3be0*/  @!P4 FADD.FTZ R25, R25, R9 ;  /* 0x000000091919c221 */ /* 0x000fe20000010000 */
[----:B------:R-:W-:Y:S02]  /*3bf0*/  IADD3 R22, PT, PT, R22, 0x8, RZ ;  /* 0x0000000816167810 */ /* 0x000fe40007ffe0ff */
[----:B--2---:R-:W-:Y:S01]  /*3c00*/  @!P3 FADD.FTZ R24, R24, R10 ;  /* 0x0000000a1818b221 */ /* 0x004fe20000010000 */
[----:B------:R-:W-:-:S03]  /*3c10*/  @!P3 FADD.FTZ R25, R25, R11 ;  /* 0x0000000b1919b221 */ /* 0x000fc60000010000 */
[----:B---3--:R-:W-:Y:S01]  /*3c20*/  @!P2 FADD.FTZ R24, R24, R12 ;  /* 0x0000000c1818a221 */ /* 0x008fe20000010000 */
[----:B------:R-:W-:Y:S01]  /*3c30*/  @!P2 FADD.FTZ R25, R25, R13 ;  /* 0x0000000d1919a221 */ /* 0x000fe20000010000 */
[----:B------:R-:W-:Y:S02]  /*3c40*/  ISETP.NE.AND P2, PT, R22, R21, PT ;  /* 0x000000151600720c */ /* 0x000fe40003f45270 */
[----:B----4-:R-:W-:Y:S01]  /*3c50*/  @!P1 FADD.FTZ R24, R24, R14 ;  /* 0x0000000e18189221 */ /* 0x010fe20000010000 */
[----:B------:R-:W-:-:S03]  /*3c60*/  @!P1 FADD.FTZ R25, R25, R15 ;  /* 0x0000000f19199221 */ /* 0x000fc60000010000 */
[----:B------:R-:W-:Y:S01]  /*3c70*/  @!P5 FADD.FTZ R24, R24, R16 ;  /* 0x000000101818d221 */ /* 0x000fe20000010000 */
[----:B------:R-:W-:-:S06]  /*3c80*/  @!P5 FADD.FTZ R25, R25, R17 ;  /* 0x000000111919d221 */ /* 0x000fcc0000010000 */
[----:B------:R-:W-:Y:S05]  /*3c90*/  @P2 BRA `(.L_x_244) ;  /* 0xfffffffc00142947 */ /* 0x000fea000383ffff */
.L_x_243:
[----:B0-----:R-:W-:-:S13]  /*3ca0*/  LOP3.LUT P1, R8, R18, 0x7, RZ, 0xc0, !PT ;  /* 0x0000000712087812 */ /* 0x001fda000782c0ff */
[----:B------:R-:W-:Y:S05]  /*3cb0*/  @!P1 BRA `(.L_x_240) ;  /* 0x0000000400049947 */ /* 0x000fea0003800000 */
[----:B------:R-:W-:-:S04]  /*3cc0*/  IADD3 R8, PT, PT, R8, -0x1, RZ ;  /* 0xffffffff08087810 */ /* 0x000fc80007ffe0ff */
[----:B------:R-:W-:-:S13]  /*3cd0*/  ISETP.GE.U32.AND P1, PT, R8, 0x3, PT ;  /* 0x000000030800780c */ /* 0x000fda0003f26070 */
[----:B------:R-:W-:Y:S05]  /*3ce0*/  @!P1 BRA `(.L_x_245) ;  /* 0x0000000000789947 */ /* 0x000fea0003800000 */
[----:B------:R-:W0:Y:S01]  /*3cf0*/  S2UR UR6, SR_CTAID.X ;  /* 0x00000000000679c3 */ /* 0x000e220000002500 */
[C---:B------:R-:W-:Y:S02]  /*3d00*/  IADD3 R8, PT, PT, R21.reuse, 0x1, RZ ;  /* 0x0000000115087810 */ /* 0x040fe40007ffe0ff */
[C---:B------:R-:W-:Y:S02]  /*3d10*/  IADD3 R13, PT, PT, R21.reuse, 0x2, RZ ;  /* 0x00000002150d7810 */ /* 0x040fe40007ffe0ff */
[C---:B-1----:R-:W-:Y:S02]  /*3d20*/  IADD3 R15, PT, PT, R21.reuse, 0x3, RZ ;  /* 0x00000003150f7810 */ /* 0x042fe40007ffe0ff */
        /* <DEDUP_REMOVED lines=14> */
[----:B--2---:R-:W-:-:S02]  /*3e10*/  @!P4 IMAD.WIDE.U32 R14, R15, 0x8, R40 ;  /* 0x000000080f0ec825 */ /* 0x004fc400078e0028 */
[----:B------:R-:W2:Y:S04]  /*3e20*/  @!P3 LDG.E.64 R12, desc[UR10][R12.64] ;  /* 0x0000000a0c0cb981 */ /* 0x000ea8000c1e1b00 */
[----:B------:R-:W5:Y:S01]  /*3e30*/  @!P4 LDG.E.64 R14, desc[UR10][R14.64] ;  /* 0x0000000a0e0ec981 */ /* 0x000f62000c1e1b00 */
[----:B------:R-:W-:Y:S01]  /*3e40*/  IADD3 R21, PT, PT, R21, 0x4, RZ ;  /* 0x0000000415157810 */ /* 0x000fe20007ffe0ff */
[----:B----4-:R-:W-:Y:S01]  /*3e50*/  @!P1 FADD.FTZ R24, R24, R8 ;  /* 0x0000000818189221 */ /* 0x010fe20000010000 */
[----:B------:R-:W-:-:S03]  /*3e60*/  @!P1 FADD.FTZ R25, R25, R9 ;  /* 0x0000000919199221 */ /* 0x000fc60000010000 */
[----:B---3--:R-:W-:Y:S01]  /*3e70*/  @!P2 FADD.FTZ R24, R24, R10 ;  /* 0x0000000a1818a221 */ /* 0x008fe20000010000 */
[----:B------:R-:W-:-:S03]  /*3e80*/  @!P2 FADD.FTZ R25, R25, R11 ;  /* 0x0000000b1919a221 */ /* 0x000fc60000010000 */
[----:B--2---:R-:W-:Y:S01]  /*3e90*/  @!P3 FADD.FTZ R24, R24, R12 ;  /* 0x0000000c1818b221 */ /* 0x004fe20000010000 */
[----:B------:R-:W-:-:S03]  /*3ea0*/  @!P3 FADD.FTZ R25, R25, R13 ;  /* 0x0000000d1919b221 */ /* 0x000fc60000010000 */
[----:B-----5:R-:W-:Y:S01]  /*3eb0*/  @!P4 FADD.FTZ R24, R24, R14 ;  /* 0x0000000e1818c221 */ /* 0x020fe20000010000 */
[----:B------:R-:W-:-:S07]  /*3ec0*/  @!P4 FADD.FTZ R25, R25, R15 ;  /* 0x0000000f1919c221 */ /* 0x000fce0000010000 */
.L_x_245:
        /* <DEDUP_REMOVED lines=22> */
.L_x_246:
        /* <DEDUP_REMOVED lines=9> */
.L_x_247:
[----:B------:R-:W-:Y:S05]  /*40c0*/  BSYNC.RECONVERGENT B0 ;  /* 0x0000000000007941 */ /* 0x000fea0003800200 */
.L_x_240:
[----:B------:R-:W5:Y:S01]  /*40d0*/  S2UR UR7, SR_CgaCtaId ;  /* 0x00000000000779c3 */ /* 0x000f620000008800 */
[----:B------:R-:W-:Y:S01]  /*40e0*/  ISETP.NE.AND P0, PT, R0, RZ, PT ;  /* 0x000000ff0000720c */ /* 0x000fe20003f05270 */
[----:B------:R-:W-:Y:S01]  /*40f0*/  UMOV UR6, 0x400 ;  /* 0x0000040000067882 */ /* 0x000fe20000000000 */
[C---:B----4-:R-:W-:Y:S02]  /*4100*/  PRMT R10, R39.reuse, 0x7632, R10 ;  /* 0x00007632270a7816 */ /* 0x050fe4000000000a */
[----:B------:R-:W-:Y:S02]  /*4110*/  SHF.L.U32 R39, R39, 0x10, RZ ;  /* 0x0000001027277819 */ /* 0x000fe400000006ff */
[----:B------:R-:W-:Y:S01]  /*4120*/  SHF.L.U32 R10, R10, 0x10, RZ ;  /* 0x000000100a0a7819 */ /* 0x000fe200000006ff */
[----:B------:R-:W4:Y:S01]  /*4130*/  LDC R11, c[0x0][0x41c] ;  /* 0x00010700ff0b7b82 */ /* 0x000f220000000800 */
[C---:B---3--:R-:W-:Y:S01]  /*4140*/  PRMT R12, R38.reuse, 0x7632, R12 ;  /* 0x00007632260c7816 */ /* 0x048fe2000000000c */
[----:B------:R-:W-:Y:S01]  /*4150*/  FADD.FTZ R17, R39, -UR13 ;  /* 0x8000000d27117e21 */ /* 0x000fe20008010000 */
[----:B------:R-:W-:Y:S01]  /*4160*/  SHF.L.U32 R38, R38, 0x10, RZ ;  /* 0x0000001026267819 */ /* 0x000fe200000006ff */
[----:B------:R-:W-:Y:S01]  /*4170*/  FADD.FTZ R16, R10, -UR13 ;  /* 0x8000000d0a107e21 */ /* 0x000fe20008010000 */
[----:B------:R-:W-:Y:S01]  /*4180*/  SHF.L.U32 R10, R12, 0x10, RZ ;  /* 0x000000100c0a7819 */ /* 0x000fe200000006ff */
[----:B------:R-:W-:-:S02]  /*4190*/  FMUL.FTZ R17, R17, UR8 ;  /* 0x0000000811117c20 */ /* 0x000fc40008410000 */
[----:B------:R-:W-:Y:S01]  /*41a0*/  FMUL.FTZ R16, R16, UR8 ;  /* 0x0000000810107c20 */ /* 0x000fe20008410000 */
[----:B-----5:R-:W-:Y:S01]  /*41b0*/  ULEA UR6, UR7, UR6, 0x18 ;  /* 0x0000000607067291 */ /* 0x020fe2000f8ec0ff */
[----:B------:R-:W3:Y:S08]  /*41c0*/  LDCU.U8 UR7, c[0x0][0x414] ;  /* 0x00008280ff0777ac */ /* 0x000ef00008000000 */
[----:B------:R-:W-:Y:S01]  /*41d0*/  @!P0 STS.64 [UR6+0xc0], R24 ;  /* 0x0000c018ff008988 */ /* 0x000fe20008000a06 */
[----:B------:R-:W-:Y:S01]  /*41e0*/  BAR.SYNC.DEFER_BLOCKING 0x0 ;  /* 0x0000000000007b1d */ /* 0x000fe20000010000 */
[----:B---3--:R-:W-:-:S05]  /*41f0*/  UISETP.NE.AND UP0, UPT, UR7, URZ, UPT ;  /* 0x000000ff0700728c */ /* 0x008fca000bf05270 */
[----:B------:R-:W3:Y:S01]  /*4200*/  LDS.64 R8, [UR6+0xc0] ;  /* 0x0000c006ff087984 */ /* 0x000ee20008000a00 */
[----:B------:R-:W3:Y:S02]  /*4210*/  LDCU UR6, c[0x0][0x42c] ;  /* 0x00008580ff0677ac */ /* 0x000ee40008000800 */
[----:B---3--:R-:W-:Y:S01]  /*4220*/  FMUL.FTZ R8, R8, UR6 ;  /* 0x0000000608087c20 */ /* 0x008fe20008410000 */
[----:B------:R-:W-:Y:S01]  /*4230*/  FMUL.FTZ R9, R9, UR6 ;  /* 0x0000000609097c20 */ /* 0x000fe20008410000 */
[----:B----4-:R-:W-:Y:S06]  /*4240*/  BRA.U !UP0, `(.L_x_248) ;  /* 0x0000000108487547 */ /* 0x010fec000b800000 */
[----:B------:R-:W-:Y:S01]  /*4250*/  FFMA.FTZ R12, R5, R17, R6 ;  /* 0x00000011050c7223 */ /* 0x000fe20000010006 */
[----:B------:R-:W-:-:S03]  /*4260*/  FFMA.FTZ R13, R7, R16, R4 ;  /* 0x00000010070d7223 */ /* 0x000fc60000010004 */
[----:B--2---:R-:W-:Y:S01]  /*4270*/  FMUL.FTZ R14, R12, -1.4426950216293334961 ;  /* 0xbfb8aa3b0c0e7820 */ /* 0x004fe20000410000 */
[----:B------:R-:W-:-:S05]  /*4280*/  FMUL.FTZ R18, R13, -1.4426950216293334961 ;  /* 0xbfb8aa3b0d127820 */ /* 0x000fca0000410000 */
[----:B------:R-:W1:Y:S04]  /*4290*/  MUFU.EX2 R14, R14 ;  /* 0x0000000e000e7308 */ /* 0x000e680000000800 */
[----:B------:R-:W2:Y:S01]  /*42a0*/  MUFU.EX2 R18, R18 ;  /* 0x0000001200127308 */ /* 0x000ea20000000800 */
[----:B-1----:R-:W-:Y:S01]  /*42b0*/  FADD.FTZ R15, R14, 1 ;  /* 0x3f8000000e0f7421 */ /* 0x002fe20000010000 */
[----:B--2---:R-:W-:-:S05]  /*42c0*/  FADD.FTZ R19, R18, 1 ;  /* 0x3f80000012137421 */ /* 0x004fca0000010000 */
[----:B------:R-:W1:Y:S08]  /*42d0*/  MUFU.RCP R15, R15 ;  /* 0x0000000f000f7308 */ /* 0x000e700000001000 */
[----:B------:R-:W2:Y:S01]  /*42e0*/  MUFU.RCP R19, R19 ;  /* 0x0000001300137308 */ /* 0x000ea20000001000 */
[----:B-1----:R-:W-:Y:S01]  /*42f0*/  FADD.FTZ R21, -R15, 1 ;  /* 0x3f8000000f157421 */ /* 0x002fe20000010100 */
[----:B------:R-:W-:-:S03]  /*4300*/  FMUL.FTZ R38, R38, R15 ;  /* 0x0000000f26267220 */ /* 0x000fc60000410000 */
[----:B------:R-:W-:Y:S01]  /*4310*/  FFMA.FTZ R21, R12, R21, 1 ;  /* 0x3f8000000c157423 */ /* 0x000fe20000010015 */
[----:B--2---:R-:W-:Y:S01]  /*4320*/  FADD.FTZ R20, -R19, 1 ;  /* 0x3f80000013147421 */ /* 0x004fe20000010100 */
[----:B------:R-:W-:Y:S02]  /*4330*/  FMUL.FTZ R10, R10, R19 ;  /* 0x000000130a0a7220 */ /* 0x000fe40000410000 */
[----:B------:R-:W-:Y:S01]  /*4340*/  FMUL.FTZ R38, R38, R21 ;  /* 0x0000001526267220 */ /* 0x000fe20000410000 */
[----:B------:R-:W-:-:S04]  /*4350*/  FFMA.FTZ R13, R13, R20, 1 ;  /* 0x3f8000000d0d7423 */ /* 0x000fc80000010014 */
[----:B------:R-:W-:-:S07]  /*4360*/  FMUL.FTZ R10, R10, R13 ;  /* 0x0000000d0a0a7220 */ /* 0x000fce0000410000 */
.L_x_248:
[----:B------:R-:W3:Y:S01]  /*4370*/  S2UR UR6, SR_CTAID.X ;  /* 0x00000000000679c3 */ /* 0x000ee20000002500 */
[----:B------:R-:W-:Y:S01]  /*4380*/  LOP3.LUT R12, R0, 0xffff, RZ, 0xc0, !PT ;  /* 0x0000ffff000c7812 */ /* 0x000fe200078ec0ff */
[----:B------:R-:W4:Y:S01]  /*4390*/  LDCU.64 UR14, c[0x0][0x400] ;  /* 0x00008000ff0e77ac */ /* 0x000f220008000a00 */
[----:B------:R-:W-:Y:S01]  /*43a0*/  SHF.L.U32 R33, R33, 0x10, RZ ;  /* 0x0000001021217819 */ /* 0x000fe200000006ff */
[--C-:B0-----:R-:W-:Y:S01]  /*43b0*/  FFMA.FTZ R25, R8, R17, R9.reuse ;  /* 0x0000001108197223 */ /* 0x101fe20000010009 */
[----:B------:R-:W-:Y:S01]  /*43c0*/  SHF.L.U32 R29, R29, 0x10, RZ ;  /* 0x000000101d1d7819 */ /* 0x000fe200000006ff */
[----:B------:R-:W-:Y:S01]  /*43d0*/  IMAD R12, R12, 0x199a, RZ ;  /* 0x0000199a0c0c7824 */ /* 0x000fe200078e02ff */
[----:B------:R-:W-:Y:S01]  /*43e0*/  SHF.L.U32 R37, R37, 0x10, RZ ;  /* 0x0000001025257819 */ /* 0x000fe200000006ff */
[----:B------:R-:W-:Y:S01]  /*43f0*/  FADD.FTZ R33, R33, -UR13 ;  /* 0x8000000d21217e21 */ /* 0x000fe20008010000 */
[----:B------:R-:W-:Y:S01]  /*4400*/  SHF.L.U32 R34, R34, 0x10, RZ ;  /* 0x0000001022227819 */ /* 0x000fe200000006ff */
[----:B--2---:R-:W-:Y:S01]  /*4410*/  FADD.FTZ R14, R29, -UR13 ;  /* 0x8000000d1d0e7e21 */ /* 0x004fe20008010000 */
[----:B------:R-:W-:Y:S01]  /*4420*/  SHF.R.U32.HI R12, RZ, 0x10, R12 ;  /* 0x00000010ff0c7819 */ /* 0x000fe2000001160c */
[----:B------:R-:W-:Y:S01]  /*4430*/  FFMA.FTZ R29, R8, R16, R9 ;  /* 0x00000010081d7223 */ /* 0x000fe20000010009 */
[----:B------:R-:W-:Y:S01]  /*4440*/  SHF.L.U32 R26, R26, 0x10, RZ ;  /* 0x000000101a1a7819 */ /* 0x000fe200000006ff */
[----:B------:R-:W-:Y:S01]  /*4450*/  FADD.FTZ R21, R34, -UR13 ;  /* 0x8000000d22157e21 */ /* 0x000fe20008010000 */
[----:B------:R-:W-:Y:S01]  /*4460*/  FMUL.FTZ R14, R14, UR8 ;  /* 0x000000080e0e7c20 */ /* 0x000fe20008410000 */
[----:B------:R-:W-:Y:S01]  /*4470*/  BSSY.RECONVERGENT B0, `(.L_x_249) ;  /* 0x000002f000007945 */ /* 0x000fe20003800200 */
[----:B------:R-:W-:Y:S01]  /*4480*/  FFMA.FTZ R38, R5, R38, -R25 ;  /* 0x0000002605267223 */ /* 0x000fe20000010819 */
[----:B-1----:R-:W-:Y:S01]  /*4490*/  FADD.FTZ R15, R26, -UR13 ;  /* 0x8000000d1a0f7e21 */ /* 0x002fe20008010000 */
[----:B------:R-:W-:Y:S01]  /*44a0*/  FMUL.FTZ R21, R21, UR8 ;  /* 0x0000000815157c20 */ /* 0x000fe20008410000 */
[C---:B------:R-:W-:Y:S01]  /*44b0*/  FFMA.FTZ R24, R8.reuse, R14, R9 ;  /* 0x0000000e08187223 */ /* 0x040fe20000010009 */
[----:B------:R-:W-:Y:S01]  /*44c0*/  FFMA.FTZ R25, R7, R10, -R29 ;  /* 0x0000000a07197223 */ /* 0x000fe2000001081d */
[----:B------:R-:W-:Y:S01]  /*44d0*/  FMUL.FTZ R15, R15, UR8 ;  /* 0x000000080f0f7c20 */ /* 0x000fe20008410000 */
[--C-:B------:R-:W-:Y:S01]  /*44e0*/  FFMA.FTZ R34, R8, R21, R9.reuse ;  /* 0x0000001508227223 */ /* 0x100fe20000010009 */
[----:B---3--:R-:W-:Y:S01]  /*44f0*/  IMAD R11, R11, UR6, R12 ;  /* 0x000000060b0b7c24 */ /* 0x008fe2000f8e020c */
[----:B------:R-:W-:Y:S01]  /*4500*/  SHF.L.U32 R12, R30, 0x10, RZ ;  /* 0x000000101e0c7819 */ /* 0x000fe200000006ff */
[----:B------:R-:W-:Y:S01]  /*4510*/  FADD.FTZ R30, R37, -UR13 ;  /* 0x8000000d251e7e21 */ /* 0x000fe20008010000 */
[----:B------:R-:W-:-:S02]  /*4520*/  FFMA.FTZ R26, R8, R15, R9 ;  /* 0x0000000f081a7223 */ /* 0x000fc40000010009 */
[----:B----4-:R-:W-:Y:S01]  /*4530*/  ISETP.GE.U32.AND P0, PT, R11, UR14, PT ;  /* 0x0000000e0b007c0c */ /* 0x010fe2000bf06070 */
[----:B------:R-:W-:Y:S01]  /*4540*/  FADD.FTZ R13, R12, -UR13 ;  /* 0x8000000d0c0d7e21 */ /* 0x000fe20008010000 */
[----:B------:R-:W-:Y:S01]  /*4550*/  FMUL.FTZ R12, R33, UR8 ;  /* 0x00000008210c7c20 */ /* 0x000fe20008410000 */
[----:B------:R-:W-:Y:S01]  /*4560*/  SHF.R.S32.HI R33, RZ, 0x1f, R11 ;  /* 0x0000001fff217819 */ /* 0x000fe2000001140b */
[----:B------:R-:W-:Y:S01]  /*4570*/  FMUL.FTZ R30, R30, UR8 ;  /* 0x000000081e1e7c20 */ /* 0x000fe20008410000 */
[----:B------:R-:W-:Y:S01]  /*4580*/  IADD3 R19, PT, PT, R11, 0x40, RZ ;  /* 0x000000400b137810 */ /* 0x000fe20007ffe0ff */
[----:B------:R-:W-:Y:S01]  /*4590*/  FMUL.FTZ R13, R13, UR8 ;  /* 0x000000080d0d7c20 */ /* 0x000fe20008410000 */
[----:B------:R-:W-:Y:S01]  /*45a0*/  ISETP.GE.AND.EX P1, PT, R33, UR15, PT, P0 ;  /* 0x0000000f21007c0c */ /* 0x000fe2000bf26300 */
[C-C-:B------:R-:W-:Y:S01]  /*45b0*/  FFMA.FTZ R40, R8.reuse, R30, R9.reuse ;  /* 0x0000001e08287223 */ /* 0x140fe20000010009 */
[C---:B------:R-:W-:Y:S01]  /*45c0*/  IADD3 R16, PT, PT, R11.reuse, 0x80, RZ ;  /* 0x000000800b107810 */ /* 0x040fe20007ffe0ff */
[C-C-:B------:R-:W-:Y:S01]  /*45d0*/  FFMA.FTZ R20, R8.reuse, R12, R9.reuse ;  /* 0x0000000c08147223 */ /* 0x140fe20000010009 */
[----:B------:R-:W-:Y:S01]  /*45e0*/  IADD3 R17, PT, PT, R11, 0xc0, RZ ;  /* 0x000000c00b117810 */ /* 0x000fe20007ffe0ff */
[----:B------:R-:W-:Y:S01]  /*45f0*/  FFMA.FTZ R22, R8, R13, R9 ;  /* 0x0000000d08167223 */ /* 0x000fe20000010009 */
[----:B------:R-:W-:-:S02]  /*4600*/  ISETP.GE.U32.AND P2, PT, R19, UR14, PT ;  /* 0x0000000e13007c0c */ /* 0x000fc4000bf46070 */
[----:B------:R-:W-:Y:S02]  /*4610*/  ISETP.GE.U32.AND P3, PT, R16, UR14, PT ;  /* 0x0000000e10007c0c */ /* 0x000fe4000bf66070 */
        /* <DEDUP_REMOVED lines=20> */
.L_x_250:
[----:B------:R-:W-:Y:S05]  /*4760*/  BSYNC.RECONVERGENT B0 ;  /* 0x0000000000007941 */ /* 0x000fea0003800200 */
.L_x_249:
        /* <DEDUP_REMOVED lines=21> */
.L_x_251:
        /* <DEDUP_REMOVED lines=9> */
[----:B0-----:R-:W-:Y:S02]  /*4950*/  IMAD R10, R23, UR6, RZ ;  /* 0x00000006170a7c24 */ /* 0x001fe4000f8e02ff */
[----:B------:R-:W-:-:S04]  /*4960*/  IMAD.WIDE.U32 R8, R19, UR6, R8 ;  /* 0x0000000613087c25 */ /* 0x000fc8000f8e0008 */
[----:B------:R-:W-:Y:S02]  /*4970*/  IMAD R11, R19, UR7, R10 ;  /* 0x00000007130b7c24 */ /* 0x000fe4000f8e020a */
[----:B------:R-:W-:Y:S01]  /*4980*/  FMUL.FTZ R19, R34, UR8 ;  /* 0x0000000822137c20 */ /* 0x000fe20008410000 */
[C---:B-1----:R-:W-:Y:S02]  /*4990*/  LEA R10, P1, R8.reuse, UR16, 0x1 ;  /* 0x00000010080a7c11 */ /* 0x042fe4000f8208ff */
[----:B------:R-:W-:Y:S02]  /*49a0*/  IADD3 R11, PT, PT, R9, R11, RZ ;  /* 0x0000000b090b7210 */ /* 0x000fe40007ffe0ff */
[----:B------:R-:W-:Y:S02]  /*49b0*/  F2FP.BF16.F32.PACK_AB R19, R19, R40 ;  /* 0x000000281313723e */ /* 0x000fe400000010ff */
[----:B------:R-:W-:-:S05]  /*49c0*/  LEA.HI.X R11, R8, UR17, R11, 0x1, P1 ;  /* 0x00000011080b7c11 */ /* 0x000fca00088f0c0b */
[----:B------:R1:W-:Y:S02]  /*49d0*/  STG.E desc[UR10][R10.64], R19 ;  /* 0x000000130a007986 */ /* 0x0003e4000c10190a */
.L_x_253:
[----:B------:R-:W-:Y:S05]  /*49e0*/  BSYNC.RECONVERGENT B0 ;  /* 0x0000000000007941 */ /* 0x000fea0003800200 */
.L_x_252:
        /* <DEDUP_REMOVED lines=21> */
.L_x_254:
        /* <DEDUP_REMOVED lines=8> */
[----:B------:R-:W2:Y:S01]  /*4bc0*/  LDCU.64 UR16, c[0x0][0x380] ;  /* 0x00007000ff1077ac */ /* 0x000ea20008000a00 */
[----:B------:R-:W-:Y:S01]  /*4bd0*/  FMUL.FTZ R12, R12, UR8 ;  /* 0x000000080c0c7c20 */ /* 0x000fe20008410000 */
[----:B01----:R-:W-:Y:S02]  /*4be0*/  IMAD R11, R18, UR6, RZ ;  /* 0x00000006120b7c24 */ /* 0x003fe4000f8e02ff */
[----:B------:R-:W-:-:S04]  /*4bf0*/  IMAD.WIDE.U32 R8, R16, UR6, R8 ;  /* 0x0000000610087c25 */ /* 0x000fc8000f8e0008 */
[----:B------:R-:W-:Y:S01]  /*4c00*/  IMAD R11, R16, UR7, R11 ;  /* 0x00000007100b7c24 */ /* 0x000fe2000f8e020b */
[----:B--2---:R-:W-:-:S04]  /*4c10*/  LEA R10, P1, R8, UR16, 0x1 ;  /* 0x00000010080a7c11 */ /* 0x004fc8000f8208ff */
[----:B------:R-:W-:Y:S02]  /*4c20*/  IADD3 R11, PT, PT, R9, R11, RZ ;  /* 0x0000000b090b7210 */ /* 0x000fe40007ffe0ff */
[----:B------:R-:W-:Y:S02]  /*4c30*/  F2FP.BF16.F32.PACK_AB R9, R12, R13 ;  /* 0x0000000d0c09723e */ /* 0x000fe400000010ff */
[----:B------:R-:W-:-:S05]  /*4c40*/  LEA.HI.X R11, R8, UR17, R11, 0x1, P1 ;  /* 0x00000011080b7c11 */ /* 0x000fca00088f0c0b */
[----:B------:R2:W-:Y:S02]  /*4c50*/  STG.E desc[UR10][R10.64], R9 ;  /* 0x000000090a007986 */ /* 0x0005e4000c10190a */
.L_x_256:
[----:B------:R-:W-:Y:S05]  /*4c60*/  BSYNC.RECONVERGENT B0 ;  /* 0x0000000000007941 */ /* 0x000fea0003800200 */
.L_x_255:
        /* <DEDUP_REMOVED lines=22> */
.L_x_257:
        /* <DEDUP_REMOVED lines=18> */
.L_x_259:
[----:B------:R-:W-:Y:S05]  /*4ef0*/  BSYNC.RECONVERGENT B0 ;  /* 0x0000000000007941 */ /* 0x000fea0003800200 */
.L_x_258:
        /* <DEDUP_REMOVED lines=8> */
.L_x_229:
        /* <DEDUP_REMOVED lines=15> */
.L_x_262:
[----:B------:R-:W-:Y:S05]  /*5070*/  BSYNC.RECONVERGENT B0 ;  /* 0x0000000000007941 */ /* 0x000fea0003800200 */
.L_x_261:
        /* <DEDUP_REMOVED lines=11> */
.L_x_264:
[----:B------:R-:W3:Y:S04]  /*5130*/  LDG.E.STRONG.GPU R5, desc[UR10][R2.64] ;  /* 0x0000000a02057981 */ /* 0x000ee8000c1ef900 */
[----:B---3--:R-:W-:Y:S01]  /*5140*/  CCTL.IVALL ;  /* 0x00000000ff00798f */ /* 0x008fe20002000000 */
[----:B------:R-:W-:Y:S05]  /*5150*/  YIELD ;  /* 0x0000000000007946 */ /* 0x000fea0003800000 */
[----:B------:R-:W-:-:S13]  /*5160*/  ISETP.NE.AND P0, PT, R5, R4, PT ;  /* 0x000000040500720c */ /* 0x000fda0003f05270 */
[----:B------:R-:W-:Y:S05]  /*5170*/  @P0 BRA `(.L_x_264) ;  /* 0xfffffffc00ec0947 */ /* 0x000fea000383ffff */
.L_x_263:
        /* <DEDUP_REMOVED lines=14> */
[----:B--2---:R-:W-:-:S04]  /*5260*/  IADD3.X R9, PT, PT, RZ, R7, RZ, P1, !PT ;  /* 0x00000007ff097210 */ /* 0x004fc80000ffe4ff */
        /* <DEDUP_REMOVED lines=11> */
[----:B01----:R-:W-:-:S04]  /*5320*/  IMAD.WIDE.U32 R10, P0, R13, -0x33333334, R8 ;  /* 0xcccccccc0d0a7825 */ /* 0x003fc80007800008 */
        /* <DEDUP_REMOVED lines=27> */
[----:B------:R-:W2:Y:S01]  /*54e0*/  LDCU.64 UR12, c[0x0][0x388] ;  /* 0x00007100ff0c77ac */ /* 0x000ea20008000a00 */
        /* <DEDUP_REMOVED lines=11> */
[----:B------:R-:W-:-:S02]  /*55a0*/  IADD3.X R19, PT, PT, R25, UR7, RZ, P1, !PT ;  /* 0x0000000719137c10 */ /* 0x000fc40008ffe4ff */
[----:B------:R-:W-:Y:S02]  /*55b0*/  IADD3 R20, P2, PT, RZ, -R11, RZ ;  /* 0x8000000bff147210 */ /* 0x000fe40007f5e0ff */
[----:B--2---:R-:W-:Y:S02]  /*55c0*/  IADD3 R24, P1, PT, R24, UR12, RZ ;  /* 0x0000000c18187c10 */ /* 0x004fe4000ff3e0ff */
[----:B------:R-:W-:Y:S02]  /*55d0*/  SHF.L.U32 R11, R5, 0x2, RZ ;  /* 0x00000002050b7819 */ /* 0x000fe400000006ff */
[----:B------:R-:W-:Y:S02]  /*55e0*/  IADD3.X R25, PT, PT, R25, UR13, RZ, P1, !PT ;  /* 0x0000000d19197c10 */ /* 0x000fe40008ffe4ff */
[----:B------:R-:W-:Y:S02]  /*55f0*/  IADD3 R30, PT, PT, R9, R11, RZ ;  /* 0x0000000b091e7210 */ /* 0x000fe40007ffe0ff */
[----:B------:R-:W-:-:S07]  /*5600*/  IADD3.X R22, PT, PT, RZ, -0x1, RZ, P2, !PT ;  /* 0xffffffffff167810 */ /* 0x000fce00017fe4ff */
.L_x_267:
        /* <DEDUP_REMOVED lines=29> */
.L_x_266:
[----:B------:R-:W-:Y:S05]  /*57e0*/  BSYNC.RECONVERGENT B0 ;  /* 0x0000000000007941 */ /* 0x000fea0003800200 */
.L_x_265:
[----:B------:R-:W-:Y:S05]  /*57f0*/  @!P0 EXIT ;  /* 0x000000000000894d */ /* 0x000fea0003800000 */
[C---:B------:R-:W-:Y:S01]  /*5800*/  SHF.L.U64.HI R5, R4.reuse, 0x2, R5 ;  /* 0x0000000204057819 */ /* 0x040fe20000010205 */
[----:B------:R-:W1:Y:S01]  /*5810*/  LDCU.64 UR4, c[0x0][0x3d8] ;  /* 0x00007b00ff0477ac */ /* 0x000e620008000a00 */
[----:B------:R-:W-:Y:S02]  /*5820*/  SHF.L.U32 R4, R4, 0x2, RZ ;  /* 0x0000000204047819 */ /* 0x000fe400000006ff */
[C---:B------:R-:W-:Y:S01]  /*5830*/  SHF.L.U64.HI R6, R16.reuse, 0x2, R17 ;  /* 0x0000000210067819 */ /* 0x040fe20000010211 */
[----:B------:R-:W2:Y:S01]  /*5840*/  LDCU.64 UR6, c[0x0][0x388] ;  /* 0x00007100ff0677ac */ /* 0x000ea20008000a00 */
[----:B0-----:R-:W-:Y:S02]  /*5850*/  SHF.L.U32 R10, R16, 0x2, RZ ;  /* 0x00000002100a7819 */ /* 0x001fe400000006ff */
[C---:B------:R-:W-:Y:S01]  /*5860*/  SHF.L.U64.HI R8, R3.reuse, 0x2, R2 ;  /* 0x0000000203087819 */ /* 0x040fe20000010202 */
[----:B------:R-:W0:Y:S01]  /*5870*/  LDCU.64 UR8, c[0x0][0x390] ;  /* 0x00007200ff0877ac */ /* 0x000e220008000a00 */
[----:B------:R-:W-:-:S07]  /*5880*/  SHF.L.U32 R9, R3, 0x2, RZ ;  /* 0x0000000203097819 */ /* 0x000fce00000006ff */
.L_x_268:
[C---:B---3--:R-:W-:Y:S02]  /*5890*/  SHF.L.U32 R11, R0.reuse, 0x2, RZ ;  /* 0x00000002000b7819 */ /* 0x048fe400000006ff */
[----:B------:R-:W-:Y:S02]  /*58a0*/  SHF.L.U64.HI R7, R0, 0x2, R7 ;  /* 0x0000000200077819 */ /* 0x000fe40000010207 */
[----:B-1----:R-:W-:-:S04]  /*58b0*/  IADD3 R12, P0, PT, R11, UR4, RZ ;  /* 0x000000040b0c7c10 */ /* 0x002fc8000ff1e0ff */
[----:B------:R-:W-:Y:S02]  /*58c0*/  IADD3.X R13, PT, PT, R7, UR5, RZ, P0, !PT ;  /* 0x00000005070d7c10 */ /* 0x000fe400087fe4ff */
[C---:B------:R-:W-:Y:S02]  /*58d0*/  IADD3 R14, P0, PT, R12.reuse, R9, RZ ;  /* 0x000000090c0e7210 */ /* 0x040fe40007f1e0ff */
[C---:B------:R-:W-:Y:S02]  /*58e0*/  IADD3 R18, P2, PT, R12.reuse, R10, RZ ;  /* 0x0000000a0c127210 */ /* 0x040fe40007f5e0ff */
[C---:B------:R-:W-:Y:S02]  /*58f0*/  IADD3.X R15, PT, PT, R13.reuse, R8, RZ, P0, !PT ;  /* 0x000000080d0f7210 */ /* 0x040fe400007fe4ff */
[----:B------:R-:W-:Y:S02]  /*5900*/  IADD3 R16, P1, PT, R12, R4, RZ ;  /* 0x000000040c107210 */ /* 0x000fe40007f3e0ff */
[C---:B------:R-:W-:Y:S01]  /*5910*/  IADD3.X R19, PT, PT, R13.reuse, R6, RZ, P2, !PT ;  /* 0x000000060d137210 */ /* 0x040fe200017fe4ff */
[----:B------:R1:W3:Y:S01]  /*5920*/  LDG.E R12, desc[UR10][R12.64] ;  /* 0x0000000a0c0c7981 */ /* 0x0002e2000c1e1900 */
[----:B------:R-:W-:-:S03]  /*5930*/  IADD3.X R17, PT, PT, R13, R5, RZ, P1, !PT ;  /* 0x000000050d117210 */ /* 0x000fc60000ffe4ff */
[----:B------:R-:W3:Y:S04]  /*5940*/  LDG.E R15, desc[UR10][R14.64] ;  /* 0x0000000a0e0f7981 */ /* 0x000ee8000c1e1900 */
[----:B------:R-:W4:Y:S04]  /*5950*/  LDG.E R16, desc[UR10][R16.64] ;  /* 0x0000000a10107981 */ /* 0x000f28000c1e1900 */
[----:B------:R-:W4:Y:S01]  /*5960*/  LDG.E R19, desc[UR10][R18.64] ;  /* 0x0000000a12137981 */ /* 0x000f22000c1e1900 */
[----:B------:R-:W-:Y:S02]  /*5970*/  LOP3.LUT R22, R11, 0xfffffffc, RZ, 0xc0, !PT ;  /* 0xfffffffc0b167812 */ /* 0x000fe400078ec0ff */
[----:B------:R-:W-:-:S02]  /*5980*/  LOP3.LUT R25, R7, 0x1, RZ, 0xc0, !PT ;  /* 0x0000000107197812 */ /* 0x000fc400078ec0ff */
[C---:B--2---:R-:W-:Y:S02]  /*5990*/  IADD3 R20, P0, PT, R22.reuse, UR6, RZ ;  /* 0x0000000616147c10 */ /* 0x044fe4000ff1e0ff */
[----:B-1----:R-:W-:Y:S02]  /*59a0*/  LOP3.LUT R13, R7, 0x3, RZ, 0xc0, !PT ;  /* 0x00000003070d7812 */ /* 0x002fe400078ec0ff */
[----:B------:R-:W-:Y:S02]  /*59b0*/  IADD3.X R21, PT, PT, R25, UR7, RZ, P0, !PT ;  /* 0x0000000719157c10 */ /* 0x000fe400087fe4ff */
[----:B0-----:R-:W-:-:S04]  /*59c0*/  IADD3 R24, P0, PT, R22, UR8, RZ ;  /* 0x0000000816187c10 */ /* 0x001fc8000ff1e0ff */
[----:B------:R-:W-:Y:S02]  /*59d0*/  IADD3.X R25, PT, PT, R25, UR9, RZ, P0, !PT ;  /* 0x0000000919197c10 */ /* 0x000fe400087fe4ff */
[----:B---3--:R-:W-:Y:S02]  /*59e0*/  F2FP.BF16.F32.PACK_AB R23, R15, R12 ;  /* 0x0000000c0f17723e */ /* 0x008fe400000010ff */
        /* <DEDUP_REMOVED lines=43> */
[----:B------:R-:W4:Y:S04]  /*5ca0*/  LDG.E R12, desc[UR10][R12.64+0x1e00] ;  /* 0x001e000a0c0c7981 */ /* 0x000f28000c1e1900 */
[----:B------:R-:W4:Y:S04]  /*5cb0*/  LDG.E R19, desc[UR10][R18.64+0x1e00] ;  /* 0x001e000a12137981 */ /* 0x000f28000c1e1900 */
        /* <DEDUP_REMOVED lines=14> */
[----:B----4-:R-:W-:Y:S02]  /*5da0*/  F2FP.BF16.F32.PACK_AB R19, R19, R12 ;  /* 0x0000000c1313723e */ /* 0x010fe400000010ff */
[----:B-----5:R-:W-:-:S03]  /*5db0*/  F2FP.BF16.F32.PACK_AB R11, R17, R14 ;  /* 0x0000000e110b723e */ /* 0x020fc600000010ff */
[----:B------:R3:W-:Y:S04]  /*5dc0*/  STG.E desc[UR10][R20.64], R19 ;  /* 0x0000001314007986 */ /* 0x0007e8000c10190a */
[----:B------:R3:W-:Y:S02]  /*5dd0*/  STG.E desc[UR10][R24.64], R11 ;  /* 0x0000000b18007986 */ /* 0x0007e4000c10190a */
[----:B------:R-:W-:Y:S05]  /*5de0*/  @P0 BRA `(.L_x_268) ;  /* 0xfffffff800a80947 */ /* 0x000fea000383ffff */
[----:B------:R-:W-:Y:S05]  /*5df0*/  EXIT ;  /* 0x000000000000794d */ /* 0x000fea0003800000 */
.L_x_269:
        /* <DEDUP_REMOVED lines=16> */
.L_x_2468:


//--------------------- .text._Z35group_norm_nhwc_bwd_one_pass_kernelI11Bf16IOBf16WLi512ELi20ELi640EEv26Group_norm_nhwc_bwd_params --------------------------
	.section	.text._Z35group_norm_nhwc_bwd_one_pass_kernelI11Bf16IOBf16WLi512ELi20ELi640EEv26Group_norm_nhwc_bwd_params,"ax",@progbits
	.align	128
        .global         _Z35group_norm_nhwc_bwd_one_pass_kernelI11Bf16IOBf16WLi512ELi20ELi640EEv26Group_norm_nhwc_bwd_params
        .type           _Z35group_norm_nhwc_bwd_one_pass_kernelI11Bf16IOBf16WLi512ELi20ELi640EEv26Group_norm_nhwc_bwd_params,@function
        .size           _Z35group_norm_nhwc_bwd_one_pass_kernelI11Bf16IOBf16WLi512ELi20ELi640EEv26Group_norm_nhwc_bwd_params,(.L_x_2469 - _Z35group_norm_nhwc_bwd_one_pass_kernelI11Bf16IOBf16WLi512ELi20ELi640EEv26Group_norm_nhwc_bwd_params)
        .other          _Z35group_norm_nhwc_bwd_one_pass_kernelI11Bf16IOBf16WLi512ELi20ELi640EEv26Group_norm_nhwc_bwd_params,@"STO_CUDA_ENTRY STV_DEFAULT"
_Z35group_norm_nhwc_bwd_one_pass_kernelI11Bf16IOBf16WLi512ELi20ELi640EEv26Group_norm_nhwc_bwd_params:
.text._Z35group_norm_nhwc_bwd_one_pass_kernelI11Bf16IOBf16WLi512ELi20ELi640EEv26Group_norm_nhwc_bwd_params:
        /* <DEDUP_REMOVED lines=22> */
.L_x_313:
[----:B-1----:R-:W1:Y:S01]  /*0160*/  LDC R11, c[0x0][0x410] ;  /* 0x00010400ff0b7b82 */ /* 0x002e620000000800 */
[----:B--2---:R-:W2:Y:S01]  /*0170*/  LDCU.128 UR12, c[0x0][0x400] ;  /* 0x00008000ff0c77ac */ /* 0x004ea20008000c00 */
[----:B------:R-:W-:Y:S01]  /*0180*/  ISETP.GE.AND P2, PT, R62, RZ, PT ;  /* 0x000000ff3e00720c */ /* 0x000fe20003f46270 */
[----:B------:R-:W3:Y:S05]  /*0190*/  LDCU.U8 UR4, c[0x0][0x414] ;  /* 0x00008280ff0477ac */ /* 0x000eea0008000000 */
[----:B------:R-:W4:Y:S08]  /*01a0*/  S2UR UR9, SR_CTAID.X ;  /* 0x00000000000979c3 */ /* 0x000f300000002500 */
[----:B------:R-:W4:Y:S01]  /*01b0*/  LDC R8, c[0x0][0x41c] ;  /* 0x00010700ff087b82 */ /* 0x000f220000000800 */
[----:B-1----:R-:W-:-:S04]  /*01c0*/  IABS R7, R11 ;  /* 0x0000000b00077213 */ /* 0x002fc80000000000 */
[----:B0-----:R-:W1:Y:S08]  /*01d0*/  I2F.RP R3, R7 ;  /* 0x0000000700037306 */ /* 0x001e700000209400 */
[----:B-1----:R-:W1:Y:S02]  /*01e0*/  MUFU.RCP R3, R3 ;  /* 0x0000000300037308 */ /* 0x002e640000001000 */
[----:B-1----:R-:W-:Y:S01]  /*01f0*/  IADD3 R4, PT, PT, R3, 0xffffffe, RZ ;  /* 0x0ffffffe03047810 */ /* 0x002fe20007ffe0ff */
[----:B----4-:R-:W-:-:S05]  /*0200*/  IMAD R3, R8, UR9, R61 ;  /* 0x0000000908037c24 */ /* 0x010fca000f8e023d */
[----:B------:R1:W4:Y:S01]  /*0210*/  F2I.FTZ.U32.TRUNC.NTZ R5, R4 ;  /* 0x0000000400057305 */ /* 0x000322000021f000 */
[C---:B--2---:R-:W-:Y:S02]  /*0220*/  ISETP.GE.U32.AND P1, PT, R3.reuse, UR12, PT ;  /* 0x0000000c03007c0c */ /* 0x044fe4000bf26070 */
[----:B------:R-:W-:Y:S02]  /*0230*/  SHF.R.S32.HI R15, RZ, 0x1f, R3 ;  /* 0x0000001fff0f7819 */ /* 0x000fe40000011403 */
[----:B------:R-:W-:Y:S02]  /*0240*/  IADD3 R13, PT, PT, R3, 0x40, RZ ;  /* 0x00000040030d7810 */ /* 0x000fe40007ffe0ff */
[----:B------:R-:W-:Y:S02]  /*0250*/  ISETP.GE.AND.EX P1, PT, R15, UR13, PT, P1 ;  /* 0x0000000d0f007c0c */ /* 0x000fe4000bf26310 */
[----:B-1----:R-:W-:Y:S02]  /*0260*/  MOV R4, RZ ;  /* 0x000000ff00047202 */ /* 0x002fe40000000f00 */
[----:B------:R-:W-:-:S02]  /*0270*/  SHF.R.S32.HI R21, RZ, 0x1f, R13 ;  /* 0x0000001fff157819 */ /* 0x000fc4000001140d */
[----:B------:R-:W-:Y:S02]  /*0280*/  IADD3 R17, PT, PT, R3, 0x80, RZ ;  /* 0x0000008003117810 */ /* 0x000fe40007ffe0ff */
[----:B----4-:R-:W-:Y:S02]  /*0290*/  IADD3 R6, PT, PT, RZ, -R5, RZ ;  /* 0x80000005ff067210 */ /* 0x010fe40007ffe0ff */
[----:B------:R-:W-:-:S03]  /*02a0*/  SHF.R.S32.HI R25, RZ, 0x1f, R17 ;  /* 0x0000001fff197819 */ /* 0x000fc60000011411 */
[----:B------:R-:W-:Y:S01]  /*02b0*/  IMAD R9, R6, R7, RZ ;  /* 0x0000000706097224 */ /* 0x000fe200078e02ff */
[----:B------:R-:W-:Y:S01]  /*02c0*/  IABS R6, R62 ;  /* 0x0000003e00067213 */ /* 0x000fe20000000000 */
[----:B------:R-:W1:Y:S02]  /*02d0*/  @!P1 LDC.64 R18, c[0x0][0x3f8] ;  /* 0x0000fe00ff129b82 */ /* 0x000e640000000a00 */
[----:B------:R-:W-:-:S06]  /*02e0*/  IMAD.HI.U32 R5, R5, R9, R4 ;  /* 0x0000000905057227 */ /* 0x000fcc00078e0004 */
[----:B------:R-:W-:Y:S01]  /*02f0*/  IMAD.HI.U32 R5, R5, R6, RZ ;  /* 0x0000000605057227 */ /* 0x000fe200078e00ff */
[----:B------:R-:W2:Y:S04]  /*0300*/  @!P1 LDC.64 R26, c[0x0][0x3a0] ;  /* 0x0000e800ff1a9b82 */ /* 0x000ea80000000a00 */
[----:B------:R-:W-:-:S04]  /*0310*/  IADD3 R4, PT, PT, -R5, RZ, RZ ;  /* 0x000000ff05047210 */ /* 0x000fc80007ffe1ff */
[----:B------:R-:W4:Y:S01]  /*0320*/  @!P1 LDC.64 R30, c[0x0][0x398] ;  /* 0x0000e600ff1e9b82 */ /* 0x000f220000000a00 */
        /* <DEDUP_REMOVED lines=8> */
[----:B------:R-:W-:Y:S02]  /*03b0*/  IADD3 R7, PT, PT, R4, -R7, RZ ;  /* 0x8000000704077210 */ /* 0x000fe40007ffe0ff */
[----:B---3--:R-:W-:-:S02]  /*03c0*/  ISETP.NE.AND P4, PT, RZ, UR4, PT ;  /* 0x00000004ff007c0c */ /* 0x008fc4000bf85270 */
[----:B------:R-:W-:Y:S02]  /*03d0*/  SEL R4, R7, R4, !P5 ;  /* 0x0000000407047207 */ /* 0x000fe40006800000 */
[----:B------:R-:W-:Y:S02]  /*03e0*/  ISETP.NE.AND P5, PT, R11, RZ, PT ;  /* 0x000000ff0b00720c */ /* 0x000fe40003fa5270 */
[----:B------:R-:W-:Y:S02]  /*03f0*/  LOP3.LUT R7, RZ, R11, RZ, 0x33, !PT ;  /* 0x0000000bff077212 */ /* 0x000fe400078e33ff */
[----:B------:R-:W-:Y:S02]  /*0400*/  @!P2 IADD3 R4, PT, PT, -R4, RZ, RZ ;  /* 0x000000ff0404a210 */ /* 0x000fe40007ffe1ff */
[----:B------:R-:W-:Y:S02]  /*0410*/  @P0 IADD3 R5, PT, PT, R5, 0x1, RZ ;  /* 0x0000000105050810 */ /* 0x000fe40007ffe0ff */
[----:B------:R-:W-:Y:S01]  /*0420*/  SEL R41, R7, R4, !P5 ;  /* 0x0000000407297207 */ /* 0x000fe20006800000 */
[----:B------:R-:W3:Y:S01]  /*0430*/  @P4 LDC.64 R10, c[0x0][0x3b0] ;  /* 0x0000ec00ff0a4b82 */ /* 0x000ee20000000a00 */
[----:B------:R-:W-:Y:S01]  /*0440*/  @!P3 IADD3 R5, PT, PT, -R5, RZ, RZ ;  /* 0x000000ff0505b210 */ /* 0x000fe20007ffe1ff */
[----:B-1----:R-:W-:Y:S01]  /*0450*/  @!P1 IMAD R4, R15, R18, RZ ;  /* 0x000000120f049224 */ /* 0x002fe200078e02ff */
[----:B------:R-:W-:Y:S01]  /*0460*/  ISETP.GE.U32.AND P2, PT, R13, UR12, PT ;  /* 0x0000000c0d007c0c */ /* 0x000fe2000bf46070 */
[----:B------:R-:W-:Y:S01]  /*0470*/  IMAD R9, R41, 0x14, RZ ;  /* 0x0000001429097824 */ /* 0x000fe200078e02ff */
[----:B------:R-:W-:Y:S01]  /*0480*/  SEL R5, R7, R5, !P5 ;  /* 0x0000000507057207 */ /* 0x000fe20006800000 */
[----:B------:R-:W-:Y:S01]  /*0490*/  @!P1 IMAD R7, R3, R19, R4 ;  /* 0x0000001303079224 */ /* 0x000fe200078e0204 */
[----:B------:R-:W-:-:S02]  /*04a0*/  ISETP.GE.AND.EX P2, PT, R21, UR13, PT, P2 ;  /* 0x0000000d15007c0c */ /* 0x000fc4000bf46320 */
[C---:B------:R-:W-:Y:S02]  /*04b0*/  IADD3 R88, P0, PT, R9.reuse, R2, RZ ;  /* 0x0000000209587210 */ /* 0x040fe40007f1e0ff */
[----:B------:R-:W-:Y:S02]  /*04c0*/  SHF.R.S32.HI R2, RZ, 0x1f, R5 ;  /* 0x0000001fff027819 */ /* 0x000fe40000011405 */
[----:B------:R-:W-:Y:S02]  /*04d0*/  LEA.HI.X.SX32 R89, R9, RZ, 0x1, P0 ;  /* 0x000000ff09597211 */ /* 0x000fe400000f0eff */
[----:B------:R-:W-:Y:S01]  /*04e0*/  ISETP.GE.U32.AND P3, PT, R17, UR12, PT ;  /* 0x0000000c11007c0c */ /* 0x000fe2000bf66070 */
[----:B------:R-:W-:Y:S02]  /*04f0*/  IMAD R2, R2, UR14, RZ ;  /* 0x0000000e02027c24 */ /* 0x000fe4000f8e02ff */
[----:B------:R-:W-:Y:S01]  /*0500*/  IMAD.WIDE.U32 R88, R5, UR14, R88 ;  /* 0x0000000e05587c25 */ /* 0x000fe2000f8e0058 */
[----:B------:R-:W-:Y:S01]  /*0510*/  ISETP.GE.AND.EX P3, PT, R25, UR13, PT, P3 ;  /* 0x0000000d19007c0c */ /* 0x000fe2000bf66330 */
[----:B------:R-:W1:Y:S02]  /*0520*/  @!P2 LDC.64 R34, c[0x0][0x3f8] ;  /* 0x0000fe00ff22ab82 */ /* 0x000e640000000a00 */
[----:B------:R-:W-:Y:S01]  /*0530*/  IMAD R91, R5, UR15, R2 ;  /* 0x0000000f055b7c24 */ /* 0x000fe2000f8e0202 */
[----:B------:R-:W-:-:S02]  /*0540*/  @!P1 MOV R90, R88 ;  /* 0x00000058005a9202 */ /* 0x000fc40000000f00 */
[----:B------:R-:W-:Y:S02]  /*0550*/  LOP3.LUT R2, R60, 0xffff, RZ, 0xc0, !PT ;  /* 0x0000ffff3c027812 */ /* 0x000fe400078ec0ff */
[----:B------:R-:W-:-:S03]  /*0560*/  IADD3 R91, PT, PT, R89, R91, RZ ;  /* 0x0000005b595b7210 */ /* 0x000fc60007ffe0ff */
[----:B------:R-:W-:Y:S02]  /*0570*/  IMAD R9, R41, 0x14, R2 ;  /* 0x0000001429097824 */ /* 0x000fe400078e0202 */
[C---:B------:R-:W-:Y:S01]  /*0580*/  @!P1 IMAD.WIDE.U32 R4, R3.reuse, R18, R90 ;  /* 0x0000001203049225 */ /* 0x040fe200078e005a */
[----:B------:R-:W-:Y:S01]  /*0590*/  IADD3 R29, PT, PT, R3, 0xc0, RZ ;  /* 0x000000c0031d7810 */ /* 0x000fe20007ffe0ff */
[----:B------:R-:W5:Y:S02]  /*05a0*/  @!P2 LDC.64 R18, c[0x0][0x3a0] ;  /* 0x0000e800ff12ab82 */ /* 0x000f640000000a00 */
[----:B---3--:R-:W-:Y:S01]  /*05b0*/  @P4 IMAD.WIDE R10, R9, 0x2, R10 ;  /* 0x00000002090a4825 */ /* 0x008fe200078e020a */
[----:B------:R-:W-:Y:S02]  /*05c0*/  @!P1 IADD3 R5, PT, PT, R5, R7, RZ ;  /* 0x0000000705059210 */ /* 0x000fe40007ffe0ff */
[C---:B------:R-:W-:Y:S02]  /*05d0*/  @!P1 SHF.L.U32 R23, R4.reuse, 0x1, RZ ;  /* 0x0000000104179819 */ /* 0x040fe400000006ff */
[----:B------:R-:W-:Y:S01]  /*05e0*/  @!P1 SHF.L.U64.HI R8, R4, 0x1, R5 ;  /* 0x0000000104089819 */ /* 0x000fe20000010205 */
[----:B------:R-:W3:Y:S01]  /*05f0*/  @P4 LDG.E.U16 R32, desc[UR6][R10.64] ;  /* 0x000000060a204981 */ /* 0x000ee2000c1e1500 */
[----:B--2---:R-:W-:Y:S01]  /*0600*/  @!P1 IADD3 R14, P0, PT, R23, R26, RZ ;  /* 0x0000001a170e9210 */ /* 0x004fe20007f1e0ff */
[----:B------:R-:W2:Y:S01]  /*0610*/  @!P2 LDC.64 R4, c[0x0][0x398] ;  /* 0x0000e600ff04ab82 */ /* 0x000ea20000000a00 */
[----:B------:R-:W-:Y:S01]  /*0620*/  SHF.R.S32.HI R33, RZ, 0x1f, R29 ;  /* 0x0000001fff217819 */ /* 0x000fe2000001141d */
[----:B------:R0:W3:Y:S01]  /*0630*/  @P4 LDG.E.U16 R16, desc[UR6][R10.64+0x2] ;  /* 0x000002060a104981 */ /* 0x0000e2000c1e1500 */
[----:B------:R-:W-:Y:S01]  /*0640*/  @!P1 IADD3.X R15, PT, PT, R8, R27, RZ, P0, !PT ;  /* 0x0000001b080f9210 */ /* 0x000fe200007fe4ff */
[----:B-1----:R-:W-:Y:S01]  /*0650*/  @!P2 IMAD R12, R21, R34, RZ ;  /* 0x00000022150ca224 */ /* 0x002fe200078e02ff */
[----:B------:R-:W-:-:S02]  /*0660*/  ISETP.GE.U32.AND P0, PT, R29, UR12, PT ;  /* 0x0000000c1d007c0c */ /* 0x000fc4000bf06070 */
[----:B------:R-:W-:Y:S02]  /*0670*/  CS2R R56, SRZ ;  /* 0x0000000000387805 */ /* 0x000fe4000001ff00 */
[----:B----4-:R-:W-:Y:S01]  /*0680*/  @!P1 IADD3 R22, P5, PT, R23, R30, RZ ;  /* 0x0000001e17169210 */ /* 0x010fe20007fbe0ff */
[----:B------:R-:W1:Y:S01]  /*0690*/  @!P3 LDC.64 R6, c[0x0][0x3f8] ;  /* 0x0000fe00ff06bb82 */ /* 0x000e620000000a00 */
[----:B------:R-:W-:Y:S01]  /*06a0*/  ISETP.GE.AND.EX P0, PT, R33, UR13, PT, P0 ;  /* 0x0000000d21007c0c */ /* 0x000fe2000bf06300 */
[----:B------:R-:W-:Y:S01]  /*06b0*/  @!P2 IMAD R21, R13, R35, R12 ;  /* 0x000000230d15a224 */ /* 0x000fe200078e020c */
[----:B------:R-:W-:Y:S02]  /*06c0*/  MOV R58, RZ ;  /* 0x000000ff003a7202 */ /* 0x000fe40000000f00 */
[----:B0-----:R-:W-:Y:S02]  /*06d0*/  @!P2 MOV R10, R88 ;  /* 0x00000058000aa202 */ /* 0x001fe40000000f00 */
[----:B------:R-:W-:-:S02]  /*06e0*/  @!P2 MOV R11, R91 ;  /* 0x0000005b000ba202 */ /* 0x000fc40000000f00 */
[----:B------:R-:W-:Y:S01]  /*06f0*/  @!P1 IADD3.X R23, PT, PT, R8, R31, RZ, P5, !PT ;  /* 0x0000001f08179210 */ /* 0x000fe20002ffe4ff */
[----:B------:R0:W4:Y:S01]  /*0700*/  @!P1 LDG.E R58, desc[UR6][R14.64] ;  /* 0x000000060e3a9981 */ /* 0x000122000c1e1900 */
[----:B------:R-:W-:-:S03]  /*0710*/  @!P2 IMAD.WIDE.U32 R10, R13, R34, R10 ;  /* 0x000000220d0aa225 */ /* 0x000fc600078e000a */
[----:B------:R1:W4:Y:S02]  /*0720*/  @!P1 LDG.E R57, desc[UR6][R22.64] ;  /* 0x0000000616399981 */ /* 0x000324000c1e1900 */
[----:B------:R-:W-:Y:S02]  /*0730*/  @!P2 IADD3 R13, PT, PT, R11, R21, RZ ;  /* 0x000000150b0da210 */ /* 0x000fe40007ffe0ff */
[C---:B------:R-:W-:Y:S01]  /*0740*/  @!P2 SHF.L.U32 R27, R10.reuse, 0x1, RZ ;  /* 0x000000010a1ba819 */ /* 0x040fe200000006ff */
[----:B0-----:R-:W0:Y:S01]  /*0750*/  @!P3 LDC.64 R14, c[0x0][0x398] ;  /* 0x0000e600ff0ebb82 */ /* 0x001e220000000a00 */
[----:B------:R-:W-:Y:S02]  /*0760*/  @!P2 SHF.L.U64.HI R10, R10, 0x1, R13 ;  /* 0x000000010a0aa819 */ /* 0x000fe4000001020d */
[----:B------:R-:W-:-:S05]  /*0770*/  IADD3 R11, PT, PT, R3, 0x100, RZ ;  /* 0x00000100030b7810 */ /* 0x000fca0007ffe0ff */
[----:B------:R-:W0:Y:S01]  /*0780*/  @!P0 LDC.64 R12, c[0x0][0x3f8] ;  /* 0x0000fe00ff0c8b82 */ /* 0x000e220000000a00 */
[C---:B-----5:R-:W-:Y:S02]  /*0790*/  @!P2 IADD3 R24, P6, PT, R27.reuse, R18, RZ ;  /* 0x000000121b18a210 */ /* 0x060fe40007fde0ff */
[----:B--2---:R-:W-:Y:S01]  /*07a0*/  @!P2 IADD3 R26, P5, PT, R27, R4, RZ ;  /* 0x000000041b1aa210 */ /* 0x004fe20007fbe0ff */
[----:B-1----:R-:W-:Y:S01]  /*07b0*/  @!P3 IMAD R4, R25, R6, RZ ;  /* 0x000000061904b224 */ /* 0x002fe200078e02ff */
[----:B------:R-:W-:Y:S02]  /*07c0*/  ISETP.GE.U32.AND P1, PT, R11, UR12, PT ;  /* 0x0000000c0b007c0c */ /* 0x000fe4000bf26070 */
[----:B------:R-:W-:Y:S01]  /*07d0*/  SHF.R.S32.HI R35, RZ, 0x1f, R11 ;  /* 0x0000001fff237819 */ /* 0x000fe2000001140b */
[----:B------:R-:W1:Y:S01]  /*07e0*/  @!P3 LDC.64 R20, c[0x0][0x3a0] ;  /* 0x0000e800ff14bb82 */ /* 0x000e620000000a00 */
[----:B------:R-:W-:Y:S02]  /*07f0*/  @!P2 IADD3.X R25, PT, PT, R10, R19, RZ, P6, !PT ;  /* 0x000000130a19a210 */ /* 0x000fe400037fe4ff */
[----:B------:R-:W-:-:S02]  /*0800*/  @!P3 MOV R18, R88 ;  /* 0x000000580012b202 */ /* 0x000fc40000000f00 */
[----:B------:R-:W-:Y:S01]  /*0810*/  @!P3 MOV R19, R91 ;  /* 0x0000005b0013b202 */ /* 0x000fe20000000f00 */
[----:B------:R-:W-:Y:S01]  /*0820*/  @!P3 IMAD R23, R17, R7, R4 ;  /* 0x000000071117b224 */ /* 0x000fe200078e0204 */
[----:B------:R-:W-:Y:S02]  /*0830*/  ISETP.GE.AND.EX P1, PT, R35, UR13, PT, P1 ;  /* 0x0000000d23007c0c */ /* 0x000fe4000bf26310 */
[----:B------:R-:W-:Y:S02]  /*0840*/  CS2R R54, SRZ ;  /* 0x0000000000367805 */ /* 0x000fe4000001ff00 */
[----:B------:R-:W-:Y:S01]  /*0850*/  @!P2 IADD3.X R27, PT, PT, R10, R5, RZ, P5, !PT ;  /* 0x000000050a1ba210 */ /* 0x000fe20002ffe4ff */
[----:B------:R-:W-:Y:S01]  /*0860*/  @!P3 IMAD.WIDE.U32 R6, R17, R6, R18 ;  /* 0x000000061106b225 */ /* 0x000fe200078e0012 */
[----:B------:R-:W-:Y:S01]  /*0870*/  IADD3 R31, PT, PT, R3, 0x140, RZ ;  /* 0x00000140031f7810 */ /* 0x000fe20007ffe0ff */
[----:B------:R2:W5:Y:S01]  /*0880*/  @!P2 LDG.E R56, desc[UR6][R24.64] ;  /* 0x000000061838a981 */ /* 0x000562000c1e1900 */
[----:B------:R-:W1:Y:S02]  /*0890*/  @!P0 LDC.64 R18, c[0x0][0x3a0] ;  /* 0x0000e800ff128b82 */ /* 0x000e640000000a00 */
[----:B------:R-:W-:Y:S01]  /*08a0*/  @!P3 IADD3 R5, PT, PT, R7, R23, RZ ;  /* 0x000000170705b210 */ /* 0x000fe20007ffe0ff */
[----:B------:R1:W5:Y:S01]  /*08b0*/  @!P2 LDG.E R55, desc[UR6][R26.64] ;  /* 0x000000061a37a981 */ /* 0x000362000c1e1900 */
[C---:B------:R-:W-:Y:S01]  /*08c0*/  @!P3 SHF.L.U32 R23, R6.reuse, 0x1, RZ ;  /* 0x000000010617b819 */ /* 0x040fe200000006ff */
[----:B0-----:R-:W-:Y:S01]  /*08d0*/  @!P0 IMAD R10, R33, R12, RZ ;  /* 0x0000000c210a8224 */ /* 0x001fe200078e02ff */
[----:B------:R-:W-:-:S02]  /*08e0*/  @!P3 SHF.L.U64.HI R8, R6, 0x1, R5 ;  /* 0x000000010608b819 */ /* 0x000fc40000010205 */
[----:B------:R-:W0:Y:S01]  /*08f0*/  @!P1 LDC.64 R6, c[0x0][0x3f8] ;  /* 0x0000fe00ff069b82 */ /* 0x000e220000000a00 */
[----:B------:R-:W-:Y:S02]  /*0900*/  ISETP.GE.U32.AND P2, PT, R31, UR12, PT ;  /* 0x0000000c1f007c0c */ /* 0x000fe4000bf46070 */
[----:B------:R-:W-:Y:S02]  /*0910*/  SHF.R.S32.HI R33, RZ, 0x1f, R31 ;  /* 0x0000001fff217819 */ /* 0x000fe4000001141f */
[----:B--2---:R-:W-:Y:S02]  /*0920*/  @!P0 MOV R24, R88 ;  /* 0x0000005800188202 */ /* 0x004fe40000000f00 */
[----:B------:R-:W-:Y:S01]  /*0930*/  @!P0 MOV R25, R91 ;  /* 0x0000005b00198202 */ /* 0x000fe20000000f00 */
[----:B------:R-:W-:Y:S01]  /*0940*/  @!P0 IMAD R17, R29, R13, R10 ;  /* 0x0000000d1d118224 */ /* 0x000fe200078e020a */
[----:B------:R-:W-:Y:S01]  /*0950*/  ISETP.GE.AND.EX P2, PT, R33, UR13, PT, P2 ;  /* 0x0000000d21007c0c */ /* 0x000fe2000bf46320 */
[----:B------:R-:W2:Y:S01]  /*0960*/  @!P0 LDC.64 R4, c[0x0][0x398] ;  /* 0x0000e600ff048b82 */ /* 0x000ea20000000a00 */
[----:B------:R-:W-:Y:S01]  /*0970*/  @!P3 IADD3 R22, P5, PT, R23, R14, RZ ;  /* 0x0000000e1716b210 */ /* 0x000fe20007fbe0ff */
[----:B------:R-:W-:Y:S01]  /*0980*/  @!P0 IMAD.WIDE.U32 R24, R29, R12, R24 ;  /* 0x0000000c1d188225 */ /* 0x000fe200078e0018 */
[----:B-1----:R-:W-:-:S02]  /*0990*/  @!P3 IADD3 R20, P6, PT, R23, R20, RZ ;  /* 0x000000141714b210 */ /* 0x002fc40007fde0ff */
[C---:B------:R-:W-:Y:S02]  /*09a0*/  @!P3 IADD3.X R23, PT, PT, R8.reuse, R15, RZ, P5, !PT ;  /* 0x0000000f0817b210 */ /* 0x040fe40002ffe4ff */
[----:B------:R-:W-:Y:S01]  /*09b0*/  @!P0 IADD3 R15, PT, PT, R25, R17, RZ ;  /* 0x00000011190f8210 */ /* 0x000fe20007ffe0ff */
[----:B------:R-:W1:Y:S01]  /*09c0*/  LDC.64 R26, c[0x0][0x3b8] ;  /* 0x0000ee00ff1a7b82 */ /* 0x000e620000000a00 */
[----:B------:R-:W-:Y:S02]  /*09d0*/  @!P3 IADD3.X R21, PT, PT, R8, R21, RZ, P6, !PT ;  /* 0x000000150815b210 */ /* 0x000fe400037fe4ff */
[C---:B------:R-:W-:Y:S02]  /*09e0*/  @!P0 SHF.L.U64.HI R28, R24.reuse, 0x1, R15 ;  /* 0x00000001181c8819 */ /* 0x040fe4000001020f */
[----:B------:R-:W-:Y:S01]  /*09f0*/  MOV R13, RZ ;  /* 0x000000ff000d7202 */ /* 0x000fe20000000f00 */
[----:B------:R0:W5:Y:S02]  /*0a00*/  @!P3 LDG.E R54, desc[UR6][R20.64] ;  /* 0x000000061436b981 */ /* 0x000164000c1e1900 */
[----:B------:R-:W1:Y:S01]  /*0a10*/  @!P2 LDC.64 R14, c[0x0][0x3f8] ;  /* 0x0000fe00ff0eab82 */ /* 0x000e620000000a00 */
[----:B0-----:R-:W-:Y:S01]  /*0a20*/  @!P1 IMAD R8, R35, R6, RZ ;  /* 0x0000000623089224 */ /* 0x001fe200078e02ff */
[----:B------:R-:W-:Y:S01]  /*0a30*/  @!P0 SHF.L.U32 R17, R24, 0x1, RZ ;  /* 0x0000000118118819 */ /* 0x000fe200000006ff */
[----:B------:R0:W5:Y:S01]  /*0a40*/  @!P3 LDG.E R13, desc[UR6][R22.64] ;  /* 0x00000006160db981 */ /* 0x000162000c1e1900 */
[----:B------:R-:W-:-:S02]  /*0a50*/  @!P1 MOV R20, R88 ;  /* 0x0000005800149202 */ /* 0x000fc40000000f00 */
[----:B------:R-:W-:Y:S01]  /*0a60*/  @!P1 MOV R21, R91 ;  /* 0x0000005b00159202 */ /* 0x000fe20000000f00 */
[----:B------:R-:W-:Y:S01]  /*0a70*/  @!P1 IMAD R29, R11, R7, R8 ;  /* 0x000000070b1d9224 */ /* 0x000fe200078e0208 */
[----:B------:R-:W-:Y:S01]  /*0a80*/  @!P0 IADD3 R24, P3, PT, R17, R18, RZ ;  /* 0x0000001211188210 */ /* 0x000fe20007f7e0ff */
[----:B0-----:R-:W0:Y:S01]  /*0a90*/  @!P1 LDC.64 R22, c[0x0][0x3a0] ;  /* 0x0000e800ff169b82 */ /* 0x001e220000000a00 */
[----:B------:R-:W-:Y:S01]  /*0aa0*/  IADD3 R8, PT, PT, R3, 0x180, RZ ;  /* 0x0000018003087810 */ /* 0x000fe20007ffe0ff */
[----:B------:R-:W-:Y:S01]  /*0ab0*/  @!P1 IMAD.WIDE.U32 R6, R11, R6, R20 ;  /* 0x000000060b069225 */ /* 0x000fe200078e0014 */
[----:B--2---:R-:W-:Y:S02]  /*0ac0*/  @!P0 IADD3 R10, P6, PT, R17, R4, RZ ;  /* 0x00000004110a8210 */ /* 0x004fe40007fde0ff */
[----:B------:R-:W-:Y:S02]  /*0ad0*/  @!P0 IADD3.X R25, PT, PT, R28, R19, RZ, P3, !PT ;  /* 0x000000131c198210 */ /* 0x000fe40001ffe4ff */
[----:B------:R-:W-:Y:S01]  /*0ae0*/  ISETP.GE.U32.AND P3, PT, R8, UR12, PT ;  /* 0x0000000c08007c0c */ /* 0x000fe2000bf66070 */
[----:B------:R-:W2:Y:S01]  /*0af0*/  @!P1 LDC.64 R18, c[0x0][0x398] ;  /* 0x0000e600ff129b82 */ /* 0x000ea20000000a00 */
[----:B------:R-:W-:-:S02]  /*0b00*/  SHF.R.S32.HI R39, RZ, 0x1f, R8 ;  /* 0x0000001fff277819 */ /* 0x000fc40000011408 */
[----:B------:R-:W-:Y:S02]  /*0b10*/  @!P1 IADD3 R7, PT, PT, R7, R29, RZ ;  /* 0x0000001d07079210 */ /* 0x000fe40007ffe0ff */
[----:B------:R-:W-:Y:S02]  /*0b20*/  IADD3 R12, PT, PT, R3, 0x1c0, RZ ;  /* 0x000001c0030c7810 */ /* 0x000fe40007ffe0ff */
[----:B------:R-:W-:Y:S01]  /*0b30*/  @!P0 IADD3.X R11, PT, PT, R28, R5, RZ, P6, !PT ;  /* 0x000000051c0b8210 */ /* 0x000fe200037fe4ff */
[----:B------:R-:W2:Y:S01]  /*0b40*/  @!P2 LDC.64 R20, c[0x0][0x3a0] ;  /* 0x0000e800ff14ab82 */ /* 0x000ea20000000a00 */
[----:B------:R-:W-:Y:S02]  /*0b50*/  ISETP.GE.AND.EX P3, PT, R39, UR13, PT, P3 ;  /* 0x0000000d27007c0c */ /* 0x000fe4000bf66330 */
[C---:B------:R-:W-:Y:S02]  /*0b60*/  @!P1 SHF.L.U32 R5, R6.reuse, 0x1, RZ ;  /* 0x0000000106059819 */ /* 0x040fe400000006ff */
[----:B------:R-:W-:Y:S01]  /*0b70*/  @!P1 SHF.L.U64.HI R36, R6, 0x1, R7 ;  /* 0x0000000106249819 */ /* 0x000fe20000010207 */
[----:B-1----:R-:W-:Y:S01]  /*0b80*/  IMAD.WIDE R6, R62, 0x8, R26 ;  /* 0x000000083e067825 */ /* 0x002fe200078e021a */
[----:B------:R-:W-:-:S02]  /*0b90*/  ISETP.GE.U32.AND P5, PT, R12, UR12, PT ;  /* 0x0000000c0c007c0c */ /* 0x000fc4000bfa6070 */
[----:B------:R-:W-:Y:S01]  /*0ba0*/  SHF.R.S32.HI R17, RZ, 0x1f, R12 ;  /* 0x0000001fff117819 */ /* 0x000fe2000001140c */
[----:B------:R-:W-:Y:S01]  /*0bb0*/  @!P2 IMAD R4, R33, R14, RZ ;  /* 0x0000000e2104a224 */ /* 0x000fe200078e02ff */
[----:B------:R-:W-:Y:S02]  /*0bc0*/  @!P2 MOV R26, R88 ;  /* 0x00000058001aa202 */ /* 0x000fe40000000f00 */
[----:B------:R-:W-:Y:S01]  /*0bd0*/  @!P2 MOV R27, R91 ;  /* 0x0000005b001ba202 */ /* 0x000fe20000000f00 */
[----:B------:R-:W-:Y:S01]  /*0be0*/  @!P2 IMAD R33, R31, R15, R4 ;  /* 0x0000000f1f21a224 */ /* 0x000fe200078e0204 */
[----:B------:R-:W-:Y:S01]  /*0bf0*/  ISETP.GE.AND.EX P5, PT, R17, UR13, PT, P5 ;  /* 0x0000000d11007c0c */ /* 0x000fe2000bfa6350 */
[----:B------:R-:W1:Y:S01]  /*0c00*/  @!P3 LDC.64 R28, c[0x0][0x3f8] ;  /* 0x0000fe00ff1cbb82 */ /* 0x000e620000000a00 */
[----:B------:R-:W-:Y:S02]  /*0c10*/  @!P2 IMAD.WIDE.U32 R26, R31, R14, R26 ;  /* 0x0000000e1f1aa225 */ /* 0x000fe400078e001a */
[----:B------:R2:W5:Y:S01]  /*0c20*/  LDG.E.64 R14, desc[UR6][R6.64] ;  /* 0x00000006060e7981 */ /* 0x000562000c1e1b00 */
[----:B0-----:R-:W-:-:S02]  /*0c30*/  @!P1 IADD3 R34, P6, PT, R5, R22, RZ ;  /* 0x0000001605229210 */ /* 0x001fc40007fde0ff */
[----:B------:R-:W-:Y:S02]  /*0c40*/  MOV R3, RZ ;  /* 0x000000ff00037202 */ /* 0x000fe40000000f00 */
[----:B------:R-:W0:Y:S01]  /*0c50*/  @!P2 LDC.64 R30, c[0x0][0x398] ;  /* 0x0000e600ff1eab82 */ /* 0x000e220000000a00 */
[----:B------:R-:W-:Y:S02]  /*0c60*/  MOV R4, RZ ;  /* 0x000000ff00047202 */ /* 0x000fe40000000f00 */
[----:B------:R-:W-:Y:S01]  /*0c70*/  @!P1 IADD3.X R35, PT, PT, R36, R23, RZ, P6, !PT ;  /* 0x0000001724239210 */ /* 0x000fe200037fe4ff */
[----:B------:R2:W5:Y:S04]  /*0c80*/  @!P0 LDG.E R3, desc[UR6][R24.64] ;  /* 0x0000000618038981 */ /* 0x000568000c1e1900 */
[----:B------:R-:W0:Y:S01]  /*0c90*/  @!P5 LDC.64 R22, c[0x0][0x3f8] ;  /* 0x0000fe00ff16db82 */ /* 0x000e220000000a00 */
[----:B------:R1:W5:Y:S01]  /*0ca0*/  @!P0 LDG.E R4, desc[UR6][R10.64] ;  /* 0x000000060a048981 */ /* 0x000362000c1e1900 */
[----:B--2---:R-:W-:-:S02]  /*0cb0*/  @!P1 IADD3 R18, P0, PT, R5, R18, RZ ;  /* 0x0000001205129210 */ /* 0x004fc40007f1e0ff */
[----:B------:R-:W-:Y:S02]  /*0cc0*/  CS2R R6, SRZ ;  /* 0x0000000000067805 */ /* 0x000fe4000001ff00 */
[----:B------:R-:W-:Y:S02]  /*0cd0*/  @!P2 IADD3 R25, PT, PT, R27, R33, RZ ;  /* 0x000000211b19a210 */ /* 0x000fe40007ffe0ff */
[----:B------:R-:W-:Y:S02]  /*0ce0*/  @!P2 SHF.L.U32 R33, R26, 0x1, RZ ;  /* 0x000000011a21a819 */ /* 0x000fe400000006ff */
[----:B------:R-:W-:Y:S01]  /*0cf0*/  @!P1 IADD3.X R19, PT, PT, R36, R19, RZ, P0, !PT ;  /* 0x0000001324139210 */ /* 0x000fe200007fe4ff */
[----:B-1----:R-:W1:Y:S01]  /*0d00*/  @!P3 LDC.64 R10, c[0x0][0x398] ;  /* 0x0000e600ff0abb82 */ /* 0x002e620000000a00 */
[----:B------:R-:W-:Y:S02]  /*0d10*/  @!P2 SHF.L.U64.HI R38, R26, 0x1, R25 ;  /* 0x000000011a26a819 */ /* 0x000fe40000010219 */
[----:B------:R-:W-:Y:S01]  /*0d20*/  @!P2 IADD3 R36, P0, PT, R33, R20, RZ ;  /* 0x000000142124a210 */ /* 0x000fe20007f1e0ff */
[----:B------:R2:W5:Y:S01]  /*0d30*/  @!P1 LDG.E R6, desc[UR6][R18.64] ;  /* 0x0000000612069981 */ /* 0x000562000c1e1900 */
[----:B------:R-:W-:-:S03]  /*0d40*/  MOV R5, RZ ;  /* 0x000000ff00057202 */ /* 0x000fc60000000f00 */
[----:B------:R-:W1:Y:S01]  /*0d50*/  @!P3 LDC.64 R24, c[0x0][0x3a0] ;  /* 0x0000e800ff18bb82 */ /* 0x000e620000000a00 */
[----:B------:R-:W-:Y:S01]  /*0d60*/  @!P2 IADD3.X R37, PT, PT, R38, R21, RZ, P0, !PT ;  /* 0x000000152625a210 */ /* 0x000fe200007fe4ff */
[----:B------:R-:W-:Y:S01]  /*0d70*/  @!P3 IMAD R39, R39, R28, RZ ;  /* 0x0000001c2727b224 */ /* 0x000fe200078e02ff */
[----:B------:R2:W5:Y:S05]  /*0d80*/  @!P1 LDG.E R5, desc[UR6][R34.64] ;  /* 0x0000000622059981 */ /* 0x00056a000c1e1900 */
[----:B--2---:R-:W2:Y:S08]  /*0d90*/  @!P5 LDC.64 R18, c[0x0][0x3a0] ;  /* 0x0000e800ff12db82 */ /* 0x004eb00000000a00 */
[----:B------:R-:W2:Y:S01]  /*0da0*/  @!P5 LDC.64 R20, c[0x0][0x398] ;  /* 0x0000e600ff14db82 */ /* 0x000ea20000000a00 */
[----:B------:R-:W-:Y:S01]  /*0db0*/  @!P3 MOV R34, R88 ;  /* 0x000000580022b202 */ /* 0x000fe20000000f00 */
[----:B0-----:R-:W-:Y:S01]  /*0dc0*/  @!P5 IMAD R17, R17, R22, RZ ;  /* 0x000000161111d224 */ /* 0x001fe200078e02ff */
[----:B------:R-:W-:-:S05]  /*0dd0*/  @!P3 MOV R35, R91 ;  /* 0x0000005b0023b202 */ /* 0x000fca0000000f00 */
[----:B------:R-:W0:Y:S01]  /*0de0*/  LDC.64 R26, c[0x0][0x3a8] ;  /* 0x0000ea00ff1a7b82 */ /* 0x000e220000000a00 */
[C---:B------:R-:W-:Y:S01]  /*0df0*/  @!P3 IMAD R39, R8.reuse, R29, R39 ;  /* 0x0000001d0827b224 */ /* 0x040fe200078e0227 */
[----:B------:R-:W-:Y:S01]  /*0e00*/  @!P2 IADD3 R30, P0, PT, R33, R30, RZ ;  /* 0x0000001e211ea210 */ /* 0x000fe20007f1e0ff */
[----:B------:R-:W-:Y:S01]  /*0e10*/  @!P3 IMAD.WIDE.U32 R28, R8, R28, R34 ;  /* 0x0000001c081cb225 */ /* 0x000fe200078e0022 */
[----:B------:R-:W-:Y:S01]  /*0e20*/  @!P5 MOV R34, R88 ;  /* 0x000000580022d202 */ /* 0x000fe20000000f00 */
[----:B------:R-:W5:Y:S01]  /*0e30*/  @!P2 LDG.E R7, desc[UR6][R36.64] ;  /* 0x000000062407a981 */ /* 0x000f62000c1e1900 */
[----:B------:R-:W-:Y:S01]  /*0e40*/  @!P5 MOV R35, R91 ;  /* 0x0000005b0023d202 */ /* 0x000fe20000000f00 */
[----:B------:R-:W-:Y:S01]  /*0e50*/  @!P5 IMAD R33, R12, R23, R17 ;  /* 0x000000170c21d224 */ /* 0x000fe200078e0211 */
[----:B------:R-:W-:Y:S02]  /*0e60*/  @!P3 IADD3 R23, PT, PT, R29, R39, RZ ;  /* 0x000000271d17b210 */ /* 0x000fe40007ffe0ff */
[----:B------:R-:W-:Y:S01]  /*0e70*/  @!P3 SHF.L.U32 R17, R28, 0x1, RZ ;  /* 0x000000011c11b819 */ /* 0x000fe200000006ff */
[----:B------:R-:W-:Y:S01]  /*0e80*/  @!P5 IMAD.WIDE.U32 R34, R12, R22, R34 ;  /* 0x000000160c22d225 */ /* 0x000fe200078e0022 */
[----:B------:R-:W-:-:S02]  /*0e90*/  MOV R8, RZ ;  /* 0x000000ff00087202 */ /* 0x000fc40000000f00 */
[----:B------:R-:W-:Y:S02]  /*0ea0*/  @!P2 IADD3.X R31, PT, PT, R38, R31, RZ, P0, !PT ;  /* 0x0000001f261fa210 */ /* 0x000fe400007fe4ff */
[----:B------:R-:W-:Y:S02]  /*0eb0*/  @!P3 SHF.L.U64.HI R12, R28, 0x1, R23 ;  /* 0x000000011c0cb819 */ /* 0x000fe40000010217 */
[C---:B-1----:R-:W-:Y:S01]  /*0ec0*/  @!P3 IADD3 R24, P0, PT, R17.reuse, R24, RZ ;  /* 0x000000181118b210 */ /* 0x042fe20007f1e0ff */
[----:B------:R-:W5:Y:S01]  /*0ed0*/  @!P2 LDG.E R8, desc[UR6][R30.64] ;  /* 0x000000061e08a981 */ /* 0x000f62000c1e1900 */
[----:B------:R-:W-:Y:S02]  /*0ee0*/  @!P3 IADD3 R22, P1, PT, R17, R10, RZ ;  /* 0x0000000a1116b210 */ /* 0x000fe40007f3e0ff */
[----:B------:R-:W-:Y:S02]  /*0ef0*/  @!P5 IADD3 R23, PT, PT, R35, R33, RZ ;  /* 0x000000212317d210 */ /* 0x000fe40007ffe0ff */
[----:B------:R-:W-:-:S02]  /*0f00*/  @!P5 SHF.L.U32 R17, R34, 0x1, RZ ;  /* 0x000000012211d819 */ /* 0x000fc400000006ff */
[----:B------:R-:W-:Y:S02]  /*0f10*/  @!P3 IADD3.X R25, PT, PT, R12, R25, RZ, P0, !PT ;  /* 0x000000190c19b210 */ /* 0x000fe400007fe4ff */
[----:B------:R-:W-:Y:S02]  /*0f20*/  @!P5 SHF.L.U64.HI R34, R34, 0x1, R23 ;  /* 0x000000012222d819 */ /* 0x000fe40000010217 */
[C---:B--2---:R-:W-:Y:S02]  /*0f30*/  @!P5 IADD3 R18, P0, PT, R17.reuse, R18, RZ ;  /* 0x000000121112d210 */ /* 0x044fe40007f1e0ff */
[----:B------:R-:W-:Y:S01]  /*0f40*/  @!P5 IADD3 R20, P2, PT, R17, R20, RZ ;  /* 0x000000141114d210 */ /* 0x000fe20007f5e0ff */
[----:B0-----:R-:W-:Y:S01]  /*0f50*/  IMAD.WIDE R26, R9, 0x2, R26 ;  /* 0x00000002091a7825 */ /* 0x001fe200078e021a */
[----:B------:R-:W-:Y:S02]  /*0f60*/  @!P3 IADD3.X R23, PT, PT, R12, R11, RZ, P1, !PT ;  /* 0x0000000b0c17b210 */ /* 0x000fe40000ffe4ff */
[----:B------:R-:W-:-:S02]  /*0f70*/  CS2R R10, SRZ ;  /* 0x00000000000a7805 */ /* 0x000fc4000001ff00 */
[----:B------:R-:W-:Y:S02]  /*0f80*/  MOV R9, RZ ;  /* 0x000000ff00097202 */ /* 0x000fe40000000f00 */
[----:B------:R-:W-:Y:S01]  /*0f90*/  MOV R12, RZ ;  /* 0x000000ff000c7202 */ /* 0x000fe20000000f00 */
[----:B------:R-:W2:Y:S01]  /*0fa0*/  LDG.E.U16 R63, desc[UR6][R26.64] ;  /* 0x000000061a3f7981 */ /* 0x000ea2000c1e1500 */
[C---:B------:R-:W-:Y:S02]  /*0fb0*/  @!P5 IADD3.X R19, PT, PT, R34.reuse, R19, RZ, P0, !PT ;  /* 0x000000132213d210 */ /* 0x040fe400007fe4ff */
[----:B------:R-:W-:Y:S01]  /*0fc0*/  @!P5 IADD3.X R21, PT, PT, R34, R21, RZ, P2, !PT ;  /* 0x000000152215d210 */ /* 0x000fe200017fe4ff */
[----:B------:R-:W2:Y:S04]  /*0fd0*/  LDG.E.U16 R28, desc[UR6][R26.64+0x2] ;  /* 0x000002061a1c7981 */ /* 0x000ea8000c1e1500 */
[----:B------:R0:W2:Y:S04]  /*0fe0*/  @!P3 LDG.E R9, desc[UR6][R24.64] ;  /* 0x000000061809b981 */ /* 0x0000a8000c1e1900 */
[----:B------:R-:W2:Y:S04]  /*0ff0*/  @!P3 LDG.E R10, desc[UR6][R22.64] ;  /* 0x00000006160ab981 */ /* 0x000ea8000c1e1900 */
[----:B------:R-:W2:Y:S04]  /*1000*/  @!P5 LDG.E R11, desc[UR6][R18.64] ;  /* 0x00000006120bd981 */ /* 0x000ea8000c1e1900 */
[----:B------:R-:W2:Y:S01]  /*1010*/  @!P5 LDG.E R12, desc[UR6][R20.64] ;  /* 0x00000006140cd981 */ /* 0x000ea2000c1e1900 */
[----:B------:R-:W-:Y:S01]  /*1020*/  MOV R83, 0x3f800000 ;  /* 0x3f80000000537802 */ /* 0x000fe20000000f00 */
[----:B------:R-:W-:Y:S01]  /*1030*/  UISETP.NE.AND UP0, UPT, UR4, URZ, UPT ;  /* 0x000000ff0400728c */ /* 0x000fe2000bf05270 */
[----:B------:R-:W-:-:S02]  /*1040*/  MOV R66, RZ ;  /* 0x000000ff00427202 */ /* 0x000fc40000000f00 */
[----:B------:R-:W-:Y:S02]  /*1050*/  MOV R64, RZ ;  /* 0x000000ff00407202 */ /* 0x000fe40000000f00 */
[----:B---3--:R-:W-:Y:S02]  /*1060*/  @P4 SHF.L.U32 R66, R32, 0x10, RZ ;  /* 0x0000001020424819 */ /* 0x008fe400000006ff */
[----:B------:R-:W-:Y:S02]  /*1070*/  @P4 SHF.L.U32 R64, R16, 0x10, RZ ;  /* 0x0000001010404819 */ /* 0x000fe400000006ff */
[----:B----4-:R-:W-:Y:S02]  /*1080*/  PRMT R81, R58, 0x7632, R81 ;  /* 0x000076323a517816 */ /* 0x010fe40000000051 */
[----:B------:R-:W-:Y:S02]  /*1090*/  PRMT R82, R57, 0x7632, R82 ;  /* 0x0000763239527816 */ /* 0x000fe40000000052 */
[----:B-----5:R-:W-:-:S02]  /*10a0*/  PRMT R79, R56, 0x7632, R79 ;  /* 0x00007632384f7816 */ /* 0x020fc4000000004f */
[----:B------:R-:W-:Y:S01]  /*10b0*/  PRMT R80, R55, 0x7632, R80 ;  /* 0x0000763237507816 */ /* 0x000fe20000000050 */
[----:B0-----:R-:W-:-:S05]  /*10c0*/  FFMA.FTZ R24, -R14, R14, R15 ;  /* 0x0000000e0e187223 */ /* 0x001fca000001010f */
[----:B------:R-:W-:-:S13]  /*10d0*/  FSETP.GTU.FTZ.AND P0, PT, R24, RZ, PT ;  /* 0x000000ff1800720b */ /* 0x000fda0003f1c000 */
[----:B------:R-:W0:Y:S01]  /*10e0*/  @P0 LDC R17, c[0x0][0x3c0] ;  /* 0x0000f000ff110b82 */ /* 0x000e220000000800 */
[----:B------:R-:W-:Y:S02]  /*10f0*/  PRMT R77, R54, 0x7632, R77 ;  /* 0x00007632364d7816 */ /* 0x000fe4000000004d */
[----:B------:R-:W-:Y:S02]  /*1100*/  PRMT R78, R13, 0x7632, R78 ;  /* 0x000076320d4e7816 */ /* 0x000fe4000000004e */
[----:B------:R-:W-:Y:S02]  /*1110*/  PRMT R75, R3, 0x7632, R75 ;  /* 0x00007632034b7816 */ /* 0x000fe4000000004b */
[----:B------:R-:W-:Y:S01]  /*1120*/  PRMT R76, R4, 0x7632, R76 ;  /* 0x00007632044c7816 */ /* 0x000fe2000000004c */
[----:B0-----:R-:W-:-:S04]  /*1130*/  @P0 FADD.FTZ R17, R24, R17 ;  /* 0x0000001118110221 */ /* 0x001fc80000010000 */
[----:B------:R0:W1:Y:S01]  /*1140*/  @P0 MUFU.RSQ R83, R17 ;  /* 0x0000001100530308 */ /* 0x0000620000001400 */
[----:B------:R-:W-:Y:S02]  /*1150*/  PRMT R73, R5, 0x7632, R73 ;  /* 0x0000763205497816 */ /* 0x000fe40000000049 */
[----:B------:R-:W-:Y:S02]  /*1160*/  PRMT R74, R6, 0x7632, R74 ;  /* 0x00007632064a7816 */ /* 0x000fe4000000004a */
[----:B------:R-:W-:Y:S02]  /*1170*/  PRMT R71, R7, 0x7632, R71 ;  /* 0x0000763207477816 */ /* 0x000fe40000000047 */
[----:B------:R-:W-:Y:S02]  /*1180*/  PRMT R72, R8, 0x7632, R72 ;  /* 0x0000763208487816 */ /* 0x000fe40000000048 */
[----:B--2---:R-:W-:Y:S02]  /*1190*/  SHF.L.U32 R63, R63, 0x10, RZ ;  /* 0x000000103f3f7819 */ /* 0x004fe400000006ff */
[----:B------:R-:W-:-:S02]  /*11a0*/  SHF.L.U32 R15, R28, 0x10, RZ ;  /* 0x000000101c0f7819 */ /* 0x000fc400000006ff */
[----:B------:R-:W-:Y:S02]  /*11b0*/  PRMT R69, R9, 0x7632, R69 ;  /* 0x0000763209457816 */ /* 0x000fe40000000045 */
[----:B------:R-:W-:Y:S02]  /*11c0*/  PRMT R70, R10, 0x7632, R70 ;  /* 0x000076320a467816 */ /* 0x000fe40000000046 */
        /* <DEDUP_REMOVED lines=8> */
[----:B------:R-:W-:Y:S01]  /*1250*/  FMUL.FTZ R24, R63, R16 ;  /* 0x000000103f187220 */ /* 0x000fe20000410000 */
[----:B------:R-:W-:Y:S01]  /*1260*/  SHF.L.U32 R23, R56, 0x10, RZ ;  /* 0x0000001038177819 */ /* 0x000fe200000006ff */
[----:B------:R-:W-:Y:S01]  /*1270*/  FADD.FTZ R22, -R14, R19 ;  /* 0x000000130e167221 */ /* 0x000fe20000010100 */
[-C--:B------:R-:W-:Y:S01]  /*1280*/  FMUL.FTZ R17, R20, R83.reuse ;  /* 0x0000005314117220 */ /* 0x080fe20000410000 */
[----:B------:R-:W-:Y:S01]  /*1290*/  FADD.FTZ R21, RZ, R24 ;  /* 0x00000018ff157221 */ /* 0x000fe20000010000 */
[----:B------:R-:W-:Y:S01]  /*12a0*/  FMUL.FTZ R20, R15, R18 ;  /* 0x000000120f147220 */ /* 0x000fe20000410000 */
[----:B------:R-:W-:Y:S01]  /*12b0*/  FMUL.FTZ R19, R22, R83 ;  /* 0x0000005316137220 */ /* 0x000fe20000410000 */
[----:B------:R-:W-:Y:S01]  /*12c0*/  FFMA.FTZ R24, R17, R24, RZ ;  /* 0x0000001811187223 */ /* 0x000fe200000100ff */
[----:B------:R-:W-:Y:S01]  /*12d0*/  SHF.L.U32 R25, R79, 0x10, RZ ;  /* 0x000000104f197819 */ /* 0x000fe200000006ff */
[----:B------:R-:W-:Y:S01]  /*12e0*/  FADD.FTZ R26, -R14, R23 ;  /* 0x000000170e1a7221 */ /* 0x000fe20000010100 */
[----:B------:R-:W-:Y:S01]  /*12f0*/  FADD.FTZ R21, R20, R21 ;  /* 0x0000001514157221 */ /* 0x000fe20000010000 */
[----:B------:R-:W-:Y:S01]  /*1300*/  FFMA.FTZ R24, R19, R20, R24 ;  /* 0x0000001413187223 */ /* 0x000fe20000010018 */
[----:B------:R-:W-:Y:S01]  /*1310*/  SHF.L.U32 R20, R55, 0x10, RZ ;  /* 0x0000001037147819 */ /* 0x000fe200000006ff */
[----:B------:R-:W-:Y:S01]  /*1320*/  FFMA.FTZ R27, R16, R17, RZ ;  /* 0x00000011101b7223 */ /* 0x000fe200000100ff */
[----:B------:R-:W-:Y:S01]  /*1330*/  FADD.FTZ R29, RZ, R16 ;  /* 0x00000010ff1d7221 */ /* 0x000fe20000010000 */
[----:B------:R-:W-:Y:S01]  /*1340*/  FADD.FTZ R16, -R14, R25 ;  /* 0x000000190e107221 */ /* 0x000fe20000010100 */
[----:B------:R-:W-:Y:S01]  /*1350*/  FMUL.FTZ R17, R26, R83 ;  /* 0x000000531a117220 */ /* 0x000fe20000410000 */
[----:B------:R-:W-:Y:S01]  /*1360*/  SHF.L.U32 R22, R80, 0x10, RZ ;  /* 0x0000001050167819 */ /* 0x000fe200000006ff */
[----:B------:R-:W-:Y:S01]  /*1370*/  FFMA.FTZ R23, R18, R19, RZ ;  /* 0x0000001312177223 */ /* 0x000fe200000100ff */
[----:B------:R-:W-:Y:S01]  /*1380*/  FADD.FTZ R25, RZ, R18 ;  /* 0x00000012ff197221 */ /* 0x000fe20000010000 */
[----:B------:R-:W-:Y:S01]  /*1390*/  FADD.FTZ R29, R20, R29 ;  /* 0x0000001d141d7221 */ /* 0x000fe20000010000 */
[----:B------:R-:W-:Y:S01]  /*13a0*/  FMUL.FTZ R19, R16, R83 ;  /* 0x0000005310137220 */ /* 0x000fe20000410000 */
[----:B------:R-:W-:Y:S01]  /*13b0*/  FFMA.FTZ R27, R20, R17, R27 ;  /* 0x00000011141b7223 */ /* 0x000fe2000001001b */
[----:B------:R-:W-:Y:S01]  /*13c0*/  SHF.L.U32 R31, R54, 0x10, RZ ;  /* 0x00000010361f7819 */ /* 0x000fe200000006ff */
[----:B------:R-:W-:Y:S01]  /*13d0*/  FMUL.FTZ R20, R63, R20 ;  /* 0x000000143f147220 */ /* 0x000fe20000410000 */
[C---:B------:R-:W-:Y:S01]  /*13e0*/  FADD.FTZ R25, R22.reuse, R25 ;  /* 0x0000001916197221 */ /* 0x040fe20000010000 */
[----:B------:R-:W-:Y:S01]  /*13f0*/  FFMA.FTZ R23, R22, R19, R23 ;  /* 0x0000001316177223 */ /* 0x000fe20000010017 */
[----:B------:R-:W-:Y:S01]  /*1400*/  FMUL.FTZ R22, R15, R22 ;  /* 0x000000160f167220 */ /* 0x000fe20000410000 */
[----:B------:R-:W-:Y:S01]  /*1410*/  FFMA.FTZ R24, R17, R20, R24 ;  /* 0x0000001411187223 */ /* 0x000fe20000010018 */
[----:B------:R-:W-:Y:S01]  /*1420*/  FADD.FTZ R18, -R14, R31 ;  /* 0x0000001f0e127221 */ /* 0x000fe20000010100 */
[----:B------:R-:W-:Y:S01]  /*1430*/  SHF.L.U32 R16, R13, 0x10, RZ ;  /* 0x000000100d107819 */ /* 0x000fe200000006ff */
[----:B------:R-:W-:Y:S01]  /*1440*/  FADD.FTZ R21, R21, R20 ;  /* 0x0000001415157221 */ /* 0x000fe20000010000 */
[----:B------:R-:W-:Y:S01]  /*1450*/  FFMA.FTZ R24, R19, R22, R24 ;  /* 0x0000001613187223 */ /* 0x000fe20000010018 */
[----:B------:R-:W-:Y:S01]  /*1460*/  FMUL.FTZ R19, R18, R83 ;  /* 0x0000005312137220 */ /* 0x000fe20000410000 */
[----:B------:R-:W-:Y:S01]  /*1470*/  SHF.L.U32 R17, R77, 0x10, RZ ;  /* 0x000000104d117819 */ /* 0x000fe200000006ff */
[----:B------:R-:W-:Y:S01]  /*1480*/  FADD.FTZ R21, R22, R21 ;  /* 0x0000001516157221 */ /* 0x000fe20000010000 */
[----:B------:R-:W-:Y:S01]  /*1490*/  FMUL.FTZ R18, R63, R16 ;  /* 0x000000103f127220 */ /* 0x000fe20000410000 */
[----:B------:R-:W-:Y:S01]  /*14a0*/  FADD.FTZ R29, R29, R16 ;  /* 0x000000101d1d7221 */ /* 0x000fe20000010000 */
[----:B------:R-:W-:Y:S01]  /*14b0*/  FFMA.FTZ R27, R16, R19, R27 ;  /* 0x00000013101b7223 */ /* 0x000fe2000001001b */
[----:B------:R-:W-:Y:S01]  /*14c0*/  SHF.L.U32 R16, R78, 0x10, RZ ;  /* 0x000000104e107819 */ /* 0x000fe200000006ff */
[----:B------:R-:W-:Y:S01]  /*14d0*/  FADD.FTZ R20, R21, R18 ;  /* 0x0000001215147221 */ /* 0x000fe20000010000 */
[----:B------:R-:W-:Y:S01]  /*14e0*/  FFMA.FTZ R19, R19, R18, R24 ;  /* 0x0000001213137223 */ /* 0x000fe20000010018 */
[----:B------:R-:W-:Y:S01]  /*14f0*/  FADD.FTZ R18, -R14, R17 ;  /* 0x000000110e127221 */ /* 0x000fe20000010100 */
[----:B------:R-:W-:Y:S01]  /*1500*/  SHF.L.U32 R21, R75, 0x10, RZ ;  /* 0x000000104b157819 */ /* 0x000fe200000006ff */
[----:B------:R-:W-:Y:S01]  /*1510*/  FMUL.FTZ R17, R15, R16 ;  /* 0x000000100f117220 */ /* 0x000fe20000410000 */
[----:B------:R-:W-:Y:S01]  /*1520*/  SHF.L.U32 R31, R3, 0x10, RZ ;  /* 0x00000010031f7819 */ /* 0x000fe200000006ff */
[----:B------:R-:W-:Y:S01]  /*1530*/  FMUL.FTZ R18, R18, R83 ;  /* 0x0000005312127220 */ /* 0x000fe20000410000 */
[----:B------:R-:W-:Y:S01]  /*1540*/  SHF.L.U32 R22, R4, 0x10, RZ ;  /* 0x0000001004167819 */ /* 0x000fe200000006ff */
[----:B------:R-:W-:Y:S01]  /*1550*/  FADD.FTZ R25, R25, R16 ;  /* 0x0000001019197221 */ /* 0x000fe20000010000 */
[----:B------:R-:W-:Y:S01]  /*1560*/  FADD.FTZ R20, R17, R20 ;  /* 0x0000001411147221 */ /* 0x000fe20000010000 */
[----:B------:R-:W-:Y:S01]  /*1570*/  FFMA.FTZ R23, R16, R18, R23 ;  /* 0x0000001210177223 */ /* 0x000fe20000010017 */
[----:B------:R-:W-:Y:S01]  /*1580*/  FFMA.FTZ R19, R18, R17, R19 ;  /* 0x0000001112137223 */ /* 0x000fe20000010013 */
[C---:B------:R-:W-:Y:S01]  /*1590*/  FADD.FTZ R18, -R14.reuse, R21 ;  /* 0x000000150e127221 */ /* 0x040fe20000010100 */
[----:B------:R-:W-:Y:S01]  /*15a0*/  FADD.FTZ R24, -R14, R31 ;  /* 0x0000001f0e187221 */ /* 0x000fe20000010100 */
[----:B------:R-:W-:Y:S01]  /*15b0*/  SHF.L.U32 R16, R76, 0x10, RZ ;  /* 0x000000104c107819 */ /* 0x000fe200000006ff */
[----:B------:R-:W-:Y:S01]  /*15c0*/  FMUL.FTZ R31, R63, R22 ;  /* 0x000000163f1f7220 */ /* 0x000fe20000410000 */
[-C--:B------:R-:W-:Y:S01]  /*15d0*/  FMUL.FTZ R18, R18, R83.reuse ;  /* 0x0000005312127220 */ /* 0x080fe20000410000 */
[----:B------:R-:W-:Y:S01]  /*15e0*/  FMUL.FTZ R24, R24, R83 ;  /* 0x0000005318187220 */ /* 0x000fe20000410000 */
[----:B------:R-:W-:Y:S01]  /*15f0*/  SHF.L.U32 R21, R5, 0x10, RZ ;  /* 0x0000001005157819 */ /* 0x000fe200000006ff */
[----:B------:R-:W-:Y:S01]  /*1600*/  FADD.FTZ R20, R20, R31 ;  /* 0x0000001f14147221 */ /* 0x000fe20000010000 */
[----:B------:R-:W-:Y:S01]  /*1610*/  FFMA.FTZ R17, R16, R18, R23 ;  /* 0x0000001210117223 */ /* 0x000fe20000010017 */
[----:B------:R-:W-:Y:S01]  /*1620*/  SHF.L.U32 R23, R73, 0x10, RZ ;  /* 0x0000001049177819 */ /* 0x000fe200000006ff */
[----:B------:R-:W-:Y:S01]  /*1630*/  FFMA.FTZ R31, R24, R31, R19 ;  /* 0x0000001f181f7223 */ /* 0x000fe20000010013 */
[----:B------:R-:W-:Y:S01]  /*1640*/  FADD.FTZ R29, R29, R22 ;  /* 0x000000161d1d7221 */ /* 0x000fe20000010000 */
[----:B------:R-:W-:Y:S01]  /*1650*/  FFMA.FTZ R27, R22, R24, R27 ;  /* 0x00000018161b7223 */ /* 0x000fe2000001001b */
[----:B------:R-:W-:Y:S01]  /*1660*/  FMUL.FTZ R19, R15, R16 ;  /* 0x000000100f137220 */ /* 0x000fe20000410000 */
[----:B------:R-:W-:Y:S01]  /*1670*/  FADD.FTZ R25, R25, R16 ;  /* 0x0000001019197221 */ /* 0x000fe20000010000 */
[----:B------:R-:W-:Y:S01]  /*1680*/  FADD.FTZ R22, -R14, R21 ;  /* 0x000000150e167221 */ /* 0x000fe20000010100 */
[----:B------:R-:W-:Y:S01]  /*1690*/  SHF.L.U32 R16, R6, 0x10, RZ ;  /* 0x0000001006107819 */ /* 0x000fe200000006ff */
[----:B------:R-:W-:Y:S01]  /*16a0*/  FADD.FTZ R24, -R14, R23 ;  /* 0x000000170e187221 */ /* 0x000fe20000010100 */
[----:B------:R-:W-:Y:S01]  /*16b0*/  FFMA.FTZ R31, R18, R19, R31 ;  /* 0x00000013121f7223 */ /* 0x000fe2000001001f */
[----:B------:R-:W-:Y:S01]  /*16c0*/  SHF.L.U32 R18, R74, 0x10, RZ ;  /* 0x000000104a127819 */ /* 0x000fe200000006ff */
[-C--:B------:R-:W-:Y:S01]  /*16d0*/  FMUL.FTZ R22, R22, R83.reuse ;  /* 0x0000005316167220 */ /* 0x080fe20000410000 */
[----:B------:R-:W-:Y:S01]  /*16e0*/  FADD.FTZ R20, R19, R20 ;  /* 0x0000001413147221 */ /* 0x000fe20000010000 */
[----:B------:R-:W-:Y:S01]  /*16f0*/  FMUL.FTZ R24, R24, R83 ;  /* 0x0000005318187220 */ /* 0x000fe20000410000 */
[----:B------:R-:W-:Y:S01]  /*1700*/  SHF.L.U32 R23, R7, 0x10, RZ ;  /* 0x0000001007177819 */ /* 0x000fe200000006ff */
        /* <DEDUP_REMOVED lines=8> */
[----:B------:R-:W-:Y:S01]  /*1790*/  SHF.L.U32 R18, R8, 0x10, RZ ;  /* 0x0000001008127819 */ /* 0x000fe200000006ff */
[----:B------:R-:W-:Y:S01]  /*17a0*/  FADD.FTZ R22, -R14, R23 ;  /* 0x000000170e167221 */ /* 0x000fe20000010100 */
[----:B------:R-:W-:Y:S01]  /*17b0*/  FADD.FTZ R20, R21, R20 ;  /* 0x0000001415147221 */ /* 0x000fe20000010000 */
[----:B------:R-:W-:Y:S01]  /*17c0*/  FFMA.FTZ R31, R24, R21, R31 ;  /* 0x00000015181f7223 */ /* 0x000fe2000001001f */
[----:B------:R-:W-:Y:S01]  /*17d0*/  SHF.L.U32 R19, R71, 0x10, RZ ;  /* 0x0000001047137819 */ /* 0x000fe200000006ff */
[----:B------:R-:W-:Y:S01]  /*17e0*/  FMUL.FTZ R22, R22, R83 ;  /* 0x0000005316167220 */ /* 0x000fe20000410000 */
[----:B------:R-:W-:Y:S01]  /*17f0*/  FMUL.FTZ R21, R63, R18 ;  /* 0x000000123f157220 */ /* 0x000fe20000410000 */
[----:B------:R-:W-:Y:S01]  /*1800*/  FADD.FTZ R29, R29, R18 ;  /* 0x000000121d1d7221 */ /* 0x000fe20000010000 */
[----:B------:R-:W-:Y:S01]  /*1810*/  SHF.L.U32 R23, R69, 0x10, RZ ;  /* 0x0000001045177819 */ /* 0x000fe200000006ff */
[----:B------:R-:W-:Y:S01]  /*1820*/  FFMA.FTZ R27, R18, R22, R27 ;  /* 0x00000016121b7223 */ /* 0x000fe2000001001b */
[----:B------:R-:W-:Y:S01]  /*1830*/  FADD.FTZ R24, R20, R21 ;  /* 0x0000001514187221 */ /* 0x000fe20000010000 */
[----:B------:R-:W-:Y:S01]  /*1840*/  FFMA.FTZ R31, R22, R21, R31 ;  /* 0x00000015161f7223 */ /* 0x000fe2000001001f */
[----:B------:R-:W-:Y:S01]  /*1850*/  SHF.L.U32 R18, R72, 0x10, RZ ;  /* 0x0000001048127819 */ /* 0x000fe200000006ff */
[C---:B------:R-:W-:Y:S01]  /*1860*/  FADD.FTZ R20, -R14.reuse, R19 ;  /* 0x000000130e147221 */ /* 0x040fe20000010100 */
[----:B------:R-:W-:Y:S01]  /*1870*/  SHF.L.U32 R21, R9, 0x10, RZ ;  /* 0x0000001009157819 */ /* 0x000fe200000006ff */
[----:B------:R-:W-:Y:S01]  /*1880*/  FADD.FTZ R28, -R14, R23 ;  /* 0x000000170e1c7221 */ /* 0x000fe20000010100 */
[----:B------:R-:W-:Y:S01]  /*1890*/  SHF.L.U32 R22, R10, 0x10, RZ ;  /* 0x000000100a167819 */ /* 0x000fe200000006ff */
[----:B------:R-:W-:Y:S01]  /*18a0*/  FMUL.FTZ R19, R15, R18 ;  /* 0x000000120f137220 */ /* 0x000fe20000410000 */
[----:B------:R-:W-:Y:S01]  /*18b0*/  FMUL.FTZ R20, R20, R83 ;  /* 0x0000005314147220 */ /* 0x000fe20000410000 */
[----:B------:R-:W-:Y:S01]  /*18c0*/  FADD.FTZ R26, -R14, R21 ;  /* 0x000000150e1a7221 */ /* 0x000fe20000010100 */
[----:B------:R-:W-:Y:S01]  /*18d0*/  SHF.L.U32 R21, R11, 0x10, RZ ;  /* 0x000000100b157819 */ /* 0x000fe200000006ff */
[----:B------:R-:W-:Y:S01]  /*18e0*/  FADD.FTZ R24, R19, R24 ;  /* 0x0000001813187221 */ /* 0x000fe20000010000 */
[----:B------:R-:W-:Y:S01]  /*18f0*/  FFMA.FTZ R31, R20, R19, R31 ;  /* 0x00000013141f7223 */ /* 0x000fe2000001001f */
[-C--:B------:R-:W-:Y:S01]  /*1900*/  FMUL.FTZ R30, R26, R83.reuse ;  /* 0x000000531a1e7220 */ /* 0x080fe20000410000 */
[----:B------:R-:W-:Y:S01]  /*1910*/  FMUL.FTZ R19, R63, R22 ;  /* 0x000000163f137220 */ /* 0x000fe20000410000 */
[----:B------:R-:W-:Y:S01]  /*1920*/  SHF.L.U32 R26, R70, 0x10, RZ ;  /* 0x00000010461a7819 */ /* 0x000fe200000006ff */
[----:B------:R-:W-:Y:S01]  /*1930*/  FMUL.FTZ R28, R28, R83 ;  /* 0x000000531c1c7220 */ /* 0x000fe20000410000 */
[----:B------:R-:W-:Y:S01]  /*1940*/  FFMA.FTZ R17, R18, R20, R17 ;  /* 0x0000001412117223 */ /* 0x000fe20000010011 */
[----:B------:R-:W-:Y:S01]  /*1950*/  FADD.FTZ R24, R24, R19 ;  /* 0x0000001318187221 */ /* 0x000fe20000010000 */
[----:B------:R-:W-:Y:S01]  /*1960*/  FFMA.FTZ R31, R30, R19, R31 ;  /* 0x000000131e1f7223 */ /* 0x000fe2000001001f */
[----:B------:R-:W-:Y:S01]  /*1970*/  FMUL.FTZ R19, R15, R26 ;  /* 0x0000001a0f137220 */ /* 0x000fe20000410000 */
[----:B------:R-:W-:Y:S01]  /*1980*/  SHF.L.U32 R48, R12, 0x10, RZ ;  /* 0x000000100c307819 */ /* 0x000fe200000006ff */
[----:B------:R-:W-:Y:S01]  /*1990*/  FADD.FTZ R20, -R14, R21 ;  /* 0x000000150e147221 */ /* 0x000fe20000010100 */
[----:B------:R-:W-:Y:S01]  /*19a0*/  FADD.FTZ R16, R16, R18 ;  /* 0x0000001210107221 */ /* 0x000fe20000010000 */
[----:B------:R-:W-:Y:S01]  /*19b0*/  FADD.FTZ R24, R19, R24 ;  /* 0x0000001813187221 */ /* 0x000fe20000010000 */
[----:B------:R-:W-:Y:S01]  /*19c0*/  FFMA.FTZ R31, R28, R19, R31 ;  /* 0x000000131c1f7223 */ /* 0x000fe2000001001f */
[----:B------:R-:W-:Y:S01]  /*19d0*/  SHF.L.U32 R19, R67, 0x10, RZ ;  /* 0x0000001043137819 */ /* 0x000fe200000006ff */
[----:B------:R-:W-:Y:S01]  /*19e0*/  FMUL.FTZ R32, R20, R83 ;  /* 0x0000005314207220 */ /* 0x000fe20000410000 */
[----:B------:R-:W-:Y:S01]  /*19f0*/  SHF.L.U32 R18, R68, 0x10, RZ ;  /* 0x0000001044127819 */ /* 0x000fe200000006ff */
[----:B------:R-:W-:Y:S01]  /*1a00*/  FMUL.FTZ R21, R63, R48 ;  /* 0x000000303f157220 */ /* 0x000fe20000410000 */
[----:B------:R-:W-:Y:S01]  /*1a10*/  FADD.FTZ R29, R29, R22 ;  /* 0x000000161d1d7221 */ /* 0x000fe20000010000 */
[----:B------:R-:W-:Y:S01]  /*1a20*/  FADD.FTZ R20, -R14, R19 ;  /* 0x000000130e147221 */ /* 0x000fe20000010100 */
[----:B------:R-:W-:Y:S01]  /*1a30*/  FFMA.FTZ R27, R22, R30, R27 ;  /* 0x0000001e161b7223 */ /* 0x000fe2000001001b */
[----:B------:R-:W-:Y:S01]  /*1a40*/  FADD.FTZ R24, R24, R21 ;  /* 0x0000001518187221 */ /* 0x000fe20000010000 */
[----:B------:R-:W-:Y:S01]  /*1a50*/  FFMA.FTZ R31, R32, R21, R31 ;  /* 0x00000015201f7223 */ /* 0x000fe2000001001f */
[----:B------:R-:W-:Y:S01]  /*1a60*/  FMUL.FTZ R19, R15, R18 ;  /* 0x000000120f137220 */ /* 0x000fe20000410000 */
[----:B------:R-:W-:Y:S01]  /*1a70*/  FMUL.FTZ R20, R20, R83 ;  /* 0x0000005314147220 */ /* 0x000fe20000410000 */
[----:B------:R-:W-:Y:S01]  /*1a80*/  FADD.FTZ R16, R16, R26 ;  /* 0x0000001a10107221 */ /* 0x000fe20000010000 */
[----:B------:R-:W-:Y:S01]  /*1a90*/  FFMA.FTZ R17, R26, R28, R17 ;  /* 0x0000001c1a117223 */ /* 0x000fe20000010011 */
[----:B------:R-:W-:Y:S01]  /*1aa0*/  FADD.FTZ R50, R29, R48 ;  /* 0x000000301d327221 */ /* 0x000fe20000010000 */
[----:B------:R-:W-:Y:S01]  /*1ab0*/  FADD.FTZ R24, R19, R24 ;  /* 0x0000001813187221 */ /* 0x000fe20000010000 */
[----:B------:R-:W-:Y:S01]  /*1ac0*/  FFMA.FTZ R31, R20, R19, R31 ;  /* 0x00000013141f7223 */ /* 0x000fe2000001001f */
[----:B------:R-:W-:Y:S01]  /*1ad0*/  FFMA.FTZ R48, R48, R32, R27 ;  /* 0x0000002030307223 */ /* 0x000fe2000001001b */
[----:B------:R-:W-:Y:S01]  /*1ae0*/  FADD.FTZ R51, R16, R18 ;  /* 0x0000001210337221 */ /* 0x000fe20000010000 */
[----:B------:R-:W-:Y:S01]  /*1af0*/  FFMA.FTZ R49, R18, R20, R17 ;  /* 0x0000001412317223 */ /* 0x000fe20000010011 */
[----:B------:R-:W-:Y:S06]  /*1b00*/  BRA `(.L_x_272) ;  /* 0x0000001000807947 */ /* 0x000fec0003800000 */
.L_x_271:
[----:B------:R-:W-:Y:S02]  /*1b10*/  SHF.L.U32 R17, R58, 0x10, RZ ;  /* 0x000000103a117819 */ /* 0x000fe400000006ff */
[----:B------:R-:W-:Y:S02]  /*1b20*/  SHF.L.U32 R19, R81, 0x10, RZ ;  /* 0x0000001051137819 */ /* 0x000fe400000006ff */
[----:B------:R-:W-:Y:S01]  /*1b30*/  SHF.L.U32 R21, R56, 0x10, RZ ;  /* 0x0000001038157819 */ /* 0x000fe200000006ff */
[C---:B------:R-:W-:Y:S01]  /*1b40*/  FADD.FTZ R16, -R14.reuse, R17 ;  /* 0x000000110e107221 */ /* 0x040fe20000010100 */
[----:B------:R-:W-:Y:S01]  /*1b50*/  SHF.L.U32 R23, R79, 0x10, RZ ;  /* 0x000000104f177819 */ /* 0x000fe200000006ff */
[----:B------:R-:W-:Y:S01]  /*1b60*/  FADD.FTZ R18, -R14, R19 ;  /* 0x000000130e127221 */ /* 0x000fe20000010100 */
[----:B------:R-:W-:Y:S01]  /*1b70*/  SHF.L.U32 R33, R5, 0x10, RZ ;  /* 0x0000001005217819 */ /* 0x000fe200000006ff */
[-C--:B------:R-:W-:Y:S01]  /*1b80*/  FMUL.FTZ R17, R16, R83.reuse ;  /* 0x0000005310117220 */ /* 0x080fe20000410000 */
[----:B------:R-:W-:Y:S01]  /*1b90*/  FADD.FTZ R20, -R14, R21 ;  /* 0x000000150e147221 */ /* 0x000fe20000010100 */
[-C--:B------:R-:W-:Y:S01]  /*1ba0*/  FMUL.FTZ R16, R18, R83.reuse ;  /* 0x0000005312107220 */ /* 0x080fe20000410000 */
[----:B------:R-:W-:Y:S01]  /*1bb0*/  FADD.FTZ R32, -R14, R23 ;  /* 0x000000170e207221 */ /* 0x000fe20000010100 */
[----:B------:R-:W-:Y:S01]  /*1bc0*/  SHF.L.U32 R25, R54, 0x10, RZ ;  /* 0x0000001036197819 */ /* 0x000fe200000006ff */
[-C--:B------:R-:W-:Y:S01]  /*1bd0*/  FMUL.FTZ R21, R20, R83.reuse ;  /* 0x0000005314157220 */ /* 0x080fe20000410000 */
[----:B------:R-:W-:Y:S01]  /*1be0*/  FFMA.FTZ R47, R15, R16, R64 ;  /* 0x000000100f2f7223 */ /* 0x000fe20000010040 */
[----:B------:R-:W-:Y:S01]  /*1bf0*/  FMUL.FTZ R32, R32, R83 ;  /* 0x0000005320207220 */ /* 0x000fe20000410000 */
[----:B------:R-:W-:Y:S01]  /*1c00*/  SHF.L.U32 R35, R73, 0x10, RZ ;  /* 0x0000001049237819 */ /* 0x000fe200000006ff */
[--C-:B------:R-:W-:Y:S01]  /*1c10*/  FFMA.FTZ R45, R63, R21, R66.reuse ;  /* 0x000000153f2d7223 */ /* 0x100fe20000010042 */
[----:B------:R-:W-:Y:S01]  /*1c20*/  FMUL.FTZ R23, R47, -1.4426950216293334961 ;  /* 0xbfb8aa3b2f177820 */ /* 0x000fe20000410000 */
[----:B------:R-:W-:Y:S01]  /*1c30*/  SHF.L.U32 R29, R3, 0x10, RZ ;  /* 0x00000010031d7819 */ /* 0x000fe200000006ff */
[C---:B------:R-:W-:Y:S01]  /*1c40*/  FADD.FTZ R26, -R14.reuse, R33 ;  /* 0x000000210e1a7221 */ /* 0x040fe20000010100 */
[----:B------:R-:W-:Y:S01]  /*1c50*/  FFMA.FTZ R49, R63, R17, R66 ;  /* 0x000000113f317223 */ /* 0x000fe20000010042 */
[----:B------:R-:W-:Y:S01]  /*1c60*/  SHF.L.U32 R31, R75, 0x10, RZ ;  /* 0x000000104b1f7819 */ /* 0x000fe200000006ff */
[----:B------:R-:W-:Y:S01]  /*1c70*/  FFMA.FTZ R46, R15, R32, R64 ;  /* 0x000000200f2e7223 */ /* 0x000fe20000010040 */
[----:B------:R-:W-:Y:S01]  /*1c80*/  FMUL.FTZ R33, R45, -1.4426950216293334961 ;  /* 0xbfb8aa3b2d217820 */ /* 0x000fe20000410000 */
[----:B------:R-:W-:Y:S01]  /*1c90*/  SHF.L.U32 R27, R77, 0x10, RZ ;  /* 0x000000104d1b7819 */ /* 0x000fe200000006ff */
[C---:B------:R-:W-:Y:S01]  /*1ca0*/  FADD.FTZ R22, -R14.reuse, R25 ;  /* 0x000000190e167221 */ /* 0x040fe20000010100 */
[----:B------:R-:W0:Y:S01]  /*1cb0*/  MUFU.EX2 R23, R23 ;  /* 0x0000001700177308 */ /* 0x000e220000000800 */
[C---:B------:R-:W-:Y:S01]  /*1cc0*/  FADD.FTZ R38, -R14.reuse, R35 ;  /* 0x000000230e267221 */ /* 0x040fe20000010100 */
[----:B------:R-:W-:Y:S01]  /*1cd0*/  FMUL.FTZ R20, R49, -1.4426950216293334961 ;  /* 0xbfb8aa3b31147820 */ /* 0x000fe20000410000 */
[----:B------:R-:W-:Y:S01]  /*1ce0*/  FADD.FTZ R24, -R14, R29 ;  /* 0x0000001d0e187221 */ /* 0x000fe20000010100 */
[----:B------:R-:W-:Y:S01]  /*1cf0*/  FMUL.FTZ R35, R46, -1.4426950216293334961 ;  /* 0xbfb8aa3b2e237820 */ /* 0x000fe20000410000 */
[----:B------:R-:W-:Y:S01]  /*1d00*/  FADD.FTZ R28, -R14, R31 ;  /* 0x0000001f0e1c7221 */ /* 0x000fe20000010100 */
[-C--:B------:R-:W-:Y:S01]  /*1d10*/  FMUL.FTZ R31, R22, R83.reuse ;  /* 0x00000053161f7220 */ /* 0x080fe20000410000 */
[----:B------:R-:W1:Y:S01]  /*1d20*/  MUFU.EX2 R33, R33 ;  /* 0x0000002100217308 */ /* 0x000e620000000800 */
[----:B------:R-:W-:Y:S01]  /*1d30*/  FADD.FTZ R30, -R14, R27 ;  /* 0x0000001b0e1e7221 */ /* 0x000fe20000010100 */
[----:B------:R-:W-:Y:S01]  /*1d40*/  FMUL.FTZ R29, R24, R83 ;  /* 0x00000053181d7220 */ /* 0x000fe20000410000 */
[C-C-:B------:R-:W-:Y:S01]  /*1d50*/  FFMA.FTZ R48, R63.reuse, R31, R66.reuse ;  /* 0x0000001f3f307223 */ /* 0x140fe20000010042 */
[----:B------:R-:W2:Y:S01]  /*1d60*/  MUFU.EX2 R20, R20 ;  /* 0x0000001400147308 */ /* 0x000ea20000000800 */
[----:B------:R-:W-:Y:S01]  /*1d70*/  FMUL.FTZ R30, R30, R83 ;  /* 0x000000531e1e7220 */ /* 0x000fe20000410000 */
[----:B------:R-:W-:Y:S01]  /*1d80*/  FFMA.FTZ R34, R63, R29, R66 ;  /* 0x0000001d3f227223 */ /* 0x000fe20000010042 */
[----:B------:R-:W-:Y:S01]  /*1d90*/  FMUL.FTZ R40, R48, -1.4426950216293334961 ;  /* 0xbfb8aa3b30287820 */ /* 0x000fe20000410000 */
[----:B------:R-:W3:Y:S01]  /*1da0*/  MUFU.EX2 R35, R35 ;  /* 0x0000002300237308 */ /* 0x000ee20000000800 */
[--C-:B------:R-:W-:Y:S01]  /*1db0*/  FFMA.FTZ R36, R15, R30, R64.reuse ;  /* 0x0000001e0f247223 */ /* 0x100fe20000010040 */
[----:B------:R-:W-:Y:S01]  /*1dc0*/  FMUL.FTZ R18, R34, -1.4426950216293334961 ;  /* 0xbfb8aa3b22127820 */ /* 0x000fe20000410000 */
[----:B0-----:R-:W-:Y:S01]  /*1dd0*/  FADD.FTZ R23, R23, 1 ;  /* 0x3f80000017177421 */ /* 0x001fe20000010000 */
[-C--:B------:R-:W-:Y:S01]  /*1de0*/  FMUL.FTZ R28, R28, R83.reuse ;  /* 0x000000531c1c7220 */ /* 0x080fe20000410000 */
[-C--:B------:R-:W-:Y:S01]  /*1df0*/  FMUL.FTZ R27, R26, R83.reuse ;  /* 0x000000531a1b7220 */ /* 0x080fe20000410000 */
[----:B------:R-:W-:Y:S01]  /*1e00*/  FMUL.FTZ R43, R36, -1.4426950216293334961 ;  /* 0xbfb8aa3b242b7820 */ /* 0x000fe20000410000 */
[----:B------:R-:W0:Y:S01]  /*1e10*/  MUFU.EX2 R40, R40 ;  /* 0x0000002800287308 */ /* 0x000e220000000800 */
[----:B-1----:R-:W-:Y:S01]  /*1e20*/  FADD.FTZ R37, R33, 1 ;  /* 0x3f80000021257421 */ /* 0x002fe20000010000 */
[----:B------:R-:W-:Y:S01]  /*1e30*/  FMUL.FTZ R26, R38, R83 ;  /* 0x00000053261a7220 */ /* 0x000fe20000410000 */
[----:B------:R-:W-:Y:S01]  /*1e40*/  FFMA.FTZ R25, R15, R28, R64 ;  /* 0x0000001c0f197223 */ /* 0x000fe20000010040 */
[----:B------:R-:W1:Y:S01]  /*1e50*/  MUFU.RCP R42, R23 ;  /* 0x00000017002a7308 */ /* 0x000e620000001000 */
[----:B------:R-:W-:Y:S01]  /*1e60*/  FFMA.FTZ R38, R63, R27, R66 ;  /* 0x0000001b3f267223 */ /* 0x000fe20000010042 */
[----:B--2---:R-:W-:Y:S01]  /*1e70*/  FADD.FTZ R44, R20, 1 ;  /* 0x3f800000142c7421 */ /* 0x004fe20000010000 */
[----:B---3--:R-:W-:Y:S01]  /*1e80*/  FADD.FTZ R35, R35, 1 ;  /* 0x3f80000023237421 */ /* 0x008fe20000010000 */
[----:B------:R-:W-:Y:S01]  /*1e90*/  FFMA.FTZ R39, R15, R26, R64 ;  /* 0x0000001a0f277223 */ /* 0x000fe20000010040 */
[----:B------:R-:W-:Y:S01]  /*1ea0*/  FMUL.FTZ R22, R25, -1.4426950216293334961 ;  /* 0xbfb8aa3b19167820 */ /* 0x000fe20000410000 */
[----:B------:R-:W-:Y:S01]  /*1eb0*/  FMUL.FTZ R24, R38, -1.4426950216293334961 ;  /* 0xbfb8aa3b26187820 */ /* 0x000fe20000410000 */
[----:B------:R-:W-:Y:S01]  /*1ec0*/  SHF.L.U32 R51, R82, 0x10, RZ ;  /* 0x0000001052337819 */ /* 0x000fe200000006ff */
[----:B------:R-:W2:Y:S01]  /*1ed0*/  MUFU.EX2 R18, R18 ;  /* 0x0000001200127308 */ /* 0x000ea20000000800 */
[----:B------:R-:W-:Y:S01]  /*1ee0*/  FMUL.FTZ R19, R39, -1.4426950216293334961 ;  /* 0xbfb8aa3b27137820 */ /* 0x000fe20000410000 */
[----:B0-----:R-:W-:Y:S01]  /*1ef0*/  FADD.FTZ R33, R40, 1 ;  /* 0x3f80000028217421 */ /* 0x001fe20000010000 */
[----:B------:R-:W-:Y:S01]  /*1f00*/  SHF.L.U32 R50, R80, 0x10, RZ ;  /* 0x0000001050327819 */ /* 0x000fe200000006ff */
[----:B------:R-:W0:Y:S01]  /*1f10*/  MUFU.EX2 R43, R43 ;  /* 0x0000002b002b7308 */ /* 0x000e220000000800 */
[----:B------:R-:W-:-:S02]  /*1f20*/  SHF.L.U32 R84, R13, 0x10, RZ ;  /* 0x000000100d547819 */ /* 0x000fc400000006ff */
[----:B------:R-:W-:Y:S01]  /*1f30*/  SHF.L.U32 R86, R4, 0x10, RZ ;  /* 0x0000001004567819 */ /* 0x000fe200000006ff */
[----:B------:R-:W3:Y:S01]  /*1f40*/  MUFU.RCP R37, R37 ;  /* 0x0000002500257308 */ /* 0x000ee20000001000 */
[----:B------:R-:W-:Y:S01]  /*1f50*/  SHF.L.U32 R65, R6, 0x10, RZ ;  /* 0x0000001006417819 */ /* 0x000fe200000006ff */
[----:B-1----:R-:W-:Y:S01]  /*1f60*/  FMUL.FTZ R40, R51, R42 ;  /* 0x0000002a33287220 */ /* 0x002fe20000410000 */
[----:B------:R-:W-:Y:S01]  /*1f70*/  FADD.FTZ R42, -R42, 1 ;  /* 0x3f8000002a2a7421 */ /* 0x000fe20000010100 */
[----:B------:R-:W-:Y:S01]  /*1f80*/  SHF.L.U32 R51, R7, 0x10, RZ ;  /* 0x0000001007337819 */ /* 0x000fe200000006ff */
[----:B--2---:R-:W-:Y:S02]  /*1f90*/  FADD.FTZ R23, R18, 1 ;  /* 0x3f80000012177421 */ /* 0x004fe40000010000 */
[----:B------:R-:W-:Y:S01]  /*1fa0*/  FFMA.FTZ R47, R47, R42, 1 ;  /* 0x3f8000002f2f7423 */ /* 0x000fe2000001002a */
[----:B------:R-:W1:Y:S01]  /*1fb0*/  MUFU.RCP R44, R44 ;  /* 0x0000002c002c7308 */ /* 0x000e620000001000 */
[----:B------:R-:W-:Y:S01]  /*1fc0*/  SHF.L.U32 R85, R74, 0x10, RZ ;  /* 0x000000104a557819 */ /* 0x000fe200000006ff */
[----:B0-----:R-:W-:Y:S01]  /*1fd0*/  FADD.FTZ R20, R43, 1 ;  /* 0x3f8000002b147421 */ /* 0x001fe20000010000 */
[----:B------:R-:W-:Y:S01]  /*1fe0*/  SHF.L.U32 R43, R57, 0x10, RZ ;  /* 0x00000010392b7819 */ /* 0x000fe200000006ff */
[----:B------:R-:W-:Y:S01]  /*1ff0*/  FMUL.FTZ R40, R40, R47 ;  /* 0x0000002f28287220 */ /* 0x000fe20000410000 */
[----:B------:R-:W-:-:S03]  /*2000*/  SHF.L.U32 R87, R72, 0x10, RZ ;  /* 0x0000001048577819 */ /* 0x000fc600000006ff */
[----:B------:R-:W0:Y:S01]  /*2010*/  MUFU.RCP R35, R35 ;  /* 0x0000002300237308 */ /* 0x000e220000001000 */
[----:B---3--:R-:W-:-:S04]  /*2020*/  FADD.FTZ R42, -R37, 1 ;  /* 0x3f800000252a7421 */ /* 0x008fc80000010100 */
[----:B------:R-:W-:-:S03]  /*2030*/  FFMA.FTZ R45, R45, R42, 1 ;  /* 0x3f8000002d2d7423 */ /* 0x000fc6000001002a */
[----:B------:R-:W2:Y:S01]  /*2040*/  MUFU.EX2 R22, R22 ;  /* 0x0000001600167308 */ /* 0x000ea20000000800 */
[----:B-1----:R-:W-:Y:S01]  /*2050*/  FMUL.FTZ R18, R43, R44 ;  /* 0x0000002c2b127220 */ /* 0x002fe20000410000 */
[----:B------:R-:W-:Y:S02]  /*2060*/  FADD.FTZ R44, -R44, 1 ;  /* 0x3f8000002c2c7421 */ /* 0x000fe40000010100 */
[----:B------:R-:W1:Y:S02]  /*2070*/  MUFU.EX2 R24, R24 ;  /* 0x0000001800187308 */ /* 0x000e640000000800 */
[----:B------:R-:W-:Y:S02]  /*2080*/  FFMA.FTZ R49, R49, R44, 1 ;  /* 0x3f80000031317423 */ /* 0x000fe4000001002c */
[----:B------:R-:W3:Y:S01]  /*2090*/  MUFU.EX2 R19, R19 ;  /* 0x0000001300137308 */ /* 0x000ee20000000800 */
[----:B------:R-:W-:Y:S01]  /*20a0*/  SHF.L.U32 R44, R55, 0x10, RZ ;  /* 0x00000010372c7819 */ /* 0x000fe200000006ff */
[----:B0-----:R-:W-:Y:S01]  /*20b0*/  FMUL.FTZ R43, R50, R35 ;  /* 0x00000023322b7220 */ /* 0x001fe20000410000 */
[----:B------:R-:W-:Y:S01]  /*20c0*/  FADD.FTZ R35, -R35, 1 ;  /* 0x3f80000023237421 */ /* 0x000fe20000010100 */
[----:B------:R-:W0:Y:S01]  /*20d0*/  MUFU.RCP R33, R33 ;  /* 0x0000002100217308 */ /* 0x000e220000001000 */
[----:B------:R-:W-:Y:S01]  /*20e0*/  FMUL.FTZ R18, R18, R49 ;  /* 0x0000003112127220 */ /* 0x000fe20000410000 */
[----:B--2---:R-:W-:Y:S01]  /*20f0*/  FADD.FTZ R22, R22, 1 ;  /* 0x3f80000016167421 */ /* 0x004fe20000010000 */
[----:B------:R-:W-:Y:S01]  /*2100*/  FMUL.FTZ R44, R44, R37 ;  /* 0x000000252c2c7220 */ /* 0x000fe20000410000 */
[----:B------:R-:W-:Y:S01]  /*2110*/  FFMA.FTZ R46, R46, R35, 1 ;  /* 0x3f8000002e2e7423 */ /* 0x000fe20000010023 */
[----:B------:R-:W-:Y:S01]  /*2120*/  SHF.L.U32 R35, R78, 0x10, RZ ;  /* 0x000000104e237819 */ /* 0x000fe200000006ff */
[----:B-1----:R-:W-:Y:S01]  /*2130*/  FADD.FTZ R52, R24, 1 ;  /* 0x3f80000018347421 */ /* 0x002fe20000010000 */
[----:B------:R-:W-:Y:S01]  /*2140*/  FADD.FTZ R24, -R14, R51 ;  /* 0x000000330e187221 */ /* 0x000fe20000010100 */
[----:B------:R-:W1:Y:S01]  /*2150*/  MUFU.RCP R23, R23 ;  /* 0x0000001700177308 */ /* 0x000e620000001000 */
[----:B------:R-:W-:Y:S01]  /*2160*/  FMUL.FTZ R44, R44, R45 ;  /* 0x0000002d2c2c7220 */ /* 0x000fe20000410000 */
[----:B---3--:R-:W-:Y:S01]  /*2170*/  FADD.FTZ R50, R19, 1 ;  /* 0x3f80000013327421 */ /* 0x008fe20000010000 */
[----:B------:R-:W-:Y:S01]  /*2180*/  FMUL.FTZ R24, R24, R83 ;  /* 0x0000005318187220 */ /* 0x000fe20000410000 */
[----:B------:R-:W-:Y:S01]  /*2190*/  SHF.L.U32 R45, R9, 0x10, RZ ;  /* 0x00000010092d7819 */ /* 0x000fe200000006ff */
[----:B------:R-:W-:Y:S01]  /*21a0*/  FMUL.FTZ R43, R43, R46 ;  /* 0x0000002e2b2b7220 */ /* 0x000fe20000410000 */
[----:B------:R-:W-:Y:S01]  /*21b0*/  SHF.L.U32 R49, R69, 0x10, RZ ;  /* 0x0000001045317819 */ /* 0x000fe200000006ff */
[----:B------:R-:W-:Y:S01]  /*21c0*/  FFMA.FTZ R19, R63, R24, R66 ;  /* 0x000000183f137223 */ /* 0x000fe20000010042 */
[----:B------:R-:W2:Y:S01]  /*21d0*/  MUFU.RCP R20, R20 ;  /* 0x0000001400147308 */ /* 0x000ea20000001000 */
[----:B------:R-:W-:Y:S01]  /*21e0*/  FADD.FTZ R46, -R14, R45 ;  /* 0x0000002d0e2e7221 */ /* 0x000fe20000010100 */
[----:B0-----:R-:W-:Y:S01]  /*21f0*/  FADD.FTZ R51, -R33, 1 ;  /* 0x3f80000021337421 */ /* 0x001fe20000010100 */
[----:B------:R-:W-:-:S03]  /*2200*/  FMUL.FTZ R37, R84, R33 ;  /* 0x0000002154257220 */ /* 0x000fc60000410000 */
[----:B------:R-:W-:Y:S01]  /*2210*/  FFMA.FTZ R48, R48, R51, 1 ;  /* 0x3f80000030307423 */ /* 0x000fe20000010033 */
[----:B------:R-:W-:Y:S01]  /*2220*/  FMUL.FTZ R51, R19, -1.4426950216293334961 ;  /* 0xbfb8aa3b13337820 */ /* 0x000fe20000410000 */
[----:B------:R0:W3:Y:S01]  /*2230*/  MUFU.RCP R42, R52 ;  /* 0x00000034002a7308 */ /* 0x0000e20000001000 */
[----:B-1----:R-:W-:Y:S01]  /*2240*/  FMUL.FTZ R33, R86, R23 ;  /* 0x0000001756217220 */ /* 0x002fe20000410000 */
[----:B------:R-:W-:Y:S01]  /*2250*/  FADD.FTZ R23, -R23, 1 ;  /* 0x3f80000017177421 */ /* 0x000fe20000010100 */
[----:B------:R-:W-:Y:S01]  /*2260*/  FMUL.FTZ R48, R37, R48 ;  /* 0x0000003025307220 */ /* 0x000fe20000410000 */
[----:B------:R-:W-:Y:S01]  /*2270*/  FMUL.FTZ R37, R46, R83 ;  /* 0x000000532e257220 */ /* 0x000fe20000410000 */
[----:B------:R-:W-:Y:S01]  /*2280*/  SHF.L.U32 R86, R68, 0x10, RZ ;  /* 0x0000001044567819 */ /* 0x000fe200000006ff */
[----:B------:R-:W-:Y:S02]  /*2290*/  FFMA.FTZ R34, R34, R23, 1 ;  /* 0x3f80000022227423 */ /* 0x000fe40000010017 */
[----:B------:R-:W1:Y:S01]  /*22a0*/  MUFU.RCP R22, R22 ;  /* 0x0000001600167308 */ /* 0x000e620000001000 */
[----:B------:R-:W-:Y:S01]  /*22b0*/  SHF.L.U32 R23, R76, 0x10, RZ ;  /* 0x000000104c177819 */ /* 0x000fe200000006ff */
[----:B--2---:R-:W-:Y:S01]  /*22c0*/  FADD.FTZ R53, -R20, 1 ;  /* 0x3f80000014357421 */ /* 0x004fe20000010100 */
[----:B------:R-:W-:Y:S01]  /*22d0*/  FMUL.FTZ R35, R35, R20 ;  /* 0x0000001423237220 */ /* 0x000fe20000410000 */
[----:B------:R-:W-:Y:S01]  /*22e0*/  FFMA.FTZ R46, R63, R37, R66 ;  /* 0x000000253f2e7223 */ /* 0x000fe20000010042 */
[----:B0-----:R-:W-:Y:S01]  /*22f0*/  FADD.FTZ R52, -R14, R49 ;  /* 0x000000310e347221 */ /* 0x001fe20000010100 */
[----:B------:R-:W-:Y:S01]  /*2300*/  FFMA.FTZ R36, R36, R53, 1 ;  /* 0x3f80000024247423 */ /* 0x000fe20000010035 */
[----:B------:R-:W-:Y:S01]  /*2310*/  FMUL.FTZ R34, R33, R34 ;  /* 0x0000002221227220 */ /* 0x000fe20000410000 */
[----:B------:R-:W0:Y:S01]  /*2320*/  MUFU.RCP R50, R50 ;  /* 0x0000003200327308 */ /* 0x000e220000001000 */
[----:B------:R-:W-:Y:S01]  /*2330*/  FMUL.FTZ R49, R46, -1.4426950216293334961 ;  /* 0xbfb8aa3b2e317820 */ /* 0x000fe20000410000 */
[----:B---3--:R-:W-:Y:S01]  /*2340*/  FADD.FTZ R53, -R42, 1 ;  /* 0x3f8000002a357421 */ /* 0x008fe20000010100 */
[----:B------:R-:W-:Y:S01]  /*2350*/  FMUL.FTZ R35, R35, R36 ;  /* 0x0000002423237220 */ /* 0x000fe20000410000 */
[----:B------:R-:W-:-:S02]  /*2360*/  FMUL.FTZ R36, R52, R83 ;  /* 0x0000005334247220 */ /* 0x000fc40000410000 */
[----:B------:R-:W-:Y:S01]  /*2370*/  FFMA.FTZ R38, R38, R53, 1 ;  /* 0x3f80000026267423 */ /* 0x000fe20000010035 */
[----:B------:R-:W-:Y:S01]  /*2380*/  SHF.L.U32 R53, R71, 0x10, RZ ;  /* 0x0000001047357819 */ /* 0x000fe200000006ff */
[----:B------:R-:W2:Y:S01]  /*2390*/  MUFU.EX2 R51, R51 ;  /* 0x0000003300337308 */ /* 0x000ea20000000800 */
[--C-:B------:R-:W-:Y:S01]  /*23a0*/  FFMA.FTZ R33, R15, R36, R64.reuse ;  /* 0x000000240f217223 */ /* 0x100fe20000010040 */
[----:B-1----:R-:W-:Y:S01]  /*23b0*/  FADD.FTZ R20, -R22, 1 ;  /* 0x3f80000016147421 */ /* 0x002fe20000010100 */
[----:B------:R-:W-:Y:S01]  /*23c0*/  FMUL.FTZ R22, R23, R22 ;  /* 0x0000001617167220 */ /* 0x000fe20000410000 */
[----:B------:R-:W-:Y:S01]  /*23d0*/  FMUL.FTZ R23, R65, R42 ;  /* 0x0000002a41177220 */ /* 0x000fe20000410000 */
[----:B------:R-:W1:Y:S01]  /*23e0*/  MUFU.EX2 R49, R49 ;  /* 0x0000003100317308 */ /* 0x000e620000000800 */
[----:B------:R-:W-:Y:S02]  /*23f0*/  FFMA.FTZ R25, R25, R20, 1 ;  /* 0x3f80000019197423 */ /* 0x000fe40000010014 */
[----:B------:R-:W-:Y:S01]  /*2400*/  FMUL.FTZ R38, R23, R38 ;  /* 0x0000002617267220 */ /* 0x000fe20000410000 */
[----:B------:R-:W-:Y:S01]  /*2410*/  SHF.L.U32 R23, R67, 0x10, RZ ;  /* 0x0000001043177819 */ /* 0x000fe200000006ff */
[----:B0-----:R-:W-:Y:S01]  /*2420*/  FADD.FTZ R42, -R50, 1 ;  /* 0x3f800000322a7421 */ /* 0x001fe20000010100 */
[----:B------:R-:W-:Y:S01]  /*2430*/  FMUL.FTZ R20, R85, R50 ;  /* 0x0000003255147220 */ /* 0x000fe20000410000 */
[----:B------:R-:W-:Y:S01]  /*2440*/  FMUL.FTZ R22, R22, R25 ;  /* 0x0000001916167220 */ /* 0x000fe20000410000 */
[----:B------:R-:W-:Y:S01]  /*2450*/  FMUL.FTZ R25, R33, -1.4426950216293334961 ;  /* 0xbfb8aa3b21197820 */ /* 0x000fe20000410000 */
[----:B------:R-:W-:Y:S01]  /*2460*/  FFMA.FTZ R39, R39, R42, 1 ;  /* 0x3f80000027277423 */ /* 0x000fe2000001002a */
[----:B------:R-:W-:Y:S01]  /*2470*/  FADD.FTZ R42, -R14, R53 ;  /* 0x000000350e2a7221 */ /* 0x000fe20000010100 */
[----:B--2---:R-:W-:Y:S01]  /*2480*/  FADD.FTZ R47, R51, 1 ;  /* 0x3f800000332f7421 */ /* 0x004fe20000010000 */
[----:B------:R-:W-:Y:S01]  /*2490*/  SHF.L.U32 R53, R11, 0x10, RZ ;  /* 0x000000100b357819 */ /* 0x000fe200000006ff */
[----:B------:R-:W-:Y:S01]  /*24a0*/  FMUL.FTZ R39, R20, R39 ;  /* 0x0000002714277220 */ /* 0x000fe20000410000 */
[----:B------:R-:W-:Y:S01]  /*24b0*/  FMUL.FTZ R42, R42, R83 ;  /* 0x000000532a2a7220 */ /* 0x000fe20000410000 */
[----:B------:R-:W0:Y:S02]  /*24c0*/  MUFU.EX2 R25, R25 ;  /* 0x0000001900197308 */ /* 0x000e240000000800 */
[----:B------:R-:W-:Y:S01]  /*24d0*/  FADD.FTZ R84, -R14, R53 ;  /* 0x000000350e547221 */ /* 0x000fe20000010100 */
[----:B------:R-:W-:Y:S01]  /*24e0*/  FFMA.FTZ R45, R15, R42, R64 ;  /* 0x0000002a0f2d7223 */ /* 0x000fe20000010040 */
[----:B------:R-:W2:Y:S01]  /*24f0*/  MUFU.RCP R47, R47 ;  /* 0x0000002f002f7308 */ /* 0x000ea20000001000 */
[----:B-1----:R-:W-:-:S02]  /*2500*/  FADD.FTZ R53, R49, 1 ;  /* 0x3f80000031357421 */ /* 0x002fc40000010000 */
[----:B------:R-:W-:-:S06]  /*2510*/  FMUL.FTZ R50, R45, -1.4426950216293334961 ;  /* 0xbfb8aa3b2d327820 */ /* 0x000fcc0000410000 */
[----:B------:R-:W1:Y:S01]  /*2520*/  MUFU.EX2 R50, R50 ;  /* 0x0000003200327308 */ /* 0x000e620000000800 */
[----:B0-----:R-:W-:Y:S01]  /*2530*/  FADD.FTZ R65, R25, 1 ;  /* 0x3f80000019417421 */ /* 0x001fe20000010000 */
[----:B--2---:R-:W-:-:S04]  /*2540*/  FADD.FTZ R52, -R47, 1 ;  /* 0x3f8000002f347421 */ /* 0x004fc80000010100 */
[----:B------:R-:W-:Y:S01]  /*2550*/  FFMA.FTZ R51, R19, R52, 1 ;  /* 0x3f80000013337423 */ /* 0x000fe20000010034 */
[----:B-1----:R-:W-:Y:S01]  /*2560*/  FADD.FTZ R50, R50, 1 ;  /* 0x3f80000032327421 */ /* 0x002fe20000010000 */
[----:B------:R-:W-:Y:S01]  /*2570*/  SHF.L.U32 R52, R8, 0x10, RZ ;  /* 0x0000001008347819 */ /* 0x000fe200000006ff */
[----:B------:R-:W-:Y:S01]  /*2580*/  FMUL.FTZ R19, R84, R83 ;  /* 0x0000005354137220 */ /* 0x000fe20000410000 */
[----:B------:R-:W-:-:S03]  /*2590*/  FADD.FTZ R84, -R14, R23 ;  /* 0x000000170e547221 */ /* 0x000fc60000010100 */
[----:B------:R-:W0:Y:S01]  /*25a0*/  MUFU.RCP R50, R50 ;  /* 0x0000003200327308 */ /* 0x000e220000001000 */
[----:B------:R-:W-:Y:S01]  /*25b0*/  FFMA.FTZ R23, R63, R19, R66 ;  /* 0x000000133f177223 */ /* 0x000fe20000010042 */
[----:B------:R-:W-:Y:S01]  /*25c0*/  FMUL.FTZ R52, R52, R47 ;  /* 0x0000002f34347220 */ /* 0x000fe20000410000 */
[----:B------:R-:W-:Y:S02]  /*25d0*/  FMUL.FTZ R49, R84, R83 ;  /* 0x0000005354317220 */ /* 0x000fe40000410000 */
[----:B------:R-:W-:Y:S01]  /*25e0*/  FMUL.FTZ R85, R23, -1.4426950216293334961 ;  /* 0xbfb8aa3b17557820 */ /* 0x000fe20000410000 */
[----:B------:R-:W-:Y:S01]  /*25f0*/  FMUL.FTZ R20, R52, R51 ;  /* 0x0000003334147220 */ /* 0x000fe20000410000 */
[----:B------:R-:W-:Y:S01]  /*2600*/  FFMA.FTZ R47, R15, R49, R64 ;  /* 0x000000310f2f7223 */ /* 0x000fe20000010040 */
[----:B------:R-:W1:Y:S03]  /*2610*/  MUFU.RCP R51, R53 ;  /* 0x0000003500337308 */ /* 0x000e660000001000 */
[----:B------:R-:W-:-:S05]  /*2620*/  FMUL.FTZ R52, R47, -1.4426950216293334961 ;  /* 0xbfb8aa3b2f347820 */ /* 0x000fca0000410000 */
[----:B------:R-:W2:Y:S01]  /*2630*/  MUFU.EX2 R85, R85 ;  /* 0x0000005500557308 */ /* 0x000ea20000000800 */
[----:B0-----:R-:W-:-:S03]  /*2640*/  FADD.FTZ R84, -R50, 1 ;  /* 0x3f80000032547421 */ /* 0x001fc60000010100 */
[----:B------:R-:W0:Y:S01]  /*2650*/  MUFU.EX2 R52, R52 ;  /* 0x0000003400347308 */ /* 0x000e220000000800 */
[----:B------:R-:W-:Y:S01]  /*2660*/  FFMA.FTZ R25, R45, R84, 1 ;  /* 0x3f8000002d197423 */ /* 0x000fe20000010054 */
[----:B------:R-:W-:Y:S02]  /*2670*/  FMUL.FTZ R84, R87, R50 ;  /* 0x0000003257547220 */ /* 0x000fe40000410000 */
[----:B------:R-:W3:Y:S01]  /*2680*/  MUFU.RCP R45, R65 ;  /* 0x00000041002d7308 */ /* 0x000ee20000001000 */
[----:B-1----:R-:W-:Y:S01]  /*2690*/  FADD.FTZ R53, -R51, 1 ;  /* 0x3f80000033357421 */ /* 0x002fe20000010100 */
[----:B------:R-:W-:Y:S01]  /*26a0*/  FMUL.FTZ R25, R84, R25 ;  /* 0x0000001954197220 */ /* 0x000fe20000410000 */
[----:B------:R-:W-:Y:S01]  /*26b0*/  SHF.L.U32 R84, R70, 0x10, RZ ;  /* 0x0000001046547819 */ /* 0x000fe200000006ff */
[----:B--2---:R-:W-:Y:S01]  /*26c0*/  FADD.FTZ R50, R85, 1 ;  /* 0x3f80000055327421 */ /* 0x004fe20000010000 */
[----:B------:R-:W-:Y:S01]  /*26d0*/  FFMA.FTZ R53, R46, R53, 1 ;  /* 0x3f8000002e357423 */ /* 0x000fe20000010035 */
[----:B------:R-:W-:Y:S01]  /*26e0*/  SHF.L.U32 R46, R10, 0x10, RZ ;  /* 0x000000100a2e7819 */ /* 0x000fe200000006ff */
[----:B0-----:R-:W-:-:S03]  /*26f0*/  FADD.FTZ R85, R52, 1 ;  /* 0x3f80000034557421 */ /* 0x001fc60000010000 */
[----:B------:R-:W0:Y:S01]  /*2700*/  MUFU.RCP R50, R50 ;  /* 0x0000003200327308 */ /* 0x000e220000001000 */
[----:B------:R-:W-:-:S04]  /*2710*/  FMUL.FTZ R46, R46, R51 ;  /* 0x000000332e2e7220 */ /* 0x000fc80000410000 */
[----:B------:R-:W-:Y:S01]  /*2720*/  FMUL.FTZ R46, R46, R53 ;  /* 0x000000352e2e7220 */ /* 0x000fe20000410000 */
[----:B---3--:R-:W-:Y:S01]  /*2730*/  FADD.FTZ R52, -R45, 1 ;  /* 0x3f8000002d347421 */ /* 0x008fe20000010100 */
[----:B------:R-:W-:Y:S01]  /*2740*/  SHF.L.U32 R53, R12, 0x10, RZ ;  /* 0x000000100c357819 */ /* 0x000fe200000006ff */
[----:B------:R-:W1:Y:S02]  /*2750*/  MUFU.RCP R51, R85 ;  /* 0x0000005500337308 */ /* 0x000e640000001000 */
[----:B------:R-:W-:Y:S01]  /*2760*/  FFMA.FTZ R33, R33, R52, 1 ;  /* 0x3f80000021217423 */ /* 0x000fe20000010034 */
[----:B------:R-:W-:Y:S01]  /*2770*/  FMUL.FTZ R52, R84, R45 ;  /* 0x0000002d54347220 */ /* 0x000fe20000410000 */
[----:B0-----:R-:W-:Y:S01]  /*2780*/  FADD.FTZ R84, -R50, 1 ;  /* 0x3f80000032547421 */ /* 0x001fe20000010100 */
[----:B------:R-:W-:-:S03]  /*2790*/  FMUL.FTZ R50, R53, R50 ;  /* 0x0000003235327220 */ /* 0x000fc60000410000 */
[----:B------:R-:W-:Y:S01]  /*27a0*/  FFMA.FTZ R45, R23, R84, 1 ;  /* 0x3f800000172d7423 */ /* 0x000fe20000010054 */
[----:B------:R-:W-:Y:S01]  /*27b0*/  FMUL.FTZ R23, R52, R33 ;  /* 0x0000002134177220 */ /* 0x000fe20000410000 */
[----:B------:R-:W-:Y:S01]  /*27c0*/  FMUL.FTZ R33, R15, R40 ;  /* 0x000000280f217220 */ /* 0x000fe20000410000 */
[----:B-1----:R-:W-:Y:S01]  /*27d0*/  FADD.FTZ R84, -R51, 1 ;  /* 0x3f80000033547421 */ /* 0x002fe20000010100 */
[----:B------:R-:W-:Y:S01]  /*27e0*/  FMUL.FTZ R51, R86, R51 ;  /* 0x0000003356337220 */ /* 0x000fe20000410000 */
[----:B------:R-:W-:Y:S01]  /*27f0*/  FMUL.FTZ R86, R63, R18 ;  /* 0x000000123f567220 */ /* 0x000fe20000410000 */
[----:B------:R-:W-:Y:S01]  /*2800*/  FMUL.FTZ R50, R50, R45 ;  /* 0x0000002d32327220 */ /* 0x000fe20000410000 */
[----:B------:R-:W-:Y:S02]  /*2810*/  FFMA.FTZ R84, R47, R84, 1 ;  /* 0x3f8000002f547423 */ /* 0x000fe40000010054 */
[----:B------:R-:W-:Y:S01]  /*2820*/  FFMA.FTZ R45, R17, R86, RZ ;  /* 0x00000056112d7223 */ /* 0x000fe200000100ff */
[----:B------:R-:W-:Y:S01]  /*2830*/  FADD.FTZ R86, RZ, R86 ;  /* 0x00000056ff567221 */ /* 0x000fe20000010000 */
[----:B------:R-:W-:Y:S01]  /*2840*/  FMUL.FTZ R52, R51, R84 ;  /* 0x0000005433347220 */ /* 0x000fe20000410000 */
[----:B------:R-:W-:Y:S01]  /*2850*/  FFMA.FTZ R84, R17, R18, RZ ;  /* 0x0000001211547223 */ /* 0x000fe200000100ff */
[----:B------:R-:W-:Y:S01]  /*2860*/  FADD.FTZ R17, RZ, R18 ;  /* 0x00000012ff117221 */ /* 0x000fe20000010000 */
[----:B------:R-:W-:Y:S01]  /*2870*/  FFMA.FTZ R18, R16, R33, R45 ;  /* 0x0000002110127223 */ /* 0x000fe2000001002d */
[-C--:B------:R-:W-:Y:S01]  /*2880*/  FMUL.FTZ R45, R63, R44.reuse ;  /* 0x0000002c3f2d7220 */ /* 0x080fe20000410000 */
[----:B------:R-:W-:Y:S01]  /*2890*/  FADD.FTZ R86, R33, R86 ;  /* 0x0000005621567221 */ /* 0x000fe20000010000 */
[----:B------:R-:W-:Y:S01]  /*28a0*/  FMUL.FTZ R33, R15, R43 ;  /* 0x0000002b0f217220 */ /* 0x000fe20000410000 */
[----:B------:R-:W-:Y:S01]  /*28b0*/  FADD.FTZ R17, R17, R44 ;  /* 0x0000002c11117221 */ /* 0x000fe20000010000 */
[C---:B------:R-:W-:Y:S01]  /*28c0*/  FFMA.FTZ R18, R21.reuse, R45, R18 ;  /* 0x0000002d15127223 */ /* 0x040fe20000010012 */
[----:B------:R-:W-:Y:S01]  /*28d0*/  FADD.FTZ R86, R86, R45 ;  /* 0x0000002d56567221 */ /* 0x000fe20000010000 */
[----:B------:R-:W-:Y:S01]  /*28e0*/  FFMA.FTZ R44, R21, R44, R84 ;  /* 0x0000002c152c7223 */ /* 0x000fe20000010054 */
[-C--:B------:R-:W-:Y:S01]  /*28f0*/  FMUL.FTZ R45, R63, R48.reuse ;  /* 0x000000303f2d7220 */ /* 0x080fe20000410000 */
[----:B------:R-:W-:Y:S01]  /*2900*/  FFMA.FTZ R18, R32, R33, R18 ;  /* 0x0000002120127223 */ /* 0x000fe20000010012 */
[----:B------:R-:W-:Y:S01]  /*2910*/  FADD.FTZ R86, R33, R86 ;  /* 0x0000005621567221 */ /* 0x000fe20000010000 */
[----:B------:R-:W-:Y:S01]  /*2920*/  FFMA.FTZ R44, R31, R48, R44 ;  /* 0x000000301f2c7223 */ /* 0x000fe2000001002c */
[-C--:B------:R-:W-:Y:S01]  /*2930*/  FMUL.FTZ R33, R63, R34.reuse ;  /* 0x000000223f217220 */ /* 0x080fe20000410000 */
[----:B------:R-:W-:Y:S01]  /*2940*/  FFMA.FTZ R18, R31, R45, R18 ;  /* 0x0000002d1f127223 */ /* 0x000fe20000010012 */
[----:B------:R-:W-:Y:S01]  /*2950*/  FMUL.FTZ R31, R15, R35 ;  /* 0x000000230f1f7220 */ /* 0x000fe20000410000 */
[----:B------:R-:W-:Y:S01]  /*2960*/  FADD.FTZ R86, R86, R45 ;  /* 0x0000002d56567221 */ /* 0x000fe20000010000 */
[----:B------:R-:W-:Y:S01]  /*2970*/  FFMA.FTZ R44, R29, R34, R44 ;  /* 0x000000221d2c7223 */ /* 0x000fe2000001002c */
[----:B------:R-:W-:Y:S01]  /*2980*/  FFMA.FTZ R21, R16, R40, RZ ;  /* 0x0000002810157223 */ /* 0x000fe200000100ff */
[----:B------:R-:W-:Y:S01]  /*2990*/  FFMA.FTZ R18, R30, R31, R18 ;  /* 0x0000001f1e127223 */ /* 0x000fe20000010012 */
[----:B------:R-:W-:Y:S01]  /*29a0*/  FADD.FTZ R86, R31, R86 ;  /* 0x000000561f567221 */ /* 0x000fe20000010000 */
[----:B------:R-:W-:Y:S01]  /*29b0*/  FADD.FTZ R40, RZ, R40 ;  /* 0x00000028ff287221 */ /* 0x000fe20000010000 */
[----:B------:R-:W-:Y:S01]  /*29c0*/  FMUL.FTZ R31, R63, R38 ;  /* 0x000000263f1f7220 */ /* 0x000fe20000410000 */
[----:B------:R-:W-:Y:S01]  /*29d0*/  FFMA.FTZ R18, R29, R33, R18 ;  /* 0x000000211d127223 */ /* 0x000fe20000010012 */
[----:B------:R-:W-:Y:S01]  /*29e0*/  FMUL.FTZ R29, R15, R22 ;  /* 0x000000160f1d7220 */ /* 0x000fe20000410000 */
[----:B------:R-:W-:Y:S01]  /*29f0*/  FADD.FTZ R86, R86, R33 ;  /* 0x0000002156567221 */ /* 0x000fe20000010000 */
[----:B------:R-:W-:Y:S01]  /*2a00*/  FFMA.FTZ R21, R32, R43, R21 ;  /* 0x0000002b20157223 */ /* 0x000fe20000010015 */
[----:B------:R-:W-:Y:S01]  /*2a10*/  FADD.FTZ R40, R40, R43 ;  /* 0x0000002b28287221 */ /* 0x000fe20000010000 */
[----:B------:R-:W-:Y:S01]  /*2a20*/  FFMA.FTZ R18, R28, R29, R18 ;  /* 0x0000001d1c127223 */ /* 0x000fe20000010012 */
[----:B------:R-:W-:Y:S01]  /*2a30*/  FADD.FTZ R86, R29, R86 ;  /* 0x000000561d567221 */ /* 0x000fe20000010000 */
[C---:B------:R-:W-:Y:S01]  /*2a40*/  FFMA.FTZ R29, R27.reuse, R38, R44 ;  /* 0x000000261b1d7223 */ /* 0x040fe2000001002c */
[----:B------:R-:W-:Y:S01]  /*2a50*/  FFMA.FTZ R21, R30, R35, R21 ;  /* 0x000000231e157223 */ /* 0x000fe20000010015 */
[----:B------:R-:W-:Y:S01]  /*2a60*/  FFMA.FTZ R18, R27, R31, R18 ;  /* 0x0000001f1b127223 */ /* 0x000fe20000010012 */
[----:B------:R-:W-:Y:S01]  /*2a70*/  FMUL.FTZ R27, R15, R39 ;  /* 0x000000270f1b7220 */ /* 0x000fe20000410000 */
[----:B------:R-:W-:Y:S01]  /*2a80*/  FADD.FTZ R86, R86, R31 ;  /* 0x0000001f56567221 */ /* 0x000fe20000010000 */
[----:B------:R-:W-:Y:S01]  /*2a90*/  FADD.FTZ R35, R40, R35 ;  /* 0x0000002328237221 */ /* 0x000fe20000010000 */
[----:B------:R-:W-:Y:S01]  /*2aa0*/  FMUL.FTZ R16, R63, R20 ;  /* 0x000000143f107220 */ /* 0x000fe20000410000 */
[----:B------:R-:W-:Y:S01]  /*2ab0*/  FFMA.FTZ R31, R26, R27, R18 ;  /* 0x0000001b1a1f7223 */ /* 0x000fe20000010012 */
[----:B------:R-:W-:Y:S01]  /*2ac0*/  FADD.FTZ R86, R27, R86 ;  /* 0x000000561b567221 */ /* 0x000fe20000010000 */
[----:B------:R-:W-:Y:S01]  /*2ad0*/  FFMA.FTZ R21, R28, R22, R21 ;  /* 0x000000161c157223 */ /* 0x000fe20000010015 */
[----:B------:R-:W-:Y:S01]  /*2ae0*/  FADD.FTZ R22, R35, R22 ;  /* 0x0000001623167221 */ /* 0x000fe20000010000 */
[C---:B------:R-:W-:Y:S01]  /*2af0*/  FFMA.FTZ R29, R24.reuse, R20, R29 ;  /* 0x00000014181d7223 */ /* 0x040fe2000001001d */
[----:B------:R-:W-:Y:S01]  /*2b00*/  FFMA.FTZ R24, R24, R16, R31 ;  /* 0x0000001018187223 */ /* 0x000fe2000001001f */
[----:B------:R-:W-:Y:S01]  /*2b10*/  FMUL.FTZ R27, R15, R25 ;  /* 0x000000190f1b7220 */ /* 0x000fe20000410000 */
[----:B------:R-:W-:Y:S01]  /*2b20*/  FADD.FTZ R17, R17, R48 ;  /* 0x0000003011117221 */ /* 0x000fe20000010000 */
[----:B------:R-:W-:Y:S01]  /*2b30*/  FADD.FTZ R86, R86, R16 ;  /* 0x0000001056567221 */ /* 0x000fe20000010000 */
[----:B------:R-:W-:Y:S01]  /*2b40*/  FFMA.FTZ R21, R26, R39, R21 ;  /* 0x000000271a157223 */ /* 0x000fe20000010015 */
[----:B------:R-:W-:Y:S01]  /*2b50*/  FADD.FTZ R22, R22, R39 ;  /* 0x0000002716167221 */ /* 0x000fe20000010000 */
[C---:B------:R-:W-:Y:S01]  /*2b60*/  FFMA.FTZ R24, R42.reuse, R27, R24 ;  /* 0x0000001b2a187223 */ /* 0x040fe20000010018 */
[-C--:B------:R-:W-:Y:S01]  /*2b70*/  FMUL.FTZ R31, R63, R46.reuse ;  /* 0x0000002e3f1f7220 */ /* 0x080fe20000410000 */
[----:B------:R-:W-:Y:S01]  /*2b80*/  FADD.FTZ R17, R17, R34 ;  /* 0x0000002211117221 */ /* 0x000fe20000010000 */
[----:B------:R-:W-:Y:S01]  /*2b90*/  FADD.FTZ R86, R27, R86 ;  /* 0x000000561b567221 */ /* 0x000fe20000010000 */
[----:B------:R-:W-:Y:S01]  /*2ba0*/  FFMA.FTZ R21, R42, R25, R21 ;  /* 0x000000192a157223 */ /* 0x000fe20000010015 */
[----:B------:R-:W-:Y:S01]  /*2bb0*/  FADD.FTZ R22, R22, R25 ;  /* 0x0000001916167221 */ /* 0x000fe20000010000 */
[----:B------:R-:W-:Y:S01]  /*2bc0*/  FMUL.FTZ R25, R15, R23 ;  /* 0x000000170f197220 */ /* 0x000fe20000410000 */
[----:B------:R-:W-:Y:S01]  /*2bd0*/  FFMA.FTZ R27, R37, R31, R24 ;  /* 0x0000001f251b7223 */ /* 0x000fe20000010018 */
[----:B------:R-:W-:Y:S01]  /*2be0*/  FADD.FTZ R17, R17, R38 ;  /* 0x0000002611117221 */ /* 0x000fe20000010000 */
[----:B------:R-:W-:Y:S01]  /*2bf0*/  FADD.FTZ R86, R86, R31 ;  /* 0x0000001f56567221 */ /* 0x000fe20000010000 */
[----:B------:R-:W-:Y:S01]  /*2c00*/  FFMA.FTZ R48, R37, R46, R29 ;  /* 0x0000002e25307223 */ /* 0x000fe2000001001d */
[----:B------:R-:W-:Y:S01]  /*2c10*/  FMUL.FTZ R29, R63, R50 ;  /* 0x000000323f1d7220 */ /* 0x000fe20000410000 */
[C---:B------:R-:W-:Y:S01]  /*2c20*/  FFMA.FTZ R16, R36.reuse, R25, R27 ;  /* 0x0000001924107223 */ /* 0x040fe2000001001b */
[----:B------:R-:W-:Y:S01]  /*2c30*/  FADD.FTZ R17, R17, R20 ;  /* 0x0000001411117221 */ /* 0x000fe20000010000 */
[----:B------:R-:W-:Y:S01]  /*2c40*/  FADD.FTZ R86, R25, R86 ;  /* 0x0000005619567221 */ /* 0x000fe20000010000 */
[----:B------:R-:W-:Y:S01]  /*2c50*/  FMUL.FTZ R24, R15, R52 ;  /* 0x000000340f187220 */ /* 0x000fe20000410000 */
[----:B------:R-:W-:Y:S01]  /*2c60*/  FFMA.FTZ R16, R19, R29, R16 ;  /* 0x0000001d13107223 */ /* 0x000fe20000010010 */
[----:B------:R-:W-:Y:S01]  /*2c70*/  FFMA.FTZ R36, R36, R23, R21 ;  /* 0x0000001724247223 */ /* 0x000fe20000010015 */
[----:B------:R-:W-:Y:S01]  /*2c80*/  FADD.FTZ R17, R17, R46 ;  /* 0x0000002e11117221 */ /* 0x000fe20000010000 */
[----:B------:R-:W-:Y:S01]  /*2c90*/  FADD.FTZ R29, R86, R29 ;  /* 0x0000001d561d7221 */ /* 0x000fe20000010000 */
[----:B------:R-:W-:Y:S01]  /*2ca0*/  FADD.FTZ R23, R22, R23 ;  /* 0x0000001716177221 */ /* 0x000fe20000010000 */
[----:B------:R-:W-:Y:S01]  /*2cb0*/  FFMA.FTZ R31, R49, R24, R16 ;  /* 0x00000018311f7223 */ /* 0x000fe20000010010 */
[----:B------:R-:W-:Y:S01]  /*2cc0*/  FFMA.FTZ R48, R19, R50, R48 ;  /* 0x0000003213307223 */ /* 0x000fe20000010030 */
[----:B------:R-:W-:Y:S01]  /*2cd0*/  FADD.FTZ R24, R24, R29 ;  /* 0x0000001d18187221 */ /* 0x000fe20000010000 */
[----:B------:R-:W-:Y:S01]  /*2ce0*/  FADD.FTZ R50, R17, R50 ;  /* 0x0000003211327221 */ /* 0x000fe20000010000 */
[----:B------:R-:W-:Y:S01]  /*2cf0*/  FFMA.FTZ R49, R49, R52, R36 ;  /* 0x0000003431317223 */ /* 0x000fe20000010024 */
[----:B------:R-:W-:-:S07]  /*2d00*/  FADD.FTZ R51, R23, R52 ;  /* 0x0000003417337221 */ /* 0x000fce0000010000 */
.L_x_272:
        /* <DEDUP_REMOVED lines=10> */
[----:B------:R-:W4:Y:S08]  /*2db0*/  LDC R65, c[0x0][0x374] ;  /* 0x0000dd00ff417b82 */ /* 0x000f300000000800 */
[----:B------:R-:W5:Y:S01]  /*2dc0*/  LDC R84, c[0x0][0x370] ;  /* 0x0000dc00ff547b82 */ /* 0x000f620000000800 */
        /* <DEDUP_REMOVED lines=18> */
[----:B-----5:R-:W-:-:S03]  /*2ef0*/  ISETP.GE.U32.AND P0, PT, R84, 0x2, PT ;  /* 0x000000025400780c */ /* 0x020fc60003f06070 */
[----:B------:R-:W1:Y:S01]  /*2f00*/  SHFL.DOWN PT, R17, R24, 0x8, 0x1f ;  /* 0x09001f0018117f89 */ /* 0x000e6200000e0000 */
[----:B0-----:R-:W-:Y:S01]  /*2f10*/  FADD.FTZ R18, R31, R16 ;  /* 0x000000101f127221 */ /* 0x001fe20000010000 */
[----:B-1----:R-:W-:-:S04]  /*2f20*/  FADD.FTZ R17, R24, R17 ;  /* 0x0000001118117221 */ /* 0x002fc80000010000 */
        /* <DEDUP_REMOVED lines=13> */
.L_x_274:
[----:B------:R-:W-:Y:S05]  /*3000*/  BSYNC.RECONVERGENT B0 ;  /* 0x0000000000007941 */ /* 0x000fea0003800200 */
.L_x_273:
[----:B------:R-:W-:Y:S06]  /*3010*/  BAR.SYNC.DEFER_BLOCKING 0x0 ;  /* 0x0000000000007b1d */ /* 0x000fec0000010000 */
[----:B------:R-:W-:Y:S04]  /*3020*/  BSSY.RECONVERGENT B0, `(.L_x_275) ;  /* 0x0000033000007945 */ /* 0x000fe80003800200 */
[----:B------:R-:W-:Y:S05]  /*3030*/  @P1 BRA `(.L_x_276) ;  /* 0x0000000000c41947 */ /* 0x000fea0003800000 */
[----:B------:R-:W-:-:S09]  /*3040*/  ULEA UR4, UR8, UR5, 0x18 ;  /* 0x0000000508047291 */ /* 0x000fd2000f8ec0ff */
[----:B-1-3--:R-:W1:Y:S04]  /*3050*/  LDS.128 R16, [UR4+0x20] ;  /* 0x00002004ff107984 */ /* 0x00ae680008000c00 */
[----:B--2---:R-:W2:Y:S04]  /*3060*/  LDS.128 R20, [UR4+0x30] ;  /* 0x00003004ff147984 */ /* 0x004ea80008000c00 */
[----:B------:R-:W3:Y:S04]  /*3070*/  LDS.128 R24, [UR4+0x40] ;  /* 0x00004004ff187984 */ /* 0x000ee80008000c00 */
[----:B------:R-:W4:Y:S04]  /*3080*/  LDS.128 R28, [UR4+0x50] ;  /* 0x00005004ff1c7984 */ /* 0x000f280008000c00 */
[----:B------:R-:W5:Y:S04]  /*3090*/  LDS.128 R32, [UR4+0x60] ;  /* 0x00006004ff207984 */ /* 0x000f680008000c00 */
[----:B------:R-:W5:Y:S01]  /*30a0*/  LDS.128 R36, [UR4+0x70] ;  /* 0x00007004ff247984 */ /* 0x000f620008000c00 */
[----:B-1----:R-:W-:Y:S01]  /*30b0*/  FADD.FTZ R43, R52, R16 ;  /* 0x00000010342b7221 */ /* 0x002fe20000010000 */
[----:B------:R-:W-:-:S02]  /*30c0*/  FADD.FTZ R16, R53, R17 ;  /* 0x0000001135107221 */ /* 0x000fc40000010000 */
[----:B0-----:R-:W-:Y:S01]  /*30d0*/  LDS.64 R52, [UR4+0xb0] ;  /* 0x0000b004ff347984 */ /* 0x001fe20008000a00 */
        /* <DEDUP_REMOVED lines=16> */
[----:B------:R-:W-:-:S03]  /*31e0*/  FADD.FTZ R40, R40, R31 ;  /* 0x0000001f28287221 */ /* 0x000fc60000010000 */
        /* <DEDUP_REMOVED lines=20> */
[----:B------:R-:W-:Y:S01]  /*3330*/  FADD.FTZ R52, R43, R52 ;  /* 0x000000342b347221 */ /* 0x000fe20000010000 */
[----:B------:R-:W-:-:S07]  /*3340*/  FADD.FTZ R53, R40, R53 ;  /* 0x0000003528357221 */ /* 0x000fce0000010000 */
.L_x_276:
[----:B------:R-:W-:Y:S05]  /*3350*/  BSYNC.RECONVERGENT B0 ;  /* 0x0000000000007941 */ /* 0x000fea0003800200 */
.L_x_275:
[----:B------:R-:W-:Y:S01]  /*3360*/  BAR.SYNC.DEFER_BLOCKING 0x0 ;  /* 0x0000000000007b1d */ /* 0x000fe20000010000 */
[----:B------:R-:W-:-:S05]  /*3370*/  IMAD R86, R41, 0xa, R86 ;  /* 0x0000000a29567824 */ /* 0x000fca00078e0256 */
[----:B------:R-:W-:Y:S04]  /*3380*/  BSSY.RECONVERGENT B0, `(.L_x_277) ;  /* 0x000013d000007945 */ /* 0x000fe80003800200 */
[----:B------:R-:W-:Y:S05]  /*3390*/  @P4 BRA `(.L_x_278) ;  /* 0x0000001000ec4947 */ /* 0x000fea0003800000 */
[----:B------:R-:W4:Y:S04]  /*33a0*/  LDS.128 R24, [R85+0xa0] ;  /* 0x0000a00055187984 */ /* 0x000f280000000c00 */
[----:B-1-3--:R-:W1:Y:S04]  /*33b0*/  LDS.128 R16, [R85+0x140] ;  /* 0x0001400055107984 */ /* 0x00ae680000000c00 */
[----:B--2---:R-:W2:Y:S04]  /*33c0*/  LDS.128 R20, [R85+0x1e0] ;  /* 0x0001e00055147984 */ /* 0x004ea80000000c00 */
        /* <DEDUP_REMOVED lines=312> */
.L_x_278:
[----:B------:R-:W-:Y:S05]  /*4750*/  BSYNC.RECONVERGENT B0 ;  /* 0x0000000000007941 */ /* 0x000fea0003800200 */
.L_x_277:
[----:B------:R-:W-:Y:S04]  /*4760*/  BSSY.RECONVERGENT B0, `(.L_x_279) ;  /* 0x000001c000007945 */ /* 0x000fe80003800200 */
[----:B------:R-:W-:Y:S05]  /*4770*/  @P4 BRA `(.L_x_280) ;  /* 0x0000000000684947 */ /* 0x000fea0003800000 */
[----:B---3--:R-:W2:Y:S08]  /*4780*/  LDC.64 R16, c[0x0][0x3f8] ;  /* 0x0000fe00ff107b82 */ /* 0x008eb00000000a00 */
        /* <DEDUP_REMOVED lines=25> */
.L_x_280:
[----:B------:R-:W-:Y:S05]  /*4920*/  BSYNC.RECONVERGENT B0 ;  /* 0x0000000000007941 */ /* 0x000fea0003800200 */
.L_x_279:
[----:B------:R-:W-:Y:S05]  /*4930*/  @!P0 BRA `(.L_x_281) ;  /* 0x00000008006c8947 */ /* 0x000fea0003800000 */
[----:B------:R-:W5:Y:S01]  /*4940*/  LDC.64 R28, c[0x0][0x3d0] ;  /* 0x0000f400ff1c7b82 */ /* 0x000f620000000a00 */
[----:B------:R-:W0:Y:S01]  /*4950*/  S2R R30, SR_CTAID.Y ;  /* 0x00000000001e7919 */ /* 0x000e220000002600 */
[----:B---34-:R-:W-:Y:S02]  /*4960*/  LOP3.LUT R16, R59, 0x1, RZ, 0xc0, !PT ;  /* 0x000000013b107812 */ /* 0x018fe400078ec0ff */
[----:B------:R-:W-:-:S03]  /*4970*/  ISETP.GE.U32.AND P2, PT, R84, 0x8, PT ;  /* 0x000000085400780c */ /* 0x000fc60003f46070 */
[----:B-1----:R-:W-:-:S04]  /*4980*/  IMAD R19, R16, R65, RZ ;  /* 0x0000004110137224 */ /* 0x002fc800078e02ff */
[----:B------:R-:W-:-:S05]  /*4990*/  IMAD R16, R19, R84, RZ ;  /* 0x0000005413107224 */ /* 0x000fca00078e02ff */
[----:B------:R-:W-:-:S05]  /*49a0*/  SHF.L.U32 R17, R16, 0x1, RZ ;  /* 0x0000000110117819 */ /* 0x000fca00000006ff */
[----:B-----5:R-:W-:Y:S01]  /*49b0*/  IMAD.WIDE R28, R17, 0x4, R28 ;  /* 0x00000004111c7825 */ /* 0x020fe200078e021c */
[----:B0-----:R-:W-:Y:S06]  /*49c0*/  @P1 BRA `(.L_x_282) ;  /* 0x0000000000501947 */ /* 0x001fec0003800000 */
[----:B------:R-:W0:Y:S01]  /*49d0*/  LDC.64 R16, c[0x0][0x3c8] ;  /* 0x0000f200ff107b82 */ /* 0x000e220000000a00 */
[----:B--2---:R-:W-:Y:S01]  /*49e0*/  LOP3.LUT P0, R20, R59, 0x2, RZ, 0xc0, !PT ;  /* 0x000000023b147812 */ /* 0x004fe2000780c0ff */
[----:B------:R-:W-:Y:S01]  /*49f0*/  IMAD R21, R65, UR9, R30 ;  /* 0x0000000941157c24 */ /* 0x000fe2000f8e021e */
[----:B------:R-:W-:Y:S02]  /*4a00*/  IADD3 R19, PT, PT, R19, R30, RZ ;  /* 0x0000001e13137210 */ /* 0x000fe40007ffe0ff */
[----:B------:R-:W-:-:S04]  /*4a10*/  SEL R23, R84, RZ, !P0 ;  /* 0x000000ff54177207 */ /* 0x000fc80004000000 */
[----:B------:R-:W-:Y:S01]  /*4a20*/  ISETP.NE.AND P0, PT, R23, -0x1, PT ;  /* 0xffffffff1700780c */ /* 0x000fe20003f05270 */
[----:B0-----:R-:W-:-:S04]  /*4a30*/  IMAD.WIDE.U32 R16, R19, 0x4, R16 ;  /* 0x0000000413107825 */ /* 0x001fc800078e0010 */
        /* <DEDUP_REMOVED lines=8> */
.L_x_283:
[----:B0-----:R-:W2:Y:S04]  /*4ac0*/  LDG.E.STRONG.GPU R18, desc[UR6][R16.64] ;  /* 0x0000000610127981 */ /* 0x001ea8000c1ef900 */
[----:B--2---:R-:W-:Y:S01]  /*4ad0*/  CCTL.IVALL ;  /* 0x00000000ff00798f */ /* 0x004fe20002000000 */
[----:B------:R-:W-:Y:S05]  /*4ae0*/  YIELD ;  /* 0x0000000000007946 */ /* 0x000fea0003800000 */
[----:B------:R-:W-:-:S13]  /*4af0*/  ISETP.NE.AND P0, PT, R18, R23, PT ;  /* 0x000000171200720c */ /* 0x000fda0003f05270 */
[----:B------:R-:W-:Y:S05]  /*4b00*/  @P0 BRA `(.L_x_283) ;  /* 0xfffffffc00ec0947 */ /* 0x000fea000383ffff */
.L_x_282:
[----:B------:R-:W-:Y:S05]  /*4b10*/  WARPSYNC.ALL ;  /* 0x0000000000007948 */ /* 0x000fea0003800000 */
[----:B------:R-:W-:Y:S01]  /*4b20*/  BAR.SYNC.DEFER_BLOCKING 0x0 ;  /* 0x0000000000007b1d */ /* 0x000fe20000010000 */
[----:B------:R-:W-:-:S05]  /*4b30*/  MOV R31, RZ ;  /* 0x000000ff001f7202 */ /* 0x000fca0000000f00 */
[----:B------:R-:W-:Y:S05]  /*4b40*/  @!P2 BRA `(.L_x_284) ;  /* 0x0000000000f0a947 */ /* 0x000fea0003800000 */
[----:B------:R-:W-:Y:S01]  /*4b50*/  HFMA2 R32, -RZ, RZ, 0, 0 ;  /* 0x00000000ff207431 */ /* 0x000fe200000001ff */
[----:B------:R-:W-:-:S07]  /*4b60*/  LOP3.LUT R31, R84, 0x7ffffff8, RZ, 0xc0, !PT ;  /* 0x7ffffff8541f7812 */ /* 0x000fce00078ec0ff */
.L_x_285:
[C---:B------:R-:W-:Y:S02]  /*4b70*/  ISETP.EQ.OR P0, PT, R32.reuse, UR9, P1 ;  /* 0x0000000920007c0c */ /* 0x040fe40008f02670 */
[----:B0-----:R-:W-:-:S04]  /*4b80*/  IADD3 R19, PT, PT, R32, 0x1, RZ ;  /* 0x0000000120137810 */ /* 0x001fc80007ffe0ff */
[----:B------:R-:W-:-:S07]  /*4b90*/  ISETP.EQ.OR P6, PT, R19, UR9, P1 ;  /* 0x0000000913007c0c */ /* 0x000fce0008fc2670 */
[----:B------:R-:W-:-:S04]  /*4ba0*/  @!P0 IMAD R17, R65, R32, R30 ;  /* 0x0000002041118224 */ /* 0x000fc800078e021e */
[----:B------:R-:W-:-:S04]  /*4bb0*/  @!P0 IMAD.WIDE.U32 R16, R17, 0x8, R28 ;  /* 0x0000000811108825 */ /* 0x000fc800078e001c */
[----:B------:R-:W-:Y:S02]  /*4bc0*/  @!P6 IMAD R19, R19, R65, R30 ;  /* 0x000000411313e224 */ /* 0x000fe400078e021e */
[----:B------:R-:W3:Y:S02]  /*4bd0*/  @!P0 LDG.E.64 R16, desc[UR6][R16.64] ;  /* 0x0000000610108981 */ /* 0x000ee4000c1e1b00 */
[----:B------:R-:W-:-:S06]  /*4be0*/  @!P6 IMAD.WIDE.U32 R18, R19, 0x8, R28 ;  /* 0x000000081312e825 */ /* 0x000fcc00078e001c */
[----:B------:R-:W4:Y:S01]  /*4bf0*/  @!P6 LDG.E.64 R18, desc[UR6][R18.64] ;  /* 0x000000061212e981 */ /* 0x000f22000c1e1b00 */
[C---:B--2---:R-:W-:Y:S02]  /*4c00*/  IADD3 R20, PT, PT, R32.reuse, 0x2, RZ ;  /* 0x0000000220147810 */ /* 0x044fe40007ffe0ff */
        /* <DEDUP_REMOVED lines=12> */
[----:B---3--:R-:W-:Y:S01]  /*4cd0*/  @!P0 FADD.FTZ R53, R53, R17 ;  /* 0x0000001135358221 */ /* 0x008fe20000010000 */
[----:B------:R-:W-:Y:S02]  /*4ce0*/  @!P5 IMAD R17, R20, R65, R30 ;  /* 0x000000411411d224 */ /* 0x000fe400078e021e */
[----:B------:R-:W-:Y:S02]  /*4cf0*/  @!P0 FADD.FTZ R52, R52, R16 ;  /* 0x0000001034348221 */ /* 0x000fe40000010000 */
[----:B------:R-:W-:-:S04]  /*4d00*/  @!P5 IMAD.WIDE.U32 R16, R17, 0x8, R28 ;  /* 0x000000081110d825 */ /* 0x000fc800078e001c */
[----:B----4-:R-:W-:Y:S01]  /*4d10*/  @!P6 FADD.FTZ R52, R52, R18 ;  /* 0x000000123434e221 */ /* 0x010fe20000010000 */
        /* <DEDUP_REMOVED lines=31> */
.L_x_284:
        /* <DEDUP_REMOVED lines=17> */
[----:B------:R-:W-:Y:S01]  /*5020*/  @!P2 IMAD.WIDE.U32 R18, R19, 0x8, R28 ;  /* 0x000000081312a825 */ /* 0x000fe200078e001c */
[----:B------:R-:W3:Y:S03]  /*5030*/  @!P0 LDG.E.64 R16, desc[UR6][R16.64] ;  /* 0x0000000610108981 */ /* 0x000ee6000c1e1b00 */
[----:B------:R-:W-:Y:S02]  /*5040*/  @!P4 IMAD R23, R23, R65, R30 ;  /* 0x000000411717c224 */ /* 0x000fe400078e021e */
[--C-:B--2---:R-:W-:Y:S01]  /*5050*/  @!P3 IMAD.WIDE.U32 R20, R21, 0x8, R28.reuse ;  /* 0x000000081514b825 */ /* 0x104fe200078e001c */
[----:B------:R-:W2:Y:S03]  /*5060*/  @!P2 LDG.E.64 R18, desc[UR6][R18.64] ;  /* 0x000000061212a981 */ /* 0x000ea6000c1e1b00 */
[----:B------:R-:W-:-:S02]  /*5070*/  @!P4 IMAD.WIDE.U32 R22, R23, 0x8, R28 ;  /* 0x000000081716c825 */ /* 0x000fc400078e001c */
[----:B------:R-:W4:Y:S04]  /*5080*/  @!P3 LDG.E.64 R20, desc[UR6][R20.64] ;  /* 0x000000061414b981 */ /* 0x000f28000c1e1b00 */
[----:B------:R-:W5:Y:S01]  /*5090*/  @!P4 LDG.E.64 R22, desc[UR6][R22.64] ;  /* 0x000000061616c981 */ /* 0x000f62000c1e1b00 */
[----:B------:R-:W-:Y:S01]  /*50a0*/  IADD3 R31, PT, PT, R31, 0x4, RZ ;  /* 0x000000041f1f7810 */ /* 0x000fe20007ffe0ff */
[----:B---3--:R-:W-:Y:S01]  /*50b0*/  @!P0 FADD.FTZ R52, R52, R16 ;  /* 0x0000001034348221 */ /* 0x008fe20000010000 */
[----:B------:R-:W-:-:S03]  /*50c0*/  @!P0 FADD.FTZ R53, R53, R17 ;  /* 0x0000001135358221 */ /* 0x000fc60000010000 */
[----:B--2---:R-:W-:Y:S01]  /*50d0*/  @!P2 FADD.FTZ R52, R52, R18 ;  /* 0x000000123434a221 */ /* 0x004fe20000010000 */
[----:B------:R-:W-:-:S03]  /*50e0*/  @!P2 FADD.FTZ R53, R53, R19 ;  /* 0x000000133535a221 */ /* 0x000fc60000010000 */
[----:B----4-:R-:W-:Y:S01]  /*50f0*/  @!P3 FADD.FTZ R52, R52, R20 ;  /* 0x000000143434b221 */ /* 0x010fe20000010000 */
[----:B------:R-:W-:-:S03]  /*5100*/  @!P3 FADD.FTZ R53, R53, R21 ;  /* 0x000000153535b221 */ /* 0x000fc60000010000 */
[----:B-----5:R-:W-:Y:S01]  /*5110*/  @!P4 FADD.FTZ R52, R52, R22 ;  /* 0x000000163434c221 */ /* 0x020fe20000010000 */
[----:B------:R-:W-:-:S07]  /*5120*/  @!P4 FADD.FTZ R53, R53, R23 ;  /* 0x000000173535c221 */ /* 0x000fce0000010000 */
.L_x_286:
        /* <DEDUP_REMOVED lines=18> */
.L_x_287:
[----:B------:R-:W-:Y:S01]  /*5250*/  ISETP.EQ.OR P0, PT, R31, UR9, P1 ;  /* 0x000000091f007c0c */ /* 0x000fe20008f02670 */
        /* <DEDUP_REMOVED lines=8> */
.L_x_288:
[----:B------:R-:W-:Y:S05]  /*52e0*/  BSYNC.RECONVERGENT B0 ;  /* 0x0000000000007941 */ /* 0x000fea0003800200 */
.L_x_281:
[----:B------:R-:W5:Y:S01]  /*52f0*/  S2UR UR5, SR_CgaCtaId ;  /* 0x00000000000579c3 */ /* 0x000f620000008800 */
[----:B------:R-:W-:Y:S01]  /*5300*/  UMOV UR4, 0x400 ;  /* 0x0000040000047882 */ /* 0x000fe20000000000 */
[----:B------:R-:W0:Y:S01]  /*5310*/  LDCU.64 UR10, c[0x0][0x400] ;  /* 0x00008000ff0a77ac */ /* 0x000e220008000a00 */
[----:B-1--4-:R-:W-:Y:S02]  /*5320*/  SHF.L.U32 R19, R58, 0x10, RZ ;  /* 0x000000103a137819 */ /* 0x012fe400000006ff */
[----:B------:R-:W-:Y:S02]  /*5330*/  SHF.L.U32 R81, R81, 0x10, RZ ;  /* 0x0000001051517819 */ /* 0x000fe400000006ff */
[----:B------:R-:W-:Y:S01]  /*5340*/  SHF.L.U32 R5, R5, 0x10, RZ ;  /* 0x0000001005057819 */ /* 0x000fe200000006ff */
[----:B------:R-:W1:Y:S01]  /*5350*/  LDC R22, c[0x0][0x41c] ;  /* 0x00010700ff167b82 */ /* 0x000e620000000800 */
[----:B------:R-:W-:Y:S01]  /*5360*/  FADD.FTZ R18, -R14, R19 ;  /* 0x000000130e127221 */ /* 0x000fe20000010100 */
[----:B------:R-:W-:-:S02]  /*5370*/  SHF.L.U32 R21, R56, 0x10, RZ ;  /* 0x0000001038157819 */ /* 0x000fc400000006ff */
[----:B------:R-:W-:Y:S01]  /*5380*/  SHF.L.U32 R79, R79, 0x10, RZ ;  /* 0x000000104f4f7819 */ /* 0x000fe200000006ff */
[----:B------:R-:W-:Y:S01]  /*5390*/  FADD.FTZ R44, -R14, R5 ;  /* 0x000000050e2c7221 */ /* 0x000fe20000010100 */
[----:B------:R-:W-:Y:S01]  /*53a0*/  SHF.L.U32 R23, R54, 0x10, RZ ;  /* 0x0000001036177819 */ /* 0x000fe200000006ff */
[-C--:B------:R-:W-:Y:S01]  /*53b0*/  FMUL.FTZ R18, R18, R83.reuse ;  /* 0x0000005312127220 */ /* 0x080fe20000410000 */
[----:B------:R-:W-:Y:S01]  /*53c0*/  SHF.L.U32 R77, R77, 0x10, RZ ;  /* 0x000000104d4d7819 */ /* 0x000fe200000006ff */
[C---:B------:R-:W-:Y:S01]  /*53d0*/  FADD.FTZ R50, -R14.reuse, R21 ;  /* 0x000000150e327221 */ /* 0x040fe20000010100 */
[----:B------:R-:W-:Y:S01]  /*53e0*/  SHF.L.U32 R3, R3, 0x10, RZ ;  /* 0x0000001003037819 */ /* 0x000fe200000006ff */
[C---:B------:R-:W-:Y:S01]  /*53f0*/  FADD.FTZ R46, -R14.reuse, R79 ;  /* 0x0000004f0e2e7221 */ /* 0x040fe20000010100 */
[----:B------:R-:W-:Y:S01]  /*5400*/  SHF.L.U32 R75, R75, 0x10, RZ ;  /* 0x000000104b4b7819 */ /* 0x000fe200000006ff */
[C---:B------:R-:W-:Y:S01]  /*5410*/  FADD.FTZ R42, -R14.reuse, R23 ;  /* 0x000000170e2a7221 */ /* 0x040fe20000010100 */
[----:B------:R-:W-:Y:S01]  /*5420*/  SHF.L.U32 R73, R73, 0x10, RZ ;  /* 0x0000001049497819 */ /* 0x000fe200000006ff */
[C---:B------:R-:W-:Y:S01]  /*5430*/  FADD.FTZ R48, -R14.reuse, R77 ;  /* 0x0000004d0e307221 */ /* 0x040fe20000010100 */
[----:B-----5:R-:W-:Y:S01]  /*5440*/  ULEA UR4, UR5, UR4, 0x18 ;  /* 0x0000000405047291 */ /* 0x020fe2000f8ec0ff */
[----:B------:R-:W-:Y:S01]  /*5450*/  SHF.L.U32 R7, R7, 0x10, RZ ;  /* 0x0000001007077819 */ /* 0x000fe200000006ff */
[----:B------:R-:W4:Y:S01]  /*5460*/  LDCU UR5, c[0x0][0x42c] ;  /* 0x00008580ff0577ac */ /* 0x000f220008000800 */
[----:B------:R-:W-:Y:S01]  /*5470*/  SHF.L.U32 R71, R71, 0x10, RZ ;  /* 0x0000001047477819 */ /* 0x000fe200000006ff */
[C---:B------:R-:W-:Y:S01]  /*5480*/  FADD.FTZ R38, -R14.reuse, R3 ;  /* 0x000000030e267221 */ /* 0x040fe20000010100 */
[----:B------:R-:W-:Y:S01]  /*5490*/  SHF.L.U32 R9, R9, 0x10, RZ ;  /* 0x0000001009097819 */ /* 0x000fe200000006ff */
[----:B------:R-:W-:Y:S01]  /*54a0*/  FADD.FTZ R40, -R14, R75 ;  /* 0x0000004b0e287221 */ /* 0x000fe20000010100 */
[----:B------:R-:W-:Y:S01]  /*54b0*/  SHF.L.U32 R69, R69, 0x10, RZ ;  /* 0x0000001045457819 */ /* 0x000fe200000006ff */
[----:B-1----:R-:W-:Y:S01]  /*54c0*/  IMAD R22, R22, UR9, R61 ;  /* 0x0000000916167c24 */ /* 0x002fe2000f8e023d */
[----:B------:R3:W-:Y:S01]  /*54d0*/  @!P1 STS.64 [UR4+0xc0], R52 ;  /* 0x0000c034ff009988 */ /* 0x0007e20008000a04 */
[----:B------:R-:W-:Y:S01]  /*54e0*/  SHF.L.U32 R11, R11, 0x10, RZ ;  /* 0x000000100b0b7819 */ /* 0x000fe200000006ff */
[----:B------:R-:W-:Y:S01]  /*54f0*/  FADD.FTZ R32, -R14, R73 ;  /* 0x000000490e207221 */ /* 0x000fe20000010100 */
[----:B------:R-:W-:Y:S01]  /*5500*/  SHF.L.U32 R67, R67, 0x10, RZ ;  /* 0x0000001043437819 */ /* 0x000fe200000006ff */
[----:B------:R-:W-:Y:S01]  /*5510*/  BAR.SYNC.DEFER_BLOCKING 0x0 ;  /* 0x0000000000007b1d */ /* 0x000fe20000010000 */
[----:B0-----:R-:W-:Y:S01]  /*5520*/  ISETP.GE.U32.AND P0, PT, R22, UR10, PT ;  /* 0x0000000a16007c0c */ /* 0x001fe2000bf06070 */
[C---:B------:R-:W-:Y:S01]  /*5530*/  FADD.FTZ R36, -R14.reuse, R7 ;  /* 0x000000070e247221 */ /* 0x040fe20000010100 */
[----:B------:R-:W-:Y:S01]  /*5540*/  SHF.R.S32.HI R19, RZ, 0x1f, R22 ;  /* 0x0000001fff137819 */ /* 0x000fe20000011416 */
[C---:B------:R-:W-:Y:S01]  /*5550*/  FADD.FTZ R34, -R14.reuse, R71 ;  /* 0x000000470e227221 */ /* 0x040fe20000010100 */
[C---:B------:R-:W-:Y:S01]  /*5560*/  FADD.FTZ R28, -R14.reuse, R9 ;  /* 0x000000090e1c7221 */ /* 0x040fe20000010100 */
[C---:B---3--:R-:W-:Y:S01]  /*5570*/  FADD.FTZ R52, -R14.reuse, R81 ;  /* 0x000000510e347221 */ /* 0x048fe20000010100 */
[C---:B------:R-:W-:Y:S01]  /*5580*/  FADD.FTZ R26, -R14.reuse, R69 ;  /* 0x000000450e1a7221 */ /* 0x040fe20000010100 */
[C---:B--2---:R-:W-:Y:S01]  /*5590*/  FADD.FTZ R20, -R14.reuse, R11 ;  /* 0x0000000b0e147221 */ /* 0x044fe20000010100 */
[----:B------:R-:W-:Y:S01]  /*55a0*/  FADD.FTZ R24, -R14, R67 ;  /* 0x000000430e187221 */ /* 0x000fe20000010100 */
[----:B------:R-:W-:Y:S01]  /*55b0*/  FMUL.FTZ R52, R52, R83 ;  /* 0x0000005334347220 */ /* 0x000fe20000410000 */
[----:B------:R-:W-:-:S02]  /*55c0*/  ISETP.GE.AND.EX P0, PT, R19, UR11, PT, P0 ;  /* 0x0000000b13007c0c */ /* 0x000fc4000bf06300 */
[----:B------:R-:W-:Y:S02]  /*55d0*/  SHF.L.U32 R14, R57, 0x10, RZ ;  /* 0x00000010390e7819 */ /* 0x000fe400000006ff */
[----:B------:R-:W-:Y:S01]  /*55e0*/  SHF.L.U32 R82, R82, 0x10, RZ ;  /* 0x0000001052527819 */ /* 0x000fe200000006ff */
[----:B------:R-:W4:Y:S01]  /*55f0*/  LDS.64 R16, [UR4+0xc0] ;  /* 0x0000c004ff107984 */ /* 0x000f220008000a00 */
[----:B------:R-:W0:Y:S02]  /*5600*/  LDCU.U8 UR4, c[0x0][0x414] ;  /* 0x00008280ff0477ac */ /* 0x000e240008000000 */
[----:B0-----:R-:W-:Y:S01]  /*5610*/  UISETP.NE.AND UP0, UPT, UR4, URZ, UPT ;  /* 0x000000ff0400728c */ /* 0x001fe2000bf05270 */
[----:B----4-:R-:W-:Y:S01]  /*5620*/  FMUL.FTZ R30, R16, UR5 ;  /* 0x00000005101e7c20 */ /* 0x010fe20008410000 */
        /* <DEDUP_REMOVED lines=22> */
.L_x_289:
[----:B------:R-:W-:Y:S01]  /*5790*/  BSSY.RECONVERGENT B0, `(.L_x_290) ;  /* 0x0000012000007945 */ /* 0x000fe20003800200 */
[----:B------:R-:W-:Y:S01]  /*57a0*/  FFMA.FTZ R54, R63, R14, -R54 ;  /* 0x0000000e3f367223 */ /* 0x000fe20000010836 */
[----:B------:R-:W-:Y:S02]  /*57b0*/  FFMA.FTZ R56, R15, R82, -R56 ;  /* 0x000000520f387223 */ /* 0x000fe40000010838 */
[----:B------:R-:W-:Y:S05]  /*57c0*/  @P0 BRA `(.L_x_291) ;  /* 0x0000000000380947 */ /* 0x000fea0003800000 */
[----:B------:R-:W0:Y:S01]  /*57d0*/  LDCU.64 UR8, c[0x0][0x3f8] ;  /* 0x00007f00ff0877ac */ /* 0x000e220008000a00 */
[----:B------:R-:W-:Y:S01]  /*57e0*/  MOV R16, R88 ;  /* 0x0000005800107202 */ /* 0x000fe20000000f00 */
[----:B------:R-:W-:Y:S01]  /*57f0*/  FMUL.FTZ R54, R54, R83 ;  /* 0x0000005336367220 */ /* 0x000fe20000410000 */
        /* <DEDUP_REMOVED lines=11> */
.L_x_291:
[----:B------:R-:W-:Y:S05]  /*58b0*/  BSYNC.RECONVERGENT B0 ;  /* 0x0000000000007941 */ /* 0x000fea0003800200 */
.L_x_290:
[----:B0-----:R-:W-:Y:S01]  /*58c0*/  IADD3 R19, PT, PT, R22, 0x40, RZ ;  /* 0x0000004016137810 */ /* 0x001fe20007ffe0ff */
[-C--:B------:R-:W-:Y:S01]  /*58d0*/  FMUL.FTZ R17, R50, R83.reuse ;  /* 0x0000005332117220 */ /* 0x080fe20000410000 */
[----:B------:R-:W-:Y:S01]  /*58e0*/  IADD3 R39, PT, PT, R22, 0x80, RZ ;  /* 0x0000008016277810 */ /* 0x000fe20007ffe0ff */
        /* <DEDUP_REMOVED lines=9> */
[-C--:B------:R-:W-:Y:S01]  /*5980*/  FMUL.FTZ R3, R44, R83.reuse ;  /* 0x000000532c037220 */ /* 0x080fe20000410000 */
[-C--:B------:R-:W-:Y:S01]  /*5990*/  FMUL.FTZ R32, R32, R83.reuse ;  /* 0x0000005320207220 */ /* 0x080fe20000410000 */
[-C--:B------:R-:W-:Y:S01]  /*59a0*/  FMUL.FTZ R7, R36, R83.reuse ;  /* 0x0000005324077220 */ /* 0x080fe20000410000 */
        /* <DEDUP_REMOVED lines=30> */
[--C-:B------:R-:W-:Y:S01]  /*5b90*/  FFMA.FTZ R24, R30, R20, R5.reuse ;  /* 0x000000141e187223 */ /* 0x100fe20000010005 */
        /* <DEDUP_REMOVED lines=29> */
.L_x_292:
        /* <DEDUP_REMOVED lines=18> */
.L_x_294:
[----:B------:R-:W-:Y:S05]  /*5e90*/  BSYNC.RECONVERGENT B0 ;  /* 0x0000000000007941 */ /* 0x000fea0003800200 */
.L_x_293:
[----:B------:R-:W-:Y:S02]  /*5ea0*/  SHF.L.U32 R13, R13, 0x10, RZ ;  /* 0x000000100d0d7819 */ /* 0x000fe400000006ff */
[----:B------:R-:W-:Y:S01]  /*5eb0*/  SHF.L.U32 R78, R78, 0x10, RZ ;  /* 0x000000104e4e7819 */ /* 0x000fe200000006ff */
[----:B------:R-:W-:Y:S06]  /*5ec0*/  BRA.U !UP0, `(.L_x_295) ;  /* 0x0000000108487547 */ /* 0x000fec000b800000 */
[----:B------:R-:W-:Y:S01]  /*5ed0*/  FFMA.FTZ R42, R63, R42, R66 ;  /* 0x0000002a3f2a7223 */ /* 0x000fe20000010042 */
[----:B------:R-:W-:-:S03]  /*5ee0*/  FFMA.FTZ R48, R15, R48, R64 ;  /* 0x000000300f307223 */ /* 0x000fc60000010040 */
[----:B0-----:R-:W-:Y:S01]  /*5ef0*/  FMUL.FTZ R5, R42, -1.4426950216293334961 ;  /* 0xbfb8aa3b2a057820 */ /* 0x001fe20000410000 */
        /* <DEDUP_REMOVED lines=15> */
.L_x_295:
[----:B------:R-:W-:Y:S01]  /*5ff0*/  BSSY.RECONVERGENT B0, `(.L_x_296) ;  /* 0x0000012000007945 */ /* 0x000fe20003800200 */
[----:B------:R-:W-:Y:S01]  /*6000*/  FFMA.FTZ R56, R63, R13, -R56 ;  /* 0x0000000d3f387223 */ /* 0x000fe20000010838 */
[----:B------:R-:W-:Y:S02]  /*6010*/  FFMA.FTZ R54, R15, R78, -R54 ;  /* 0x0000004e0f367223 */ /* 0x000fe40000010836 */
[----:B------:R-:W-:Y:S05]  /*6020*/  @P1 BRA `(.L_x_297) ;  /* 0x0000000000381947 */ /* 0x000fea0003800000 */
[----:B------:R-:W1:Y:S01]  /*6030*/  LDCU.64 UR4, c[0x0][0x3f8] ;  /* 0x00007f00ff0477ac */ /* 0x000e620008000a00 */
[----:B------:R-:W-:Y:S01]  /*6040*/  MOV R16, R88 ;  /* 0x0000005800107202 */ /* 0x000fe20000000f00 */
[----:B------:R-:W-:Y:S01]  /*6050*/  FMUL.FTZ R56, R56, R83 ;  /* 0x0000005338387220 */ /* 0x000fe20000410000 */
[----:B------:R-:W-:Y:S01]  /*6060*/  MOV R17, R91 ;  /* 0x0000005b00117202 */ /* 0x000fe20000000f00 */
[----:B------:R-:W2:Y:S01]  /*6070*/  LDCU.64 UR8, c[0x0][0x380] ;  /* 0x00007000ff0877ac */ /* 0x000ea20008000a00 */
[----:B0-----:R-:W-:-:S05]  /*6080*/  FMUL.FTZ R5, R54, R83 ;  /* 0x0000005336057220 */ /* 0x001fca0000410000 */
[----:B------:R-:W-:Y:S01]  /*6090*/  F2FP.BF16.F32.PACK_AB R5, R5, R56 ;  /* 0x000000380505723e */ /* 0x000fe200000010ff */
[----:B-1----:R-:W-:Y:S02]  /*60a0*/  IMAD R18, R41, UR4, RZ ;  /* 0x0000000429127c24 */ /* 0x002fe4000f8e02ff */
[----:B------:R-:W-:-:S04]  /*60b0*/  IMAD.WIDE.U32 R16, R39, UR4, R16 ;  /* 0x0000000427107c25 */ /* 0x000fc8000f8e0010 */
[----:B------:R-:W-:Y:S01]  /*60c0*/  IMAD R39, R39, UR5, R18 ;  /* 0x0000000527277c24 */ /* 0x000fe2000f8e0212 */
[----:B--2---:R-:W-:-:S04]  /*60d0*/  LEA R18, P1, R16, UR8, 0x1 ;  /* 0x0000000810127c11 */ /* 0x004fc8000f8208ff */
[----:B------:R-:W-:-:S04]  /*60e0*/  IADD3 R39, PT, PT, R17, R39, RZ ;  /* 0x0000002711277210 */ /* 0x000fc80007ffe0ff */
[----:B------:R-:W-:-:S05]  /*60f0*/  LEA.HI.X R19, R16, UR9, R39, 0x1, P1 ;  /* 0x0000000910137c11 */ /* 0x000fca00088f0c27 */
[----:B------:R1:W-:Y:S02]  /*6100*/  STG.E desc[UR6][R18.64], R5 ;  /* 0x0000000512007986 */ /* 0x0003e4000c101906 */
.L_x_297:
[----:B------:R-:W-:Y:S05]  /*6110*/  BSYNC.RECONVERGENT B0 ;  /* 0x0000000000007941 */ /* 0x000fea0003800200 */
.L_x_296:
[----:B------:R-:W-:Y:S02]  /*6120*/  SHF.L.U32 R4, R4, 0x10, RZ ;  /* 0x0000001004047819 */ /* 0x000fe400000006ff */
[----:B------:R-:W-:Y:S01]  /*6130*/  SHF.L.U32 R76, R76, 0x10, RZ ;  /* 0x000000104c4c7819 */ /* 0x000fe200000006ff */
[----:B------:R-:W-:Y:S06]  /*6140*/  BRA.U !UP0, `(.L_x_298) ;  /* 0x0000000108487547 */ /* 0x000fec000b800000 */
[----:B------:R-:W-:Y:S01]  /*6150*/  FFMA.FTZ R38, R63, R38, R66 ;  /* 0x000000263f267223 */ /* 0x000fe20000010042 */
[----:B------:R-:W-:-:S03]  /*6160*/  FFMA.FTZ R40, R15, R40, R64 ;  /* 0x000000280f287223 */ /* 0x000fc60000010040 */
[----:B01----:R-:W-:Y:S01]  /*6170*/  FMUL.FTZ R5, R38, -1.4426950216293334961 ;  /* 0xbfb8aa3b26057820 */ /* 0x003fe20000410000 */
        /* <DEDUP_REMOVED lines=15> */
.L_x_298:
[----:B------:R-:W-:Y:S01]  /*6270*/  BSSY.RECONVERGENT B0, `(.L_x_299) ;  /* 0x0000012000007945 */ /* 0x000fe20003800200 */
[----:B------:R-:W-:Y:S01]  /*6280*/  FFMA.FTZ R50, R63, R4, -R50 ;  /* 0x000000043f327223 */ /* 0x000fe20000010832 */
[----:B------:R-:W-:Y:S02]  /*6290*/  FFMA.FTZ R52, R15, R76, -R52 ;  /* 0x0000004c0f347223 */ /* 0x000fe40000010834 */
[----:B------:R-:W-:Y:S05]  /*62a0*/  @P0 BRA `(.L_x_300) ;  /* 0x0000000000380947 */ /* 0x000fea0003800000 */
[----:B------:R-:W2:Y:S01]  /*62b0*/  LDCU.64 UR4, c[0x0][0x3f8] ;  /* 0x00007f00ff0477ac */ /* 0x000ea20008000a00 */
[----:B------:R-:W-:Y:S01]  /*62c0*/  MOV R4, R88 ;  /* 0x0000005800047202 */ /* 0x000fe20000000f00 */
[----:B------:R-:W-:Y:S01]  /*62d0*/  FMUL.FTZ R50, R50, R83 ;  /* 0x0000005332327220 */ /* 0x000fe20000410000 */
[----:B01----:R-:W-:Y:S01]  /*62e0*/  MOV R5, R91 ;  /* 0x0000005b00057202 */ /* 0x003fe20000000f00 */
[----:B------:R-:W0:Y:S01]  /*62f0*/  LDCU.64 UR8, c[0x0][0x380] ;  /* 0x00007000ff0877ac */ /* 0x000e220008000a00 */
[----:B------:R-:W-:-:S05]  /*6300*/  FMUL.FTZ R13, R52, R83 ;  /* 0x00000053340d7220 */ /* 0x000fca0000410000 */
[----:B------:R-:W-:Y:S01]  /*6310*/  F2FP.BF16.F32.PACK_AB R13, R13, R50 ;  /* 0x000000320d0d723e */ /* 0x000fe200000010ff */
[----:B--2---:R-:W-:Y:S02]  /*6320*/  IMAD R16, R37, UR4, RZ ;  /* 0x0000000425107c24 */ /* 0x004fe4000f8e02ff */
[----:B------:R-:W-:-:S04]  /*6330*/  IMAD.WIDE.U32 R4, R35, UR4, R4 ;  /* 0x0000000423047c25 */ /* 0x000fc8000f8e0004 */
[----:B------:R-:W-:Y:S01]  /*6340*/  IMAD R35, R35, UR5, R16 ;  /* 0x0000000523237c24 */ /* 0x000fe2000f8e0210 */
[----:B0-----:R-:W-:-:S04]  /*6350*/  LEA R16, P0, R4, UR8, 0x1 ;  /* 0x0000000804107c11 */ /* 0x001fc8000f8008ff */
[----:B------:R-:W-:-:S04]  /*6360*/  IADD3 R35, PT, PT, R5, R35, RZ ;  /* 0x0000002305237210 */ /* 0x000fc80007ffe0ff */
[----:B------:R-:W-:-:S05]  /*6370*/  LEA.HI.X R17, R4, UR9, R35, 0x1, P0 ;  /* 0x0000000904117c11 */ /* 0x000fca00080f0c23 */
[----:B------:R2:W-:Y:S02]  /*6380*/  STG.E desc[UR6][R16.64], R13 ;  /* 0x0000000d10007986 */ /* 0x0005e4000c101906 */
.L_x_300:
[----:B------:R-:W-:Y:S05]  /*6390*/  BSYNC.RECONVERGENT B0 ;  /* 0x0000000000007941 */ /* 0x000fea0003800200 */
.L_x_299:
[----:B------:R-:W-:Y:S02]  /*63a0*/  SHF.L.U32 R6, R6, 0x10, RZ ;  /* 0x0000001006067819 */ /* 0x000fe400000006ff */
[----:B------:R-:W-:Y:S01]  /*63b0*/  SHF.L.U32 R74, R74, 0x10, RZ ;  /* 0x000000104a4a7819 */ /* 0x000fe200000006ff */
[----:B------:R-:W-:Y:S06]  /*63c0*/  BRA.U !UP0, `(.L_x_301) ;  /* 0x0000000108487547 */ /* 0x000fec000b800000 */
[----:B------:R-:W-:Y:S01]  /*63d0*/  FFMA.FTZ R3, R63, R3, R66 ;  /* 0x000000033f037223 */ /* 0x000fe20000010042 */
[----:B------:R-:W-:-:S03]  /*63e0*/  FFMA.FTZ R32, R15, R32, R64 ;  /* 0x000000200f207223 */ /* 0x000fc60000010040 */
[----:B------:R-:W-:Y:S01]  /*63f0*/  FMUL.FTZ R4, R3, -1.4426950216293334961 ;  /* 0xbfb8aa3b03047820 */ /* 0x000fe20000410000 */
[----:B--2---:R-:W-:-:S05]  /*6400*/  FMUL.FTZ R13, R32, -1.4426950216293334961 ;  /* 0xbfb8aa3b200d7820 */ /* 0x004fca0000410000 */
[----:B------:R-:W0:Y:S04]  /*6410*/  MUFU.EX2 R4, R4 ;  /* 0x0000000400047308 */ /* 0x000e280000000800 */
[----:B------:R-:W2:Y:S01]  /*6420*/  MUFU.EX2 R13, R13 ;  /* 0x0000000d000d7308 */ /* 0x000ea20000000800 */
[----:B01----:R-:W-:Y:S01]  /*6430*/  FADD.FTZ R5, R4, 1 ;  /* 0x3f80000004057421 */ /* 0x003fe20000010000 */
[----:B--2---:R-:W-:-:S05]  /*6440*/  FADD.FTZ R16, R13, 1 ;  /* 0x3f8000000d107421 */ /* 0x004fca0000010000 */
        /* <DEDUP_REMOVED lines=10> */
.L_x_301:
[----:B------:R-:W-:Y:S01]  /*64f0*/  BSSY.RECONVERGENT B0, `(.L_x_302) ;  /* 0x0000012000007945 */ /* 0x000fe20003800200 */
[----:B------:R-:W-:Y:S01]  /*6500*/  FFMA.FTZ R44, R63, R6, -R44 ;  /* 0x000000063f2c7223 */ /* 0x000fe2000001082c */
[----:B------:R-:W-:Y:S02]  /*6510*/  FFMA.FTZ R46, R15, R74, -R46 ;  /* 0x0000004a0f2e7223 */ /* 0x000fe4000001082e */
[----:B------:R-:W-:Y:S05]  /*6520*/  @P6 BRA `(.L_x_303) ;  /* 0x0000000000386947 */ /* 0x000fea0003800000 */
[----:B------:R-:W3:Y:S01]  /*6530*/  LDCU.64 UR4, c[0x0][0x3f8] ;  /* 0x00007f00ff0477ac */ /* 0x000ee20008000a00 */
[----:B------:R-:W-:Y:S01]  /*6540*/  MOV R4, R88 ;  /* 0x0000005800047202 */ /* 0x000fe20000000f00 */
[----:B------:R-:W-:Y:S01]  /*6550*/  FMUL.FTZ R44, R44, R83 ;  /* 0x000000532c2c7220 */ /* 0x000fe20000410000 */
[----:B01----:R-:W-:Y:S01]  /*6560*/  MOV R5, R91 ;  /* 0x0000005b00057202 */ /* 0x003fe20000000f00 */
[----:B------:R-:W2:Y:S01]  /*6570*/  LDCU.64 UR8, c[0x0][0x380] ;  /* 0x00007000ff0877ac */ /* 0x000ea20008000a00 */
[----:B------:R-:W-:-:S05]  /*6580*/  FMUL.FTZ R3, R46, R83 ;  /* 0x000000532e037220 */ /* 0x000fca0000410000 */
[----:B------:R-:W-:Y:S01]  /*6590*/  F2FP.BF16.F32.PACK_AB R3, R3, R44 ;  /* 0x0000002c0303723e */ /* 0x000fe200000010ff */
[----:B---3--:R-:W-:Y:S02]  /*65a0*/  IMAD R6, R33, UR4, RZ ;  /* 0x0000000421067c24 */ /* 0x008fe4000f8e02ff */
[----:B------:R-:W-:-:S04]  /*65b0*/  IMAD.WIDE.U32 R4, R31, UR4, R4 ;  /* 0x000000041f047c25 */ /* 0x000fc8000f8e0004 */
[----:B------:R-:W-:Y:S01]  /*65c0*/  IMAD R31, R31, UR5, R6 ;  /* 0x000000051f1f7c24 */ /* 0x000fe2000f8e0206 */
[----:B--2---:R-:W-:-:S04]  /*65d0*/  LEA R16, P0, R4, UR8, 0x1 ;  /* 0x0000000804107c11 */ /* 0x004fc8000f8008ff */
[----:B------:R-:W-:-:S04]  /*65e0*/  IADD3 R31, PT, PT, R5, R31, RZ ;  /* 0x0000001f051f7210 */ /* 0x000fc80007ffe0ff */
[----:B------:R-:W-:-:S05]  /*65f0*/  LEA.HI.X R17, R4, UR9, R31, 0x1, P0 ;  /* 0x0000000904117c11 */ /* 0x000fca00080f0c1f */
[----:B------:R3:W-:Y:S02]  /*6600*/  STG.E desc[UR6][R16.64], R3 ;  /* 0x0000000310007986 */ /* 0x0007e4000c101906 */
.L_x_303:
[----:B------:R-:W-:Y:S05]  /*6610*/  BSYNC.RECONVERGENT B0 ;  /* 0x0000000000007941 */ /* 0x000fea0003800200 */
.L_x_302:
[----:B------:R-:W-:Y:S02]  /*6620*/  SHF.L.U32 R8, R8, 0x10, RZ ;  /* 0x0000001008087819 */ /* 0x000fe400000006ff */
[----:B------:R-:W-:Y:S01]  /*6630*/  SHF.L.U32 R72, R72, 0x10, RZ ;  /* 0x0000001048487819 */ /* 0x000fe200000006ff */
[----:B------:R-:W-:Y:S06]  /*6640*/  BRA.U !UP0, `(.L_x_304) ;  /* 0x0000000108487547 */ /* 0x000fec000b800000 */
[----:B------:R-:W-:Y:S01]  /*6650*/  FFMA.FTZ R9, R15, R9, R64 ;  /* 0x000000090f097223 */ /* 0x000fe20000010040 */
[----:B------:R-:W-:-:S03]  /*6660*/  FFMA.FTZ R7, R63, R7, R66 ;  /* 0x000000073f077223 */ /* 0x000fc60000010042 */
[----:B------:R-:W-:Y:S01]  /*6670*/  FMUL.FTZ R6, R9, -1.4426950216293334961 ;  /* 0xbfb8aa3b09067820 */ /* 0x000fe20000410000 */
[----:B---3--:R-:W-:-:S05]  /*6680*/  FMUL.FTZ R3, R7, -1.4426950216293334961 ;  /* 0xbfb8aa3b07037820 */ /* 0x008fca0000410000 */
[----:B------:R-:W2:Y:S04]  /*6690*/  MUFU.EX2 R6, R6 ;  /* 0x0000000600067308 */ /* 0x000ea80000000800 */
[----:B------:R-:W3:Y:S01]  /*66a0*/  MUFU.EX2 R3, R3 ;  /* 0x0000000300037308 */ /* 0x000ee20000000800 */
[----:B--2---:R-:W-:Y:S01]  /*66b0*/  FADD.FTZ R13, R6, 1 ;  /* 0x3f800000060d7421 */ /* 0x004fe20000010000 */
[----:B---3--:R-:W-:-:S05]  /*66c0*/  FADD.FTZ R4, R3, 1 ;  /* 0x3f80000003047421 */ /* 0x008fca0000010000 */
[----:B------:R-:W2:Y:S08]  /*66d0*/  MUFU.RCP R13, R13 ;  /* 0x0000000d000d7308 */ /* 0x000eb00000001000 */
        /* <DEDUP_REMOVED lines=9> */
.L_x_304:
[----:B------:R-:W-:Y:S01]  /*6770*/  BSSY.RECONVERGENT B0, `(.L_x_305) ;  /* 0x0000012000007945 */ /* 0x000fe20003800200 */
[----:B------:R-:W-:Y:S01]  /*6780*/  FFMA.FTZ R36, R63, R8, -R36 ;  /* 0x000000083f247223 */ /* 0x000fe20000010824 */
[----:B------:R-:W-:Y:S02]  /*6790*/  FFMA.FTZ R34, R15, R72, -R34 ;  /* 0x000000480f227223 */ /* 0x000fe40000010822 */
[----:B------:R-:W-:Y:S05]  /*67a0*/  @P4 BRA `(.L_x_306) ;  /* 0x0000000000384947 */ /* 0x000fea0003800000 */
[----:B------:R-:W4:Y:S01]  /*67b0*/  LDCU.64 UR4, c[0x0][0x3f8] ;  /* 0x00007f00ff0477ac */ /* 0x000f220008000a00 */
[----:B------:R-:W-:Y:S01]  /*67c0*/  MOV R4, R88 ;  /* 0x0000005800047202 */ /* 0x000fe20000000f00 */
[----:B------:R-:W-:Y:S01]  /*67d0*/  FMUL.FTZ R36, R36, R83 ;  /* 0x0000005324247220 */ /* 0x000fe20000410000 */
[----:B01----:R-:W-:Y:S01]  /*67e0*/  MOV R5, R91 ;  /* 0x0000005b00057202 */ /* 0x003fe20000000f00 */
[----:B------:R-:W0:Y:S01]  /*67f0*/  LDCU.64 UR8, c[0x0][0x380] ;  /* 0x00007000ff0877ac */ /* 0x000e220008000a00 */
[----:B---3--:R-:W-:-:S05]  /*6800*/  FMUL.FTZ R3, R34, R83 ;  /* 0x0000005322037220 */ /* 0x008fca0000410000 */
[----:B------:R-:W-:Y:S01]  /*6810*/  F2FP.BF16.F32.PACK_AB R3, R3, R36 ;  /* 0x000000240303723e */ /* 0x000fe200000010ff */
[----:B----4-:R-:W-:Y:S02]  /*6820*/  IMAD R8, R29, UR4, RZ ;  /* 0x000000041d087c24 */ /* 0x010fe4000f8e02ff */
[----:B------:R-:W-:-:S04]  /*6830*/  IMAD.WIDE.U32 R6, R27, UR4, R4 ;  /* 0x000000041b067c25 */ /* 0x000fc8000f8e0004 */
[----:B------:R-:W-:Y:S01]  /*6840*/  IMAD R27, R27, UR5, R8 ;  /* 0x000000051b1b7c24 */ /* 0x000fe2000f8e0208 */
[----:B0-----:R-:W-:-:S04]  /*6850*/  LEA R4, P0, R6, UR8, 0x1 ;  /* 0x0000000806047c11 */ /* 0x001fc8000f8008ff */
[----:B------:R-:W-:-:S04]  /*6860*/  IADD3 R27, PT, PT, R7, R27, RZ ;  /* 0x0000001b071b7210 */ /* 0x000fc80007ffe0ff */
[----:B------:R-:W-:-:S05]  /*6870*/  LEA.HI.X R5, R6, UR9, R27, 0x1, P0 ;  /* 0x0000000906057c11 */ /* 0x000fca00080f0c1b */
[----:B------:R4:W-:Y:S02]  /*6880*/  STG.E desc[UR6][R4.64], R3 ;  /* 0x0000000304007986 */ /* 0x0009e4000c101906 */
.L_x_306:
[----:B------:R-:W-:Y:S05]  /*6890*/  BSYNC.RECONVERGENT B0 ;  /* 0x0000000000007941 */ /* 0x000fea0003800200 */
.L_x_305:
[----:B------:R-:W-:Y:S02]  /*68a0*/  SHF.L.U32 R10, R10, 0x10, RZ ;  /* 0x000000100a0a7819 */ /* 0x000fe400000006ff */
[----:B------:R-:W-:Y:S01]  /*68b0*/  SHF.L.U32 R70, R70, 0x10, RZ ;  /* 0x0000001046467819 */ /* 0x000fe200000006ff */
[----:B------:R-:W-:Y:S06]  /*68c0*/  BRA.U !UP0, `(.L_x_307) ;  /* 0x0000000108487547 */ /* 0x000fec000b800000 */
[----:B------:R-:W-:Y:S01]  /*68d0*/  FFMA.FTZ R14, R15, R14, R64 ;  /* 0x0000000e0f0e7223 */ /* 0x000fe20000010040 */
[----:B------:R-:W-:-:S03]  /*68e0*/  FFMA.FTZ R11, R63, R11, R66 ;  /* 0x0000000b3f0b7223 */ /* 0x000fc60000010042 */
[----:B------:R-:W-:Y:S01]  /*68f0*/  FMUL.FTZ R6, R14, -1.4426950216293334961 ;  /* 0xbfb8aa3b0e067820 */ /* 0x000fe20000410000 */
[----:B---34-:R-:W-:-:S05]  /*6900*/  FMUL.FTZ R3, R11, -1.4426950216293334961 ;  /* 0xbfb8aa3b0b037820 */ /* 0x018fca0000410000 */
[----:B------:R-:W3:Y:S04]  /*6910*/  MUFU.EX2 R6, R6 ;  /* 0x0000000600067308 */ /* 0x000ee80000000800 */
[----:B------:R-:W4:Y:S01]  /*6920*/  MUFU.EX2 R3, R3 ;  /* 0x0000000300037308 */ /* 0x000f220000000800 */
[----:B---3--:R-:W-:Y:S01]  /*6930*/  FADD.FTZ R7, R6, 1 ;  /* 0x3f80000006077421 */ /* 0x008fe20000010000 */
[----:B----4-:R-:W-:-:S05]  /*6940*/  FADD.FTZ R4, R3, 1 ;  /* 0x3f80000003047421 */ /* 0x010fca0000010000 */
[----:B------:R-:W3:Y:S08]  /*6950*/  MUFU.RCP R7, R7 ;  /* 0x0000000700077308 */ /* 0x000ef00000001000 */
[----:B01----:R-:W0:Y:S01]  /*6960*/  MUFU.RCP R5, R4 ;  /* 0x0000000400057308 */ /* 0x003e220000001000 */
[----:B---3--:R-:W-:Y:S01]  /*6970*/  FADD.FTZ R9, -R7, 1 ;  /* 0x3f80000007097421 */ /* 0x008fe20000010100 */
[----:B------:R-:W-:-:S03]  /*6980*/  FMUL.FTZ R70, R70, R7 ;  /* 0x0000000746467220 */ /* 0x000fc60000410000 */
[----:B------:R-:W-:Y:S01]  /*6990*/  FFMA.FTZ R9, R14, R9, 1 ;  /* 0x3f8000000e097423 */ /* 0x000fe20000010009 */
[----:B0-----:R-:W-:Y:S01]  /*69a0*/  FADD.FTZ R8, -R5, 1 ;  /* 0x3f80000005087421 */ /* 0x001fe20000010100 */
[----:B------:R-:W-:Y:S02]  /*69b0*/  FMUL.FTZ R10, R10, R5 ;  /* 0x000000050a0a7220 */ /* 0x000fe40000410000 */
[----:B------:R-:W-:Y:S01]  /*69c0*/  FMUL.FTZ R70, R70, R9 ;  /* 0x0000000946467220 */ /* 0x000fe20000410000 */
[----:B------:R-:W-:-:S04]  /*69d0*/  FFMA.FTZ R11, R11, R8, 1 ;  /* 0x3f8000000b0b7423 */ /* 0x000fc80000010008 */
[----:B------:R-:W-:-:S07]  /*69e0*/  FMUL.FTZ R10, R10, R11 ;  /* 0x0000000b0a0a7220 */ /* 0x000fce0000410000 */
.L_x_307:
[----:B------:R-:W-:Y:S01]  /*69f0*/  BSSY.RECONVERGENT B0, `(.L_x_308) ;  /* 0x0000012000007945 */ /* 0x000fe20003800200 */
[----:B------:R-:W-:Y:S01]  /*6a00*/  FFMA.FTZ R26, R63, R10, -R26 ;  /* 0x0000000a3f1a7223 */ /* 0x000fe2000001081a */
[----:B------:R-:W-:Y:S02]  /*6a10*/  FFMA.FTZ R28, R15, R70, -R28 ;  /* 0x000000460f1c7223 */ /* 0x000fe4000001081c */
[----:B------:R-:W-:Y:S05]  /*6a20*/  @P5 BRA `(.L_x_309) ;  /* 0x0000000000385947 */ /* 0x000fea0003800000 */
[----:B------:R-:W5:Y:S01]  /*6a30*/  LDCU.64 UR4, c[0x0][0x3f8] ;  /* 0x00007f00ff0477ac */ /* 0x000f620008000a00 */
[----:B----4-:R-:W-:Y:S01]  /*6a40*/  MOV R4, R88 ;  /* 0x0000005800047202 */ /* 0x010fe20000000f00 */
[----:B------:R-:W-:Y:S01]  /*6a50*/  FMUL.FTZ R26, R26, R83 ;  /* 0x000000531a1a7220 */ /* 0x000fe20000410000 */
[----:B01----:R-:W-:Y:S01]  /*6a60*/  MOV R5, R91 ;  /* 0x0000005b00057202 */ /* 0x003fe20000000f00 */
[----:B------:R-:W0:Y:S01]  /*6a70*/  LDCU.64 UR8, c[0x0][0x380] ;  /* 0x00007000ff0877ac */ /* 0x000e220008000a00 */
[----:B---3--:R-:W-:-:S05]  /*6a80*/  FMUL.FTZ R3, R28, R83 ;  /* 0x000000531c037220 */ /* 0x008fca0000410000 */
[----:B------:R-:W-:Y:S01]  /*6a90*/  F2FP.BF16.F32.PACK_AB R3, R3, R26 ;  /* 0x0000001a0303723e */ /* 0x000fe200000010ff */
[----:B-----5:R-:W-:Y:S02]  /*6aa0*/  IMAD R8, R25, UR4, RZ ;  /* 0x0000000419087c24 */ /* 0x020fe4000f8e02ff */
[----:B------:R-:W-:-:S04]  /*6ab0*/  IMAD.WIDE.U32 R6, R23, UR4, R4 ;  /* 0x0000000417067c25 */ /* 0x000fc8000f8e0004 */
[----:B------:R-:W-:Y:S01]  /*6ac0*/  IMAD R23, R23, UR5, R8 ;  /* 0x0000000517177c24 */ /* 0x000fe2000f8e0208 */
[----:B0-----:R-:W-:-:S04]  /*6ad0*/  LEA R4, P0, R6, UR8, 0x1 ;  /* 0x0000000806047c11 */ /* 0x001fc8000f8008ff */
[----:B------:R-:W-:-:S04]  /*6ae0*/  IADD3 R23, PT, PT, R7, R23, RZ ;  /* 0x0000001707177210 */ /* 0x000fc80007ffe0ff */
[----:B------:R-:W-:-:S05]  /*6af0*/  LEA.HI.X R5, R6, UR9, R23, 0x1, P0 ;  /* 0x0000000906057c11 */ /* 0x000fca00080f0c17 */
[----:B------:R0:W-:Y:S02]  /*6b00*/  STG.E desc[UR6][R4.64], R3 ;  /* 0x0000000304007986 */ /* 0x0001e4000c101906 */
.L_x_309:
[----:B------:R-:W-:Y:S05]  /*6b10*/  BSYNC.RECONVERGENT B0 ;  /* 0x0000000000007941 */ /* 0x000fea0003800200 */
.L_x_308:
[----:B------:R-:W-:Y:S02]  /*6b20*/  SHF.L.U32 R12, R12, 0x10, RZ ;  /* 0x000000100c0c7819 */ /* 0x000fe400000006ff */
[----:B------:R-:W-:Y:S02]  /*6b30*/  SHF.R.S32.HI R10, RZ, 0x1f, R22 ;  /* 0x0000001fff0a7819 */ /* 0x000fe40000011416 */
[----:B------:R-:W-:Y:S01]  /*6b40*/  SHF.L.U32 R68, R68, 0x10, RZ ;  /* 0x0000001044447819 */ /* 0x000fe200000006ff */
[----:B------:R-:W-:Y:S06]  /*6b50*/  BRA.U !UP0, `(.L_x_310) ;  /* 0x0000000108487547 */ /* 0x000fec000b800000 */
[----:B------:R-:W-:Y:S01]  /*6b60*/  FFMA.FTZ R21, R15, R21, R64 ;  /* 0x000000150f157223 */ /* 0x000fe20000010040 */
[----:B------:R-:W-:-:S03]  /*6b70*/  FFMA.FTZ R20, R63, R20, R66 ;  /* 0x000000143f147223 */ /* 0x000fc60000010042 */
[----:B------:R-:W-:Y:S01]  /*6b80*/  FMUL.FTZ R6, R21, -1.4426950216293334961 ;  /* 0xbfb8aa3b15067820 */ /* 0x000fe20000410000 */
[----:B0--34-:R-:W-:-:S05]  /*6b90*/  FMUL.FTZ R3, R20, -1.4426950216293334961 ;  /* 0xbfb8aa3b14037820 */ /* 0x019fca0000410000 */
[----:B------:R-:W0:Y:S04]  /*6ba0*/  MUFU.EX2 R6, R6 ;  /* 0x0000000600067308 */ /* 0x000e280000000800 */
[----:B------:R-:W3:Y:S01]  /*6bb0*/  MUFU.EX2 R3, R3 ;  /* 0x0000000300037308 */ /* 0x000ee20000000800 */
[----:B0-----:R-:W-:Y:S01]  /*6bc0*/  FADD.FTZ R7, R6, 1 ;  /* 0x3f80000006077421 */ /* 0x001fe20000010000 */
[----:B---3--:R-:W-:-:S05]  /*6bd0*/  FADD.FTZ R4, R3, 1 ;  /* 0x3f80000003047421 */ /* 0x008fca0000010000 */
[----:B------:R-:W0:Y:S08]  /*6be0*/  MUFU.RCP R7, R7 ;  /* 0x0000000700077308 */ /* 0x000e300000001000 */
[----:B-1----:R-:W1:Y:S01]  /*6bf0*/  MUFU.RCP R5, R4 ;  /* 0x0000000400057308 */ /* 0x002e620000001000 */
        /* <DEDUP_REMOVED lines=8> */
.L_x_310:
[----:B------:R-:W-:Y:S01]  /*6c80*/  ISETP.GE.AND.EX P3, PT, R10, UR11, PT, P3 ;  /* 0x0000000b0a007c0c */ /* 0x000fe2000bf66330 */
[----:B------:R-:W-:Y:S01]  /*6c90*/  FFMA.FTZ R24, R63, R12, -R24 ;  /* 0x0000000c3f187223 */ /* 0x000fe20000010818 */
[----:B------:R-:W-:Y:S01]  /*6ca0*/  FFMA.FTZ R30, R15, R68, -R30 ;  /* 0x000000440f1e7223 */ /* 0x000fe2000001081e */
[----:B------:R-:W-:Y:S02]  /*6cb0*/  BSSY.RECONVERGENT B0, `(.L_x_311) ;  /* 0x000000f000007945 */ /* 0x000fe40003800200 */
[-C--:B0--34-:R-:W-:Y:S01]  /*6cc0*/  FMUL.FTZ R3, R24, R83.reuse ;  /* 0x0000005318037220 */ /* 0x099fe20000410000 */
[----:B------:R-:W-:-:S07]  /*6cd0*/  FMUL.FTZ R30, R30, R83 ;  /* 0x000000531e1e7220 */ /* 0x000fce0000410000 */
[----:B------:R-:W-:Y:S05]  /*6ce0*/  @P3 BRA `(.L_x_312) ;  /* 0x00000000002c3947 */ /* 0x000fea0003800000 */
[----:B------:R-:W1:Y:S01]  /*6cf0*/  LDCU.64 UR4, c[0x0][0x3f8] ;  /* 0x00007f00ff0477ac */ /* 0x000e620008000a00 */
[----:B------:R-:W-:Y:S02]  /*6d00*/  MOV R89, R91 ;  /* 0x0000005b00597202 */ /* 0x000fe40000000f00 */
[----:B------:R-:W-:Y:S01]  /*6d10*/  F2FP.BF16.F32.PACK_AB R3, R30, R3 ;  /* 0x000000031e03723e */ /* 0x000fe200000010ff */
[----:B------:R-:W0:Y:S01]  /*6d20*/  LDCU.64 UR8, c[0x0][0x380] ;  /* 0x00007000ff0877ac */ /* 0x000e220008000a00 */
[----:B-1----:R-:W-:Y:S02]  /*6d30*/  IMAD R5, R10, UR4, RZ ;  /* 0x000000040a057c24 */ /* 0x002fe4000f8e02ff */
[----:B------:R-:W-:-:S04]  /*6d40*/  IMAD.WIDE.U32 R88, R22, UR4, R88 ;  /* 0x0000000416587c25 */ /* 0x000fc8000f8e0058 */
[----:B------:R-:W-:Y:S01]  /*6d50*/  IMAD R5, R22, UR5, R5 ;  /* 0x0000000516057c24 */ /* 0x000fe2000f8e0205 */
[----:B0-----:R-:W-:-:S04]  /*6d60*/  LEA R4, P0, R88, UR8, 0x1 ;  /* 0x0000000858047c11 */ /* 0x001fc8000f8008ff */
[----:B------:R-:W-:-:S04]  /*6d70*/  IADD3 R5, PT, PT, R89, R5, RZ ;  /* 0x0000000559057210 */ /* 0x000fc80007ffe0ff */
[----:B------:R-:W-:-:S05]  /*6d80*/  LEA.HI.X R5, R88, UR9, R5, 0x1, P0 ;  /* 0x0000000958057c11 */ /* 0x000fca00080f0c05 */
[----:B------:R0:W-:Y:S02]  /*6d90*/  STG.E desc[UR6][R4.64], R3 ;  /* 0x0000000304007986 */ /* 0x0001e4000c101906 */
.L_x_312:
[----:B------:R-:W-:Y:S05]  /*6da0*/  BSYNC.RECONVERGENT B0 ;  /* 0x0000000000007941 */ /* 0x000fea0003800200 */
.L_x_311:
[----:B------:R-:W3:Y:S01]  /*6db0*/  LDCU UR4, c[0x0][0x410] ;  /* 0x00008200ff0477ac */ /* 0x000ee20008000800 */
[----:B------:R-:W-:Y:S02]  /*6dc0*/  IADD3 R62, PT, PT, R65, R62, RZ ;  /* 0x0000003e413e7210 */ /* 0x000fe40007ffe0ff */
[----:B------:R-:W-:Y:S01]  /*6dd0*/  IADD3 R59, PT, PT, R59, 0x1, RZ ;  /* 0x000000013b3b7810 */ /* 0x000fe20007ffe0ff */
[----:B------:R-:W3:Y:S02]  /*6de0*/  LDCU UR5, c[0x0][0x3e0] ;  /* 0x00007c00ff0577ac */ /* 0x000ee40008000800 */
[----:B---3--:R-:W-:-:S06]  /*6df0*/  UIMAD UR4, UR4, UR5, URZ ;  /* 0x00000005040472a4 */ /* 0x008fcc000f8e02ff */
[----:B------:R-:W-:-:S13]  /*6e00*/  ISETP.GE.AND P0, PT, R62, UR4, PT ;  /* 0x000000043e007c0c */ /* 0x000fda000bf06270 */
[----:B------:R-:W-:Y:S05]  /*6e10*/  @!P0 BRA `(.L_x_313) ;  /* 0xffffff9000d08947 */ /* 0x000fea000383ffff */
.L_x_270:
[----:B------:R-:W3:Y:S01]  /*6e20*/  S2R R9, SR_TID.X ;  /* 0x0000000000097919 */ /* 0x000ee20000002100 */
[----:B0-----:R-:W0:Y:S01]  /*6e30*/  LDC R4, c[0x0][0x370] ;  /* 0x0000dc00ff047b82 */ /* 0x001e220000000800 */
[----:B------:R-:W-:Y:S07]  /*6e40*/  BSSY.RECONVERGENT B0, `(.L_x_314) ;  /* 0x000000e000007945 */ /* 0x000fee0003800200 */
[----:B------:R-:W4:Y:S08]  /*6e50*/  LDC R7, c[0x0][0x374] ;  /* 0x0000dd00ff077b82 */ /* 0x000f300000000800 */
[----:B------:R-:W5:Y:S01]  /*6e60*/  LDC.64 R2, c[0x0][0x3c8] ;  /* 0x0000f200ff027b82 */ /* 0x000f620000000a00 */
[----:B0-----:R-:W-:-:S02]  /*6e70*/  ISETP.NE.AND P0, PT, R4, 0x1, PT ;  /* 0x000000010400780c */ /* 0x001fc40003f05270 */
[----:B---3--:R-:W-:Y:S02]  /*6e80*/  ISETP.NE.AND P1, PT, R9, RZ, PT ;  /* 0x000000ff0900720c */ /* 0x008fe40003f25270 */
[----:B----4-:R-:W-:-:S04]  /*6e90*/  SHF.L.U32 R0, R7, 0x1, RZ ;  /* 0x0000000107007819 */ /* 0x010fc800000006ff */
[----:B-1----:R-:W-:-:S05]  /*6ea0*/  SEL R5, R0, RZ, P0 ;  /* 0x000000ff00057207 */ /* 0x002fca0000000000 */
[----:B-----5:R-:W-:Y:S02]  /*6eb0*/  IMAD.WIDE.U32 R2, R5, 0x4, R2 ;  /* 0x0000000405027825 */ /* 0x020fe400078e0002 */
[----:B------:R-:W-:Y:S05]  /*6ec0*/  @P1 BRA `(.L_x_315) ;  /* 0x0000000000141947 */ /* 0x000fea0003800000 */
[----:B------:R-:W-:Y:S01]  /*6ed0*/  HFMA2 R5, -RZ, RZ, 0, 5.9604644775390625e-08 ;  /* 0x00000001ff057431 */ /* 0x000fe200000001ff */
[----:B------:R-:W-:Y:S06]  /*6ee0*/  MEMBAR.ALL.GPU ;  /* 0x0000000000007992 */ /* 0x000fec000000a000 */
[----:B------:R-:W-:-:S00]  /*6ef0*/  ERRBAR ;  /* 0x00000000000079ab */ /* 0x000fc00000000000 */
[----:B------:R-:W-:Y:S06]  /*6f00*/  CGAERRBAR ;  /* 0x00000000000075ab */ /* 0x000fec0000000000 */
[----:B------:R0:W-:Y:S02]  /*6f10*/  REDG.E.ADD.S32.STRONG.GPU desc[UR6][R2.64], R5 ;  /* 0x000000050200798e */ /* 0x0001e4000c12e306 */
.L_x_315:
[----:B------:R-:W-:Y:S05]  /*6f20*/  BSYNC.RECONVERGENT B0 ;  /* 0x0000000000007941 */ /* 0x000fea0003800200 */
.L_x_314:
[----:B------:R-:W1:Y:S01]  /*6f30*/  S2UR UR5, SR_CTAID.Y ;  /* 0x00000000000579c3 */ /* 0x000e620000002600 */
[----:B0-----:R-:W-:Y:S02]  /*6f40*/  IADD3 R5, PT, PT, R7, -0x1, RZ ;  /* 0xffffffff07057810 */ /* 0x001fe40007ffe0ff */
[----:B------:R-:W-:-:S05]  /*6f50*/  IADD3 R0, PT, PT, R4, -0x1, RZ ;  /* 0xffffffff04007810 */ /* 0x000fca0007ffe0ff */
[----:B------:R-:W0:Y:S01]  /*6f60*/  S2UR UR4, SR_CTAID.X ;  /* 0x00000000000479c3 */ /* 0x000e220000002500 */
[----:B-1----:R-:W-:-:S04]  /*6f70*/  ISETP.NE.AND P0, PT, R5, UR5, PT ;  /* 0x0000000505007c0c */ /* 0x002fc8000bf05270 */
[----:B0-----:R-:W-:-:S13]  /*6f80*/  ISETP.NE.OR P0, PT, R0, UR4, P0 ;  /* 0x0000000400007c0c */ /* 0x001fda0008705670 */
[----:B------:R-:W-:Y:S05]  /*6f90*/  @P0 EXIT ;  /* 0x000000000000094d */ /* 0x000fea0003800000 */
[----:B------:R-:W-:Y:S05]  /*6fa0*/  @P1 BRA `(.L_x_316) ;  /* 0x0000000000201947 */ /* 0x000fea0003800000 */
[----:B------:R-:W-:-:S05]  /*6fb0*/  IMAD R0, R4, R7, RZ ;  /* 0x0000000704007224 */ /* 0x000fca00078e02ff */
[----:B------:R-:W-:-:S13]  /*6fc0*/  ISETP.NE.AND P0, PT, R0, -0x1, PT ;  /* 0xffffffff0000780c */ /* 0x000fda0003f05270 */
[----:B------:R-:W-:Y:S05]  /*6fd0*/  @!P0 BRA `(.L_x_316) ;  /* 0x0000000000148947 */ /* 0x000fea0003800000 */
.L_x_317:
[----:B------:R-:W3:Y:S04]  /*6fe0*/  LDG.E.STRONG.GPU R5, desc[UR6][R2.64] ;  /* 0x0000000602057981 */ /* 0x000ee8000c1ef900 */
[----:B---3--:R-:W-:Y:S01]  /*6ff0*/  CCTL.IVALL ;  /* 0x00000000ff00798f */ /* 0x008fe20002000000 */
[----:B------:R-:W-:Y:S05]  /*7000*/  YIELD ;  /* 0x0000000000007946 */ /* 0x000fea0003800000 */
[----:B------:R-:W-:-:S13]  /*7010*/  ISETP.NE.AND P0, PT, R5, R0, PT ;  /* 0x000000000500720c */ /* 0x000fda0003f05270 */
[----:B------:R-:W-:Y:S05]  /*7020*/  @P0 BRA `(.L_x_317) ;  /* 0xfffffffc00ec0947 */ /* 0x000fea000383ffff */
.L_x_316:
[----:B------:R-:W-:Y:S05]  /*7030*/  WARPSYNC.ALL ;  /* 0x0000000000007948 */ /* 0x000fea0003800000 */
[----:B------:R-:W0:Y:S08]  /*7040*/  LDC.64 R4, c[0x0][0x3f8] ;  /* 0x0000fe00ff047b82 */ /* 0x000e300000000a00 */
[----:B------:R-:W-:Y:S01]  /*7050*/  BAR.SYNC.DEFER_BLOCKING 0x0 ;  /* 0x0000000000007b1d */ /* 0x000fe20000010000 */
[----:B0-----:R-:W-:-:S04]  /*7060*/  LEA.HI R0, P0, R5, R4, RZ, 0x1 ;  /* 0x0000000405007211 */ /* 0x001fc800078108ff */
        /* <DEDUP_REMOVED lines=14> */
[----:B--2---:R-:W-:Y:S02]  /*7150*/  SEL R13, R3, R6, P0 ;  /* 0x00000006030d7207 */ /* 0x004fe40000000000 */
        /* <DEDUP_REMOVED lines=40> */
[----:B------:R-:W-:Y:S01]  /*73e0*/  UMOV UR4, URZ ;  /* 0x000000ff00047c82 */ /* 0x000fe20008000000 */
[----:B------:R-:W-:-:S02]  /*73f0*/  SHF.L.U32 R29, R5, 0x2, RZ ;  /* 0x00000002051d7819 */ /* 0x000fc400000006ff */
[----:B------:R-:W-:Y:S02]  /*7400*/  SHF.L.U64.HI R31, R0, 0x2, R3 ;  /* 0x00000002001f7819 */ /* 0x000fe40000010203 */
[C---:B0-----:R-:W-:Y:S02]  /*7410*/  IADD3 R25, P1, PT, R20.reuse, UR8, RZ ;  /* 0x0000000814197c10 */ /* 0x041fe4000ff3e0ff */
[----:B------:R-:W-:Y:S02]  /*7420*/  IADD3 R35, PT, PT, R7, UR4, RZ ;  /* 0x0000000407237c10 */ /* 0x000fe4000fffe0ff */
[----:B-1----:R-:W-:Y:S02]  /*7430*/  IADD3 R22, P2, PT, R20, UR10, RZ ;  /* 0x0000000a14167c10 */ /* 0x002fe4000ff5e0ff */
[----:B------:R-:W-:Y:S01]  /*7440*/  MOV R2, R6 ;  /* 0x0000000600027202 */ /* 0x000fe20000000f00 */
[----:B------:R-:W-:Y:S01]  /*7450*/  IMAD.WIDE.U32 R6, R4, 0x4, RZ ;  /* 0x0000000404067825 */ /* 0x000fe200078e00ff */
[----:B------:R-:W-:-:S02]  /*7460*/  IADD3.X R24, PT, PT, R21, UR9, RZ, P1, !PT ;  /* 0x0000000915187c10 */ /* 0x000fc40008ffe4ff */
[C---:B------:R-:W-:Y:S02]  /*7470*/  IADD3.X R23, PT, PT, R21.reuse, UR11, RZ, P2, !PT ;  /* 0x0000000b15177c10 */ /* 0x040fe400097fe4ff */
[----:B--2---:R-:W-:Y:S02]  /*7480*/  IADD3 R20, P1, PT, R20, UR12, RZ ;  /* 0x0000000c14147c10 */ /* 0x004fe4000ff3e0ff */
[----:B------:R-:W-:Y:S02]  /*7490*/  IADD3 R16, P2, PT, RZ, -R9, RZ ;  /* 0x80000009ff107210 */ /* 0x000fe40007f5e0ff */
[----:B------:R-:W-:Y:S02]  /*74a0*/  IADD3.X R21, PT, PT, R21, UR13, RZ, P1, !PT ;  /* 0x0000000d15157c10 */ /* 0x000fe40008ffe4ff */
[----:B------:R-:W-:Y:S02]  /*74b0*/  SHF.L.U64.HI R27, R26, 0x2, R33 ;  /* 0x000000021a1b7819 */ /* 0x000fe40000010221 */
[----:B------:R-:W-:-:S02]  /*74c0*/  IADD3 R29, PT, PT, R7, R29, RZ ;  /* 0x0000001d071d7210 */ /* 0x000fc40007ffe0ff */
[----:B------:R-:W-:-:S07]  /*74d0*/  IADD3.X R18, PT, PT, RZ, -0x1, RZ, P2, !PT ;  /* 0xffffffffff127810 */ /* 0x000fce00017fe4ff */
.L_x_320:
[-C--:B0-----:R-:W-:Y:S02]  /*74e0*/  LEA R10, P1, R0, R25.reuse, 0x2 ;  /* 0x00000019000a7211 */ /* 0x081fe400078210ff */
[----:B------:R-:W-:Y:S02]  /*74f0*/  LEA R14, P3, R26, R25, 0x2 ;  /* 0x000000191a0e7211 */ /* 0x000fe400078610ff */
[----:B------:R-:W-:Y:S02]  /*7500*/  IADD3 R12, P2, PT, R25, R6, RZ ;  /* 0x00000006190c7210 */ /* 0x000fe40007f5e0ff */
[----:B------:R-:W-:Y:S02]  /*7510*/  IADD3.X R11, PT, PT, R24, R31, RZ, P1, !PT ;  /* 0x0000001f180b7210 */ /* 0x000fe40000ffe4ff */
[----:B------:R-:W-:Y:S02]  /*7520*/  MOV R8, R25 ;  /* 0x0000001900087202 */ /* 0x000fe40000000f00 */
[----:B------:R-:W-:-:S02]  /*7530*/  MOV R9, R24 ;  /* 0x0000001800097202 */ /* 0x000fc40000000f00 */
[C---:B------:R-:W-:Y:S01]  /*7540*/  IADD3.X R15, PT, PT, R24.reuse, R27, RZ, P3, !PT ;  /* 0x0000001b180f7210 */ /* 0x040fe20001ffe4ff */
[----:B------:R0:W2:Y:S01]  /*7550*/  LDG.E R11, desc[UR6][R10.64] ;  /* 0x000000060a0b7981 */ /* 0x0000a2000c1e1900 */
[----:B------:R-:W-:-:S03]  /*7560*/  IADD3.X R13, PT, PT, R24, R29, RZ, P2, !PT ;  /* 0x0000001d180d7210 */ /* 0x000fc600017fe4ff */
[----:B------:R1:W2:Y:S04]  /*7570*/  LDG.E R8, desc[UR6][R8.64] ;  /* 0x0000000608087981 */ /* 0x0002a8000c1e1900 */
[----:B------:R-:W3:Y:S04]  /*7580*/  LDG.E R12, desc[UR6][R12.64] ;  /* 0x000000060c0c7981 */ /* 0x000ee8000c1e1900 */
[----:B------:R-:W3:Y:S01]  /*7590*/  LDG.E R15, desc[UR6][R14.64] ;  /* 0x000000060e0f7981 */ /* 0x000ee2000c1e1900 */
[----:B0-----:R-:W-:Y:S02]  /*75a0*/  MOV R10, R22 ;  /* 0x00000016000a7202 */ /* 0x001fe40000000f00 */
[----:B-1----:R-:W-:-:S02]  /*75b0*/  MOV R9, R21 ;  /* 0x0000001500097202 */ /* 0x002fc40000000f00 */
[----:B------:R-:W-:-:S04]  /*75c0*/  IADD3 R16, P1, PT, R16, 0x1, RZ ;  /* 0x0000000110107810 */ /* 0x000fc80007f3e0ff */
[----:B------:R-:W-:Y:S02]  /*75d0*/  IADD3.X R18, PT, PT, RZ, R18, RZ, P1, !PT ;  /* 0x00000012ff127210 */ /* 0x000fe40000ffe4ff */
[----:B------:R-:W-:-:S04]  /*75e0*/  ISETP.NE.U32.AND P1, PT, R16, RZ, PT ;  /* 0x000000ff1000720c */ /* 0x000fc80003f25070 */
[----:B------:R-:W-:Y:S02]  /*75f0*/  ISETP.NE.AND.EX P1, PT, R18, RZ, PT, P1 ;  /* 0x000000ff1200720c */ /* 0x000fe40003f25310 */
[----:B------:R-:W-:Y:S02]  /*7600*/  IADD3 R25, P2, PT, R25, 0xa00, RZ ;  /* 0x00000a0019197810 */ /* 0x000fe40007f5e0ff */
[----:B------:R-:W-:Y:S02]  /*7610*/  IADD3 R22, P3, PT, R22, 0xa00, RZ ;  /* 0x00000a0016167810 */ /* 0x000fe40007f7e0ff */
[----:B------:R-:W-:Y:S02]  /*7620*/  IADD3.X R24, PT, PT, RZ, R24, RZ, P2, !PT ;  /* 0x00000018ff187210 */ /* 0x000fe400017fe4ff */
[----:B--2---:R-:W-:Y:S02]  /*7630*/  F2FP.BF16.F32.PACK_AB R17, R11, R8 ;  /* 0x000000080b11723e */ /* 0x004fe400000010ff */
[----:B------:R-:W-:-:S02]  /*7640*/  MOV R8, R20 ;  /* 0x0000001400087202 */ /* 0x000fc40000000f00 */
[-C--:B------:R-:W-:Y:S02]  /*7650*/  MOV R11, R23.reuse ;  /* 0x00000017000b7202 */ /* 0x080fe40000000f00 */
[----:B---3--:R-:W-:Y:S01]  /*7660*/  F2FP.BF16.F32.PACK_AB R19, R15, R12 ;  /* 0x0000000c0f13723e */ /* 0x008fe200000010ff */
[----:B------:R0:W-:Y:S04]  /*7670*/  STG.E desc[UR6][R8.64], R17 ;  /* 0x0000001108007986 */ /* 0x0001e8000c101906 */
[----:B------:R0:W-:Y:S01]  /*7680*/  STG.E desc[UR6][R10.64], R19 ;  /* 0x000000130a007986 */ /* 0x0001e2000c101906 */
[----:B------:R-:W-:Y:S02]  /*7690*/  IADD3 R20, P4, PT, R20, 0xa00, RZ ;  /* 0x00000a0014147810 */ /* 0x000fe40007f9e0ff */
[----:B------:R-:W-:-:S02]  /*76a0*/  IADD3.X R23, PT, PT, RZ, R23, RZ, P3, !PT ;  /* 0x00000017ff177210 */ /* 0x000fc40001ffe4ff */
[----:B------:R-:W-:Y:S01]  /*76b0*/  IADD3.X R21, PT, PT, RZ, R21, RZ, P4, !PT ;  /* 0x00000015ff157210 */ /* 0x000fe200027fe4ff */
[----:B------:R-:W-:Y:S08]  /*76c0*/  @P1 BRA `(.L_x_320) ;  /* 0xfffffffc00841947 */ /* 0x000ff0000383ffff */
.L_x_319:
[----:B------:R-:W-:Y:S05]  /*76d0*/  BSYNC.RECONVERGENT B0 ;  /* 0x0000000000007941 */ /* 0x000fea0003800200 */
.L_x_318:
[----:B------:R-:W-:Y:S05]  /*76e0*/  @!P0 EXIT ;  /* 0x000000000000894d */ /* 0x000fea0003800000 */
[----:B------:R-:W-:Y:S01]  /*76f0*/  SHF.L.U64.HI R37, R26, 0x2, R33 ;  /* 0x000000021a257819 */ /* 0x000fe20000010221 */
[----:B------:R-:W1:Y:S01]  /*7700*/  LDCU.64 UR4, c[0x0][0x3d8] ;  /* 0x00007b00ff0477ac */ /* 0x000e620008000a00 */
[C---:B------:R-:W-:Y:S02]  /*7710*/  SHF.L.U64.HI R29, R4.reuse, 0x2, R5 ;  /* 0x00000002041d7819 */ /* 0x040fe40000010205 */
[----:B------:R-:W-:Y:S01]  /*7720*/  SHF.L.U32 R27, R4, 0x2, RZ ;  /* 0x00000002041b7819 */ /* 0x000fe200000006ff */
[----:B------:R-:W2:Y:S01]  /*7730*/  LDCU.64 UR8, c[0x0][0x388] ;  /* 0x00007100ff0877ac */ /* 0x000ea20008000a00 */
[----:B------:R-:W-:Y:S02]  /*7740*/  SHF.L.U32 R39, R26, 0x2, RZ ;  /* 0x000000021a277819 */ /* 0x000fe400000006ff */
[C---:B------:R-:W-:Y:S01]  /*7750*/  SHF.L.U64.HI R31, R0.reuse, 0x2, R3 ;  /* 0x00000002001f7819 */ /* 0x040fe20000010203 */
[----:B------:R-:W3:Y:S01]  /*7760*/  LDCU.64 UR10, c[0x0][0x390] ;  /* 0x00007200ff0a77ac */ /* 0x000ee20008000a00 */
[----:B------:R-:W-:-:S07]  /*7770*/  SHF.L.U32 R33, R0, 0x2, RZ ;  /* 0x0000000200217819 */ /* 0x000fce00000006ff */
.L_x_321:
[C---:B------:R-:W-:Y:S02]  /*7780*/  SHF.L.U32 R24, R2.reuse, 0x2, RZ ;  /* 0x0000000202187819 */ /* 0x040fe400000006ff */
[----:B------:R-:W-:Y:S02]  /*7790*/  SHF.L.U64.HI R26, R2, 0x2, R35 ;  /* 0x00000002021a7819 */ /* 0x000fe40000010223 */
[----:B-1----:R-:W-:-:S04]  /*77a0*/  IADD3 R4, P0, PT, R24, UR4, RZ ;  /* 0x0000000418047c10 */ /* 0x002fc8000ff1e0ff */
[----:B----4-:R-:W-:Y:S02]  /*77b0*/  IADD3.X R5, PT, PT, R26, UR5, RZ, P0, !PT ;  /* 0x000000051a057c10 */ /* 0x010fe400087fe4ff */
[C---:B------:R-:W-:Y:S02]  /*77c0*/  IADD3 R6, P0, PT, R4.reuse, R33, RZ ;  /* 0x0000002104067210 */ /* 0x040fe40007f1e0ff */
[C---:B0-----:R-:W-:Y:S02]  /*77d0*/  IADD3 R10, P2, PT, R4.reuse, R39, RZ ;  /* 0x00000027040a7210 */ /* 0x041fe40007f5e0ff */
[C---:B------:R-:W-:Y:S02]  /*77e0*/  IADD3.X R7, PT, PT, R5.reuse, R31, RZ, P0, !PT ;  /* 0x0000001f05077210 */ /* 0x040fe400007fe4ff */
[----:B------:R-:W-:Y:S02]  /*77f0*/  IADD3 R8, P1, PT, R4, R27, RZ ;  /* 0x0000001b04087210 */ /* 0x000fe40007f3e0ff */
[----:B------:R-:W4:Y:S01]  /*7800*/  LDG.E R4, desc[UR6][R4.64] ;  /* 0x0000000604047981 */ /* 0x000f22000c1e1900 */
[----:B------:R-:W-:-:S02]  /*7810*/  IADD3.X R11, PT, PT, R5, R37, RZ, P2, !PT ;  /* 0x00000025050b7210 */ /* 0x000fc400017fe4ff */
[----:B------:R-:W-:Y:S01]  /*7820*/  IADD3.X R9, PT, PT, R5, R29, RZ, P1, !PT ;  /* 0x0000001d05097210 */ /* 0x000fe20000ffe4ff */
[----:B------:R-:W4:Y:S04]  /*7830*/  LDG.E R7, desc[UR6][R6.64] ;  /* 0x0000000606077981 */ /* 0x000f28000c1e1900 */
[----:B------:R-:W5:Y:S04]  /*7840*/  LDG.E R8, desc[UR6][R8.64] ;  /* 0x0000000608087981 */ /* 0x000f68000c1e1900 */
[----:B------:R-:W5:Y:S01]  /*7850*/  LDG.E R11, desc[UR6][R10.64] ;  /* 0x000000060a0b7981 */ /* 0x000f62000c1e1900 */
[----:B------:R-:W-:-:S02]  /*7860*/  LOP3.LUT R16, R24, 0xfffffffc, RZ, 0xc0, !PT ;  /* 0xfffffffc18107812 */ /* 0x000fc400078ec0ff */
[----:B------:R-:W-:Y:S02]  /*7870*/  LOP3.LUT R15, R26, 0x1, RZ, 0xc0, !PT ;  /* 0x000000011a0f7812 */ /* 0x000fe400078ec0ff */
[----:B--2---:R-:W-:-:S04]  /*7880*/  IADD3 R12, P0, PT, R16, UR8, RZ ;  /* 0x00000008100c7c10 */ /* 0x004fc8000ff1e0ff */
[C---:B------:R-:W-:Y:S02]  /*7890*/  IADD3.X R13, PT, PT, R15.reuse, UR9, RZ, P0, !PT ;  /* 0x000000090f0d7c10 */ /* 0x040fe400087fe4ff */
[C---:B---3--:R-:W-:Y:S02]  /*78a0*/  IADD3 R14, P0, PT, R16.reuse, UR10, RZ ;  /* 0x0000000a100e7c10 */ /* 0x048fe4000ff1e0ff */
[----:B------:R-:W-:Y:S02]  /*78b0*/  IADD3 R16, P1, PT, R16, UR4, RZ ;  /* 0x0000000410107c10 */ /* 0x000fe4000ff3e0ff */
[----:B------:R-:W-:Y:S02]  /*78c0*/  IADD3.X R15, PT, PT, R15, UR11, RZ, P0, !PT ;  /* 0x0000000b0f0f7c10 */ /* 0x000fe400087fe4ff */
[----:B----4-:R-:W-:Y:S02]  /*78d0*/  F2FP.BF16.F32.PACK_AB R19, R7, R4 ;  /* 0x000000040713723e */ /* 0x010fe400000010ff */
[----:B------:R-:W-:-:S04]  /*78e0*/  LOP3.LUT R4, R26, 0x3, RZ, 0xc0, !PT ;  /* 0x000000031a047812 */ /* 0x000fc800078ec0ff */
[----:B------:R-:W-:Y:S02]  /*78f0*/  IADD3.X R17, PT, PT, R4, UR5, RZ, P1, !PT ;  /* 0x0000000504117c10 */ /* 0x000fe40008ffe4ff */
[----:B-----5:R-:W-:Y:S02]  /*7900*/  F2FP.BF16.F32.PACK_AB R21, R11, R8 ;  /* 0x000000080b15723e */ /* 0x020fe400000010ff */
        /* <DEDUP_REMOVED lines=62> */
.L_x_322:
        /* <DEDUP_REMOVED lines=9> */
.L_x_2469:


//--------------------- .text._Z35group_norm_nhwc_bwd_one_pass_kernelI11Bf16IOFp16WLi64ELi20ELi640EEv26Group_norm_nhwc_bwd_params --------------------------
	.section	.text._Z35group_norm_nhwc_bwd_one_pass_kernelI11Bf16IOFp16WLi64ELi20ELi640EEv26Group_norm_nhwc_bwd_params,"ax",@progbits
	.align	128
        .global         _Z35group_norm_nhwc_bwd_one_pass_kernelI11Bf16IOFp16WLi64ELi20ELi640EEv26Group_norm_nhwc_bwd_params
        .type           _Z35group_norm_nhwc_bwd_one_pass_kernelI11Bf16IOFp16WLi64ELi20ELi640EEv26Group_norm_nhwc_bwd_params,@function
        .size           _Z35group_norm_nhwc_bwd_one_pass_kernelI11Bf16IOFp16WLi64ELi20ELi640EEv26Group_norm_nhwc_bwd_params,(.L_x_2470 - _Z35group_norm_nhwc_bwd_one_pass_kernelI11Bf16IOFp16WLi64ELi20ELi640EEv26Group_norm_nhwc_bwd_params)
        .other          _Z35group_norm_nhwc_bwd_one_pass_kernelI11Bf16IOFp16WLi64ELi20ELi640EEv26Group_norm_nhwc_bwd_params,@"STO_CUDA_ENTRY STV_DEFAULT"
_Z35group_norm_nhwc_bwd_one_pass_kernelI11Bf16IOFp16WLi64ELi20ELi640EEv26Group_norm_nhwc_bwd_params:
.text._Z35group_norm_nhwc_bwd_one_pass_kernelI11Bf16IOFp16WLi64ELi20ELi640EEv26Group_norm_nhwc_bwd_params:
        /* <DEDUP_REMOVED lines=40> */
.L_x_344:
        /* <DEDUP_REMOVED lines=51> */
[----:B0-----:R-:W-:Y:S01]  /*05b0*/  @!P0 IMAD R0, R29, R10, RZ ;  /* 0x0000000a1d008224 */ /* 0x001fe200078e02ff */
[----:B------:R-:W-:Y:S02]  /*05c0*/  IADD3 R41, PT, PT, R39, R41, RZ ;  /* 0x0000002927297210 */ /* 0x000fe40007ffe0ff */
[----:B------:R-:W-:Y:S01]  /*05d0*/  @!P0 MOV R40, R38 ;  /* 0x0000002600288202 */ /* 0x000fe20000000f00 */
[----:B------:R-:W-:-:S04]  /*05e0*/  @!P0 IMAD R7, R37, R11, R0 ;  /* 0x0000000b25078224 */ /* 0x000fc800078e0200 */
[----:B------:R-:W-:Y:S02]  /*05f0*/  @!P0 IMAD.WIDE.U32 R10, R37, R10, R40 ;  /* 0x0000000a250a8225 */ /* 0x000fe400078e0028 */
[----:B------:R-:W0:Y:S03]  /*0600*/  @P2 LDC.64 R14, c[0x0][0x3b0] ;  /* 0x0000ec00ff0e2b82 */ /* 0x000e260000000a00 */
[----:B------:R-:W-:Y:S02]  /*0610*/  @!P0 IADD3 R7, PT, PT, R11, R7, RZ ;  /* 0x000000070b078210 */ /* 0x000fe40007ffe0ff */
[C---:B------:R-:W-:Y:S02]  /*0620*/  @!P0 SHF.L.U32 R5, R10.reuse, 0x1, RZ ;  /* 0x000000010a058819 */ /* 0x040fe400000006ff */
[----:B------:R-:W-:Y:S02]  /*0630*/  @!P0 SHF.L.U64.HI R0, R10, 0x1, R7 ;  /* 0x000000010a008819 */ /* 0x000fe40000010207 */
[----:B------:R-:W4:Y:S01]  /*0640*/  LDC.64 R10, c[0x0][0x3a8] ;  /* 0x0000ea00ff0a7b82 */ /* 0x000f220000000a00 */
[----:B-1----:R-:W-:-:S04]  /*0650*/  @!P0 IADD3 R12, P1, PT, R5, R12, RZ ;  /* 0x0000000c050c8210 */ /* 0x002fc80007f3e0ff */
[----:B------:R-:W-:Y:S02]  /*0660*/  @!P0 IADD3.X R13, PT, PT, R0, R13, RZ, P1, !PT ;  /* 0x0000000d000d8210 */ /* 0x000fe40000ffe4ff */
[----:B--2---:R-:W-:-:S03]  /*0670*/  @!P0 IADD3 R16, P1, PT, R5, R16, RZ ;  /* 0x0000001005108210 */ /* 0x004fc60007f3e0ff */
[----:B------:R-:W2:Y:S01]  /*0680*/  @!P0 LDG.E R12, desc[UR16][R12.64] ;  /* 0x000000100c0c8981 */ /* 0x000ea2000c1e1900 */
[----:B------:R-:W-:Y:S02]  /*0690*/  @!P0 IADD3.X R17, PT, PT, R0, R17, RZ, P1, !PT ;  /* 0x0000001100118210 */ /* 0x000fe40000ffe4ff */
[----:B------:R-:W-:-:S03]  /*06a0*/  IADD3 R5, PT, PT, R19, R4, RZ ;  /* 0x0000000413057210 */ /* 0x000fc60007ffe0ff */
[----:B------:R-:W5:Y:S02]  /*06b0*/  @!P0 LDG.E R16, desc[UR16][R16.64] ;  /* 0x0000001010108981 */ /* 0x000f64000c1e1900 */
[----:B0-----:R-:W-:-:S05]  /*06c0*/  @P2 IMAD.WIDE R14, R5, 0x2, R14 ;  /* 0x00000002050e2825 */ /* 0x001fca00078e020e */
        /* <DEDUP_REMOVED lines=31> */
[----:B------:R-:W-:Y:S01]  /*08c0*/  @P2 HADD2.F32 R36, -RZ, R19.H0_H0 ;  /* 0x20000013ff242230 */ /* 0x000fe20000004100 */
[----:B------:R-:W-:Y:S01]  /*08d0*/  MOV R9, R32 ;  /* 0x0000002000097202 */ /* 0x000fe20000000f00 */
[----:B----4-:R-:W-:Y:S01]  /*08e0*/  @P2 HADD2.F32 R34, -RZ, R20.H0_H0 ;  /* 0x20000014ff222230 */ /* 0x010fe20000004100 */
[----:B------:R-:W-:Y:S01]  /*08f0*/  MOV R8, R30 ;  /* 0x0000001e00087202 */ /* 0x000fe20000000f00 */
[----:B------:R-:W-:Y:S01]  /*0900*/  FMUL.FTZ R0, R0, UR20 ;  /* 0x0000001400007c20 */ /* 0x000fe20008410000 */
[----:B------:R-:W-:Y:S02]  /*0910*/  HADD2.F32 R5, -RZ, R7.H0_H0 ;  /* 0x20000007ff057230 */ /* 0x000fe40000004100 */
[----:B------:R-:W-:Y:S01]  /*0920*/  FMUL.FTZ R2, R2, UR20 ;  /* 0x0000001402027c20 */ /* 0x000fe20008410000 */
[----:B------:R-:W-:Y:S01]  /*0930*/  HADD2.F32 R7, -RZ, R18.H0_H0 ;  /* 0x20000012ff077230 */ /* 0x000fe20000004100 */
        /* <DEDUP_REMOVED lines=19> */
.L_x_324:
        /* <DEDUP_REMOVED lines=44> */
.L_x_326:
[----:B------:R-:W-:Y:S05]  /*0d30*/  BSYNC.RECONVERGENT B0 ;  /* 0x0000000000007941 */ /* 0x000fea0003800200 */
.L_x_325:
        /* <DEDUP_REMOVED lines=54> */
.L_x_328:
[----:B------:R-:W-:Y:S05]  /*10a0*/  BSYNC.RECONVERGENT B0 ;  /* 0x0000000000007941 */ /* 0x000fea0003800200 */
.L_x_327:
        /* <DEDUP_REMOVED lines=318> */
.L_x_330:
[----:B------:R-:W-:Y:S05]  /*2490*/  BSYNC.RECONVERGENT B0 ;  /* 0x0000000000007941 */ /* 0x000fea0003800200 */
.L_x_329:
        /* <DEDUP_REMOVED lines=29> */
.L_x_332:
[----:B------:R-:W-:Y:S05]  /*2670*/  BSYNC.RECONVERGENT B0 ;  /* 0x0000000000007941 */ /* 0x000fea0003800200 */
.L_x_331:
        /* <DEDUP_REMOVED lines=29> */
.L_x_335:
[----:B------:R-:W2:Y:S04]  /*2850*/  LDG.E.STRONG.GPU R3, desc[UR16][R10.64] ;  /* 0x000000100a037981 */ /* 0x000ea8000c1ef900 */
[----:B--2---:R-:W-:Y:S01]  /*2860*/  CCTL.IVALL ;  /* 0x00000000ff00798f */ /* 0x004fe20002000000 */
[----:B------:R-:W-:Y:S05]  /*2870*/  YIELD ;  /* 0x0000000000007946 */ /* 0x000fea0003800000 */
[----:B------:R-:W-:-:S13]  /*2880*/  ISETP.NE.AND P1, PT, R3, R14, PT ;  /* 0x0000000e0300720c */ /* 0x000fda0003f25270 */
[----:B------:R-:W-:Y:S05]  /*2890*/  @P1 BRA `(.L_x_335) ;  /* 0xfffffffc00ec1947 */ /* 0x000fea000383ffff */
.L_x_334:
[----:B------:R-:W-:Y:S05]  /*28a0*/  WARPSYNC.ALL ;  /* 0x0000000000007948 */ /* 0x000fea0003800000 */
[----:B------:R-:W-:Y:S06]  /*28b0*/  BAR.SYNC.DEFER_BLOCKING 0x0 ;  /* 0x0000000000007b1d */ /* 0x000fec0000010000 */
[----:B------:R-:W-:Y:S01]  /*28c0*/  UMOV UR4, URZ ;  /* 0x000000ff00047c82 */ /* 0x000fe20008000000 */
[----:B------:R-:W-:Y:S05]  /*28d0*/  @!P4 BRA `(.L_x_336) ;  /* 0x00000004002cc947 */ /* 0x000fea0003800000 */
[----:B------:R-:W-:-:S07]  /*28e0*/  HFMA2 R3, -RZ, RZ, 0, 0 ;  /* 0x00000000ff037431 */ /* 0x000fce00000001ff */
.L_x_337:
        /* <DEDUP_REMOVED lines=74> */
.L_x_336:
        /* <DEDUP_REMOVED lines=47> */
.L_x_338:
        /* <DEDUP_REMOVED lines=27> */
.L_x_339:
        /* <DEDUP_REMOVED lines=11> */
.L_x_340:
[----:B------:R-:W-:Y:S05]  /*32e0*/  BSYNC.RECONVERGENT B0 ;  /* 0x0000000000007941 */ /* 0x000fea0003800200 */
.L_x_333:
        /* <DEDUP_REMOVED lines=26> */
.L_x_341:
        /* <DEDUP_REMOVED lines=21> */
.L_x_343:
[----:B------:R-:W-:Y:S05]  /*35e0*/  BSYNC.RECONVERGENT B0 ;  /* 0x0000000000007941 */ /* 0x000fea0003800200 */
.L_x_342:
[----:B------:R-:W-:Y:S01]  /*35f0*/  UIADD3 UR13, UPT, UPT, UR24, UR13, URZ ;  /* 0x0000000d180d7290 */ /* 0x000fe2000fffe0ff */
[----:B------:R-:W-:-:S03]  /*3600*/  IADD3 R31, PT, PT, R31, 0x1, RZ ;  /* 0x000000011f1f7810 */ /* 0x000fc60007ffe0ff */
[----:B------:R-:W-:-:S09]  /*3610*/  UISETP.GE.AND UP0, UPT, UR13, UR10, UPT ;  /* 0x0000000a0d00728c */ /* 0x000fd2000bf06270 */
[----:B------:R-:W-:Y:S05]  /*3620*/  BRA.U !UP0, `(.L_x_344) ;  /* 0xffffffcd08147547 */ /* 0x000fea000b83ffff */
.L_x_323:
        /* <DEDUP_REMOVED lines=19> */
.L_x_346:
[----:B------:R-:W-:Y:S05]  /*3760*/  BSYNC.RECONVERGENT B0 ;  /* 0x0000000000007941 */ /* 0x000fea0003800200 */
.L_x_345:
[----:B------:R-:W-:Y:S05]  /*3770*/  @P0 EXIT ;  /* 0x000000000000094d */ /* 0x000fea0003800000 */
[----:B------:R-:W-:Y:S05]  /*3780*/  @P2 BRA `(.L_x_347) ;  /* 0x0000000000202947 */ /* 0x000fea0003800000 */
[----:B------:R-:W-:-:S05]  /*3790*/  IMAD R0, R4, R7, RZ ;  /* 0x0000000704007224 */ /* 0x000fca00078e02ff */
[----:B------:R-:W-:-:S13]  /*37a0*/  ISETP.NE.AND P0, PT, R0, -0x1, PT ;  /* 0xffffffff0000780c */ /* 0x000fda0003f05270 */
[----:B------:R-:W-:Y:S05]  /*37b0*/  @!P0 BRA `(.L_x_347) ;  /* 0x0000000000148947 */ /* 0x000fea0003800000 */
.L_x_348:
[----:B--2---:R-:W2:Y:S04]  /*37c0*/  LDG.E.STRONG.GPU R5, desc[UR16][R2.64] ;  /* 0x0000001002057981 */ /* 0x004ea8000c1ef900 */
[----:B--2---:R-:W-:Y:S01]  /*37d0*/  CCTL.IVALL ;  /* 0x00000000ff00798f */ /* 0x004fe20002000000 */
[----:B------:R-:W-:Y:S05]  /*37e0*/  YIELD ;  /* 0x0000000000007946 */ /* 0x000fea0003800000 */
[----:B------:R-:W-:-:S13]  /*37f0*/  ISETP.NE.AND P0, PT, R5, R0, PT ;  /* 0x000000000500720c */ /* 0x000fda0003f05270 */
[----:B------:R-:W-:Y:S05]  /*3800*/  @P0 BRA `(.L_x_348) ;  /* 0xfffffffc00ec0947 */ /* 0x000fea000383ffff */
.L_x_347:
        /* <DEDUP_REMOVED lines=78> */
.L_x_351:
        /* <DEDUP_REMOVED lines=23> */
[----:B-1----:R-:W-:Y:S02]  /*3e60*/  F2FP.F16.F32.PACK_AB R13, R7, R4 ;  /* 0x00000004070d723e */ /* 0x002fe400000000ff */
[----:B------:R-:W-:Y:S02]  /*3e70*/  MOV R4, R16 ;  /* 0x0000001000047202 */ /* 0x000fe40000000f00 */
[----:B------:R-:W-:Y:S02]  /*3e80*/  MOV R7, R19 ;  /* 0x0000001300077202 */ /* 0x000fe40000000f00 */
[----:B---3--:R-:W-:Y:S01]  /*3e90*/  F2FP.F16.F32.PACK_AB R15, R11, R8 ;  /* 0x000000080b0f723e */ /* 0x008fe200000000ff */
[----:B------:R0:W-:Y:S04]  /*3ea0*/  STG.E desc[UR16][R4.64], R13 ;  /* 0x0000000d04007986 */ /* 0x0001e8000c101910 */
[----:B------:R0:W-:Y:S01]  /*3eb0*/  STG.E desc[UR16][R6.64], R15 ;  /* 0x0000000f06007986 */ /* 0x0001e2000c101910 */
[----:B------:R-:W-:-:S02]  /*3ec0*/  IADD3 R16, P4, PT, R16, 0xa00, RZ ;  /* 0x00000a0010107810 */ /* 0x000fc40007f9e0ff */
[----:B------:R-:W-:Y:S02]  /*3ed0*/  IADD3.X R19, PT, PT, RZ, R19, RZ, P3, !PT ;  /* 0x00000013ff137210 */ /* 0x000fe40001ffe4ff */
[----:B------:R-:W-:Y:S01]  /*3ee0*/  IADD3.X R17, PT, PT, RZ, R17, RZ, P4, !PT ;  /* 0x00000011ff117210 */ /* 0x000fe200027fe4ff */
[----:B------:R-:W-:Y:S08]  /*3ef0*/  @P1 BRA `(.L_x_351) ;  /* 0xfffffffc007c1947 */ /* 0x000ff0000383ffff */
.L_x_350:
[----:B------:R-:W-:Y:S05]  /*3f00*/  BSYNC.RECONVERGENT B0 ;  /* 0x0000000000007941 */ /* 0x000fea0003800200 */
.L_x_349:
        /* <DEDUP_REMOVED lines=11> */
.L_x_353:
        /* <DEDUP_REMOVED lines=20> */
[----:B--2---:R-:W-:Y:S02]  /*4100*/  F2FP.F16.F32.PACK_AB R5, R7, R2 ;  /* 0x000000020705723e */ /* 0x004fe400000000ff */
[----:B------:R-:W-:-:S02]  /*4110*/  IADD3 R2, P1, PT, R15, UR12, RZ ;  /* 0x0000000c0f027c10 */ /* 0x000fc4000ff3e0ff */
[----:B------:R-:W-:Y:S02]  /*4120*/  IADD3.X R15, PT, PT, R16, UR19, RZ, P0, !PT ;  /* 0x00000013100f7c10 */ /* 0x000fe400087fe4ff */
[----:B------:R-:W-:Y:S02]  /*4130*/  IADD3.X R3, PT, PT, R3, UR13, RZ, P1, !PT ;  /* 0x0000000d03037c10 */ /* 0x000fe40008ffe4ff */
[----:B-----5:R-:W-:Y:S02]  /*4140*/  F2FP.F16.F32.PACK_AB R19, R11, R8 ;  /* 0x000000080b13723e */ /* 0x020fe400000000ff */
        /* <DEDUP_REMOVED lines=20> */
[----:B--2---:R-:W-:Y:S02]  /*4290*/  F2FP.F16.F32.PACK_AB R5, R5, R18 ;  /* 0x000000120505723e */ /* 0x004fe400000000ff */
[----:B---3--:R-:W-:-:S03]  /*42a0*/  F2FP.F16.F32.PACK_AB R21, R21, R20 ;  /* 0x000000141515723e */ /* 0x008fc600000000ff */
        /* <DEDUP_REMOVED lines=14> */
[----:B---3--:R-:W-:Y:S02]  /*4390*/  F2FP.F16.F32.PACK_AB R19, R19, R18 ;  /* 0x000000121313723e */ /* 0x008fe400000000ff */
[----:B----4-:R-:W-:-:S03]  /*43a0*/  F2FP.F16.F32.PACK_AB R23, R23, R20 ;  /* 0x000000141717723e */ /* 0x010fc600000000ff */
        /* <DEDUP_REMOVED lines=19> */
[----:B---3--:R-:W-:Y:S02]  /*44e0*/  F2FP.F16.F32.PACK_AB R11, R11, R2 ;  /* 0x000000020b0b723e */ /* 0x008fe400000000ff */
[----:B----4-:R-:W-:-:S03]  /*44f0*/  F2FP.F16.F32.PACK_AB R3, R9, R6 ;  /* 0x000000060903723e */ /* 0x010fc600000000ff */
[----:B------:R1:W-:Y:S04]  /*4500*/  STG.E desc[UR16][R4.64], R11 ;  /* 0x0000000b04007986 */ /* 0x0003e8000c101910 */
[----:B------:R1:W-:Y:S02]  /*4510*/  STG.E desc[UR16][R14.64], R3 ;  /* 0x000000030e007986 */ /* 0x0003e4000c101910 */
[----:B------:R-:W-:Y:S05]  /*4520*/  @P0 BRA `(.L_x_353) ;  /* 0xfffffff800a40947 */ /* 0x000fea000383ffff */
[----:B------:R-:W-:Y:S05]  /*4530*/  BSYNC.RECONVERGENT B0 ;  /* 0x0000000000007941 */ /* 0x000fea0003800200 */
.L_x_352:
[----:B------:R-:W-:Y:S05]  /*4540*/  EXIT ;  /* 0x000000000000794d */ /* 0x000fea0003800000 */
.L_x_354:
        /* <DEDUP_REMOVED lines=11> */
.L_x_2470:


//--------------------- .text._Z35group_norm_nhwc_bwd_one_pass_kernelI11Bf16IOFp16WLi128ELi20ELi640EEv26Group_norm_nhwc_bwd_params --------------------------
	.section	.text._Z35group_norm_nhwc_bwd_one_pass_kernelI11Bf16IOFp16WLi128ELi20ELi640EEv26Group_norm_nhwc_bwd_params,"ax",@progbits
	.align	128
        .global         _Z35group_norm_nhwc_bwd_one_pass_kernelI11Bf16IOFp16WLi128ELi20ELi640EEv26Group_norm_nhwc_bwd_params
        .type           _Z35group_norm_nhwc_bwd_one_pass_kernelI11Bf16IOFp16WLi128ELi20ELi640EEv26Group_norm_nhwc_bwd_params,@function
        .size           _Z35group_norm_nhwc_bwd_one_pass_kernelI11Bf16IOFp16WLi128ELi20ELi640EEv26Group_norm_nhwc_bwd_params,(.L_x_2471 - _Z35group_norm_nhwc_bwd_one_pass_kernelI11Bf16IOFp16WLi128ELi20ELi640EEv26Group_norm_nhwc_bwd_params)
        .other          _Z35group_norm_nhwc_bwd_one_pass_kernelI11Bf16IOFp16WLi128ELi20ELi640EEv26Group_norm_nhwc_bwd_params,@"STO_CUDA_ENTRY STV_DEFAULT"
_Z35group_norm_nhwc_bwd_one_pass_kernelI11Bf16IOFp16WLi128ELi20ELi640EEv26Group_norm_nhwc_bwd_params:
.text._Z35group_norm_nhwc_bwd_one_pass_kernelI11Bf16IOFp16WLi128ELi20ELi640EEv26Group_norm_nhwc_bwd_params:
        /* <DEDUP_REMOVED lines=24> */
.L_x_380:
        /* <DEDUP_REMOVED lines=109> */
[----:B---3--:R-:W-:Y:S01]  /*0850*/  PRMT R35, R25, 0x7632, R35 ;  /* 0x0000763219237816 */ /* 0x008fe20000000023 */
[----:B----4-:R-:W-:Y:S02]  /*0860*/  @P2 HADD2.F32 R31, -RZ, R8.H0_H0 ;  /* 0x20000008ff1f2230 */ /* 0x010fe40000004100 */
[----:B-----5:R-:W-:Y:S01]  /*0870*/  @P2 HADD2.F32 R32, -RZ, R9.H0_H0 ;  /* 0x20000009ff202230 */ /* 0x020fe20000004100 */
[----:B------:R-:W-:Y:S01]  /*0880*/  PRMT R36, R24, 0x7632, R36 ;  /* 0x0000763218247816 */ /* 0x000fe20000000024 */
[----:B------:R-:W-:Y:S02]  /*0890*/  HADD2.F32 R30, -RZ, R30.H0_H0 ;  /* 0x2000001eff1e7230 */ /* 0x000fe40000004100 */
[----:B------:R-:W-:Y:S01]  /*08a0*/  HADD2.F32 R7, -RZ, R20.H0_H0 ;  /* 0x20000014ff077230 */ /* 0x000fe20000004100 */
        /* <DEDUP_REMOVED lines=40> */
.L_x_356:
        /* <DEDUP_REMOVED lines=72> */
.L_x_357:
        /* <DEDUP_REMOVED lines=43> */
.L_x_359:
[----:B------:R-:W-:Y:S05]  /*1260*/  BSYNC.RECONVERGENT B0 ;  /* 0x0000000000007941 */ /* 0x000fea0003800200 */
.L_x_358:
        /* <DEDUP_REMOVED lines=52> */
.L_x_361:
[----:B------:R-:W-:Y:S05]  /*15b0*/  BSYNC.RECONVERGENT B0 ;  /* 0x0000000000007941 */ /* 0x000fea0003800200 */
.L_x_360:
        /* <DEDUP_REMOVED lines=318> */
.L_x_363:
[----:B------:R-:W-:Y:S05]  /*29a0*/  BSYNC.RECONVERGENT B0 ;  /* 0x0000000000007941 */ /* 0x000fea0003800200 */
.L_x_362:
        /* <DEDUP_REMOVED lines=31> */
.L_x_365:
[----:B------:R-:W-:Y:S05]  /*2ba0*/  BSYNC.RECONVERGENT B0 ;  /* 0x0000000000007941 */ /* 0x000fea0003800200 */
.L_x_364:
        /* <DEDUP_REMOVED lines=24> */
.L_x_368:
[----:B----4-:R-:W2:Y:S04]  /*2d30*/  LDG.E.STRONG.GPU R14, desc[UR6][R12.64] ;  /* 0x000000060c0e7981 */ /* 0x010ea8000c1ef900 */
[----:B--2---:R-:W-:Y:S01]  /*2d40*/  CCTL.IVALL ;  /* 0x00000000ff00798f */ /* 0x004fe20002000000 */
[----:B------:R-:W-:Y:S05]  /*2d50*/  YIELD ;  /* 0x0000000000007946 */ /* 0x000fea0003800000 */
[----:B------:R-:W-:-:S13]  /*2d60*/  ISETP.NE.AND P1, PT, R14, R19, PT ;  /* 0x000000130e00720c */ /* 0x000fda0003f25270 */
[----:B------:R-:W-:Y:S05]  /*2d70*/  @P1 BRA `(.L_x_368) ;  /* 0xfffffffc00ec1947 */ /* 0x000fea000383ffff */
.L_x_367:
[----:B------:R-:W-:Y:S05]  /*2d80*/  WARPSYNC.ALL ;  /* 0x0000000000007948 */ /* 0x000fea0003800000 */
[----:B------:R-:W-:Y:S01]  /*2d90*/  BAR.SYNC.DEFER_BLOCKING 0x0 ;  /* 0x0000000000007b1d */ /* 0x000fe20000010000 */
[----:B------:R-:W-:-:S05]  /*2da0*/  HFMA2 R23, -RZ, RZ, 0, 0 ;  /* 0x00000000ff177431 */ /* 0x000fca00000001ff */
[----:B------:R-:W-:Y:S05]  /*2db0*/  @!P2 BRA `(.L_x_369) ;  /* 0x0000000000f0a947 */ /* 0x000fea0003800000 */
[----:B------:R-:W-:Y:S02]  /*2dc0*/  MOV R38, RZ ;  /* 0x000000ff00267202 */ /* 0x000fe40000000f00 */
[----:B------:R-:W-:-:S07]  /*2dd0*/  LOP3.LUT R23, R22, 0x7ffffff8, RZ, 0xc0, !PT ;  /* 0x7ffffff816177812 */ /* 0x000fce00078ec0ff */
.L_x_370:
        /* <DEDUP_REMOVED lines=58> */
.L_x_369:
        /* <DEDUP_REMOVED lines=34> */
.L_x_371:
        /* <DEDUP_REMOVED lines=19> */
.L_x_372:
        /* <DEDUP_REMOVED lines=11> */
.L_x_373:
[----:B------:R-:W-:Y:S05]  /*3580*/  BSYNC.RECONVERGENT B0 ;  /* 0x0000000000007941 */ /* 0x000fea0003800200 */
.L_x_366:
        /* <DEDUP_REMOVED lines=57> */
.L_x_374:
        /* <DEDUP_REMOVED lines=18> */
.L_x_376:
[----:B------:R-:W-:Y:S05]  /*3a40*/  BSYNC.RECONVERGENT B0 ;  /* 0x0000000000007941 */ /* 0x000fea0003800200 */
.L_x_375:
        /* <DEDUP_REMOVED lines=22> */
.L_x_377:
        /* <DEDUP_REMOVED lines=18> */
.L_x_379:
[----:B------:R-:W-:Y:S05]  /*3cd0*/  BSYNC.RECONVERGENT B0 ;  /* 0x0000000000007941 */ /* 0x000fea0003800200 */
.L_x_378:
[----:B------:R-:W3:Y:S01]  /*3ce0*/  LDCU UR4, c[0x0][0x410] ;  /* 0x00008200ff0477ac */ /* 0x000ee20008000800 */
[----:B------:R-:W-:Y:S02]  /*3cf0*/  IADD3 R26, PT, PT, R5, R26, RZ ;  /* 0x0000001a051a7210 */ /* 0x000fe40007ffe0ff */
[----:B------:R-:W-:Y:S01]  /*3d00*/  IADD3 R27, PT, PT, R27, 0x1, RZ ;  /* 0x000000011b1b7810 */ /* 0x000fe20007ffe0ff */
[----:B------:R-:W3:Y:S02]  /*3d10*/  LDCU UR5, c[0x0][0x3e0] ;  /* 0x00007c00ff0577ac */ /* 0x000ee40008000800 */
[----:B---3--:R-:W-:-:S06]  /*3d20*/  UIMAD UR4, UR4, UR5, URZ ;  /* 0x00000005040472a4 */ /* 0x008fcc000f8e02ff */
[----:B------:R-:W-:-:S13]  /*3d30*/  ISETP.GE.AND P0, PT, R26, UR4, PT ;  /* 0x000000041a007c0c */ /* 0x000fda000bf06270 */
[----:B------:R-:W-:Y:S05]  /*3d40*/  @!P0 BRA `(.L_x_380) ;  /* 0xffffffc4000c8947 */ /* 0x000fea000383ffff */
.L_x_355:
        /* <DEDUP_REMOVED lines=19> */
.L_x_382:
[----:B------:R-:W-:Y:S05]  /*3e80*/  BSYNC.RECONVERGENT B0 ;  /* 0x0000000000007941 */ /* 0x000fea0003800200 */
.L_x_381:
[----:B------:R-:W-:Y:S05]  /*3e90*/  @P0 EXIT ;  /* 0x000000000000094d */ /* 0x000fea0003800000 */
[----:B------:R-:W-:Y:S05]  /*3ea0*/  @P2 BRA `(.L_x_383) ;  /* 0x0000000000202947 */ /* 0x000fea0003800000 */
[----:B------:R-:W-:-:S05]  /*3eb0*/  IMAD R0, R6, R7, RZ ;  /* 0x0000000706007224 */ /* 0x000fca00078e02ff */
[----:B------:R-:W-:-:S13]  /*3ec0*/  ISETP.NE.AND P0, PT, R0, -0x1, PT ;  /* 0xffffffff0000780c */ /* 0x000fda0003f05270 */
[----:B------:R-:W-:Y:S05]  /*3ed0*/  @!P0 BRA `(.L_x_383) ;  /* 0x0000000000148947 */ /* 0x000fea0003800000 */
.L_x_384:
[----:B-1----:R-:W3:Y:S04]  /*3ee0*/  LDG.E.STRONG.GPU R3, desc[UR6][R4.64] ;  /* 0x0000000604037981 */ /* 0x002ee8000c1ef900 */
[----:B---3--:R-:W-:Y:S01]  /*3ef0*/  CCTL.IVALL ;  /* 0x00000000ff00798f */ /* 0x008fe20002000000 */
[----:B------:R-:W-:Y:S05]  /*3f00*/  YIELD ;  /* 0x0000000000007946 */ /* 0x000fea0003800000 */
[----:B------:R-:W-:-:S13]  /*3f10*/  ISETP.NE.AND P0, PT, R3, R0, PT ;  /* 0x000000000300720c */ /* 0x000fda0003f05270 */
[----:B------:R-:W-:Y:S05]  /*3f20*/  @P0 BRA `(.L_x_384) ;  /* 0xfffffffc00ec0947 */ /* 0x000fea000383ffff */
.L_x_383:
        /* <DEDUP_REMOVED lines=73> */
.L_x_387:
        /* <DEDUP_REMOVED lines=19> */
[----:B---3--:R-:W-:Y:S02]  /*44f0*/  F2FP.F16.F32.PACK_AB R23, R11, R12 ;  /* 0x0000000c0b17723e */ /* 0x008fe400000000ff */
[----:B------:R-:W-:-:S02]  /*4500*/  MOV R11, R25 ;  /* 0x00000019000b7202 */ /* 0x000fc40000000f00 */
[----:B--2---:R-:W-:Y:S02]  /*4510*/  F2FP.F16.F32.PACK_AB R21, R15, R6 ;  /* 0x000000060f15723e */ /* 0x004fe400000000ff */
[----:B------:R-:W-:-:S03]  /*4520*/  MOV R12, R26 ;  /* 0x0000001a000c7202 */ /* 0x000fc60000000f00 */
[----:B------:R0:W-:Y:S04]  /*4530*/  STG.E desc[UR6][R10.64], R21 ;  /* 0x000000150a007986 */ /* 0x0001e8000c101906 */
[----:B------:R0:W-:Y:S01]  /*4540*/  STG.E desc[UR6][R12.64], R23 ;  /* 0x000000170c007986 */ /* 0x0001e2000c101906 */
[----:B------:R-:W-:Y:S02]  /*4550*/  IADD3 R26, P3, PT, R26, 0xa00, RZ ;  /* 0x00000a001a1a7810 */ /* 0x000fe40007f7e0ff */
[----:B------:R-:W-:Y:S02]  /*4560*/  IADD3.X R25, PT, PT, RZ, R25, RZ, P4, !PT ;  /* 0x00000019ff197210 */ /* 0x000fe400027fe4ff */
[----:B------:R-:W-:Y:S01]  /*4570*/  IADD3.X R27, PT, PT, RZ, R27, RZ, P3, !PT ;  /* 0x0000001bff1b7210 */ /* 0x000fe20001ffe4ff */
[----:B------:R-:W-:Y:S08]  /*4580*/  @P1 BRA `(.L_x_387) ;  /* 0xfffffffc008c1947 */ /* 0x000ff0000383ffff */
.L_x_386:
[----:B------:R-:W-:Y:S05]  /*4590*/  BSYNC.RECONVERGENT B0 ;  /* 0x0000000000007941 */ /* 0x000fea0003800200 */
.L_x_385:
        /* <DEDUP_REMOVED lines=10> */
.L_x_388:
        /* <DEDUP_REMOVED lines=21> */
[----:B--2---:R-:W-:Y:S02]  /*4790*/  F2FP.F16.F32.PACK_AB R23, R15, R12 ;  /* 0x0000000c0f17723e */ /* 0x004fe400000000ff */
[----:B------:R-:W-:-:S04]  /*47a0*/  IADD3 R12, P1, PT, R22, UR4, RZ ;  /* 0x00000004160c7c10 */ /* 0x000fc8000ff3e0ff */
[----:B------:R-:W-:Y:S02]  /*47b0*/  IADD3.X R13, PT, PT, R13, UR5, RZ, P1, !PT ;  /* 0x000000050d0d7c10 */ /* 0x000fe40008ffe4ff */
[----:B----4-:R-:W-:Y:S02]  /*47c0*/  F2FP.F16.F32.PACK_AB R27, R19, R16 ;  /* 0x00000010131b723e */ /* 0x010fe400000000ff */
        /* <DEDUP_REMOVED lines=56> */
[----:B---3--:R-:W-:Y:S02]  /*4b50*/  F2FP.F16.F32.PACK_AB R19, R19, R12 ;  /* 0x0000000c1313723e */ /* 0x008fe400000000ff */
[----:B-----5:R-:W-:-:S03]  /*4b60*/  F2FP.F16.F32.PACK_AB R11, R17, R14 ;  /* 0x0000000e110b723e */ /* 0x020fc600000000ff */
[----:B------:R4:W-:Y:S04]  /*4b70*/  STG.E desc[UR6][R20.64], R19 ;  /* 0x0000001314007986 */ /* 0x0009e8000c101906 */
[----:B------:R4:W-:Y:S02]  /*4b80*/  STG.E desc[UR6][R24.64], R11 ;  /* 0x0000000b18007986 */ /* 0x0009e4000c101906 */
[----:B------:R-:W-:Y:S05]  /*4b90*/  @P0 BRA `(.L_x_388) ;  /* 0xfffffff800a80947 */ /* 0x000fea000383ffff */
[----:B------:R-:W-:Y:S05]  /*4ba0*/  EXIT ;  /* 0x000000000000794d */ /* 0x000fea0003800000 */
.L_x_389:
        /* <DEDUP_REMOVED lines=13> */
.L_x_2471:


//--------------------- .text._Z35group_norm_nhwc_bwd_one_pass_kernelI11Bf16IOFp16WLi256ELi20ELi640EEv26Group_norm_nhwc_bwd_params --------------------------
	.section	.text._Z35group_norm_nhwc_bwd_one_pass_kernelI11Bf16IOFp16WLi256ELi20ELi640EEv26Group_norm_nhwc_bwd_params,"ax",@progbits
	.align	128
        .global         _Z35group_norm_nhwc_bwd_one_pass_kernelI11Bf16IOFp16WLi256ELi20ELi640EEv26Group_norm_nhwc_bwd_params
        .type           _Z35group_norm_nhwc_bwd_one_pass_kernelI11Bf16IOFp16WLi256ELi20ELi640EEv26Group_norm_nhwc_bwd_params,@function
        .size           _Z35group_norm_nhwc_bwd_one_pass_kernelI11Bf16IOFp16WLi256ELi20ELi640EEv26Group_norm_nhwc_bwd_params,(.L_x_2472 - _Z35group_norm_nhwc_bwd_one_pass_kernelI11Bf16IOFp16WLi256ELi20ELi640EEv26Group_norm_nhwc_bwd_params)
        .other          _Z35group_norm_nhwc_bwd_one_pass_kernelI11Bf16IOFp16WLi256ELi20ELi640EEv26Group_norm_nhwc_bwd_params,@"STO_CUDA_ENTRY STV_DEFAULT"
_Z35group_norm_nhwc_bwd_one_pass_kernelI11Bf16IOFp16WLi256ELi20ELi640EEv26Group_norm_nhwc_bwd_params:
.text._Z35group_norm_nhwc_bwd_one_pass_kernelI11Bf16IOFp16WLi256ELi20ELi640EEv26Group_norm_nhwc_bwd_params:
        /* <DEDUP_REMOVED lines=21> */
.L_x_421:
        /* <DEDUP_REMOVED lines=175> */
[----:B--2---:R-:W-:Y:S01]  /*0c40*/  PRMT R30, R33, 0x7632, R30 ;  /* 0x00007632211e7816 */ /* 0x004fe2000000001e */
[----:B-----5:R-:W-:Y:S02]  /*0c50*/  @P0 HADD2.F32 R6, -RZ, R19.H0_H0 ;  /* 0x20000013ff060230 */ /* 0x020fe40000004100 */
[----:B------:R-:W-:Y:S02]  /*0c60*/  @P0 HADD2.F32 R4, -RZ, R18.H0_H0 ;  /* 0x20000012ff040230 */ /* 0x000fe40000004100 */
[----:B------:R-:W-:Y:S02]  /*0c70*/  HADD2.F32 R5, -RZ, R16.H0_H0 ;  /* 0x20000010ff057230 */ /* 0x000fe40000004100 */
[----:B------:R-:W-:Y:S01]  /*0c80*/  HADD2.F32 R7, -RZ, R17.H0_H0 ;  /* 0x20000011ff077230 */ /* 0x000fe20000004100 */
[----:B------:R-:W-:Y:S02]  /*0c90*/  PRMT R31, R32, 0x7632, R31 ;  /* 0x00007632201f7816 */ /* 0x000fe4000000001f */
[----:B------:R-:W-:-:S02]  /*0ca0*/  PRMT R26, R29, 0x7632, R26 ;  /* 0x000076321d1a7816 */ /* 0x000fc4000000001a */
        /* <DEDUP_REMOVED lines=75> */
.L_x_391:
        /* <DEDUP_REMOVED lines=144> */
.L_x_392:
        /* <DEDUP_REMOVED lines=45> */
.L_x_394:
[----:B------:R-:W-:Y:S05]  /*1d30*/  BSYNC.RECONVERGENT B0 ;  /* 0x0000000000007941 */ /* 0x000fea0003800200 */
.L_x_393:
        /* <DEDUP_REMOVED lines=52> */
.L_x_396:
[----:B------:R-:W-:Y:S05]  /*2080*/  BSYNC.RECONVERGENT B0 ;  /* 0x0000000000007941 */ /* 0x000fea0003800200 */
.L_x_395:
        /* <DEDUP_REMOVED lines=318> */
.L_x_398:
[----:B------:R-:W-:Y:S05]  /*3470*/  BSYNC.RECONVERGENT B0 ;  /* 0x0000000000007941 */ /* 0x000fea0003800200 */
.L_x_397:
        /* <DEDUP_REMOVED lines=31> */
.L_x_400:
[----:B------:R-:W-:Y:S05]  /*3670*/  BSYNC.RECONVERGENT B0 ;  /* 0x0000000000007941 */ /* 0x000fea0003800200 */
.L_x_399:
        /* <DEDUP_REMOVED lines=28> */
.L_x_403:
[----:B0-----:R-:W4:Y:S04]  /*3840*/  LDG.E.STRONG.GPU R10, desc[UR10][R8.64] ;  /* 0x0000000a080a7981 */ /* 0x001f28000c1ef900 */
[----:B----4-:R-:W-:Y:S01]  /*3850*/  CCTL.IVALL ;  /* 0x00000000ff00798f */ /* 0x010fe20002000000 */
[----:B------:R-:W-:Y:S05]  /*3860*/  YIELD ;  /* 0x0000000000007946 */ /* 0x000fea0003800000 */
[----:B------:R-:W-:-:S13]  /*3870*/  ISETP.NE.AND P1, PT, R10, R13, PT ;  /* 0x0000000d0a00720c */ /* 0x000fda0003f25270 */
[----:B------:R-:W-:Y:S05]  /*3880*/  @P1 BRA `(.L_x_403) ;  /* 0xfffffffc00ec1947 */ /* 0x000fea000383ffff */
.L_x_402:
[----:B------:R-:W-:Y:S05]  /*3890*/  WARPSYNC.ALL ;  /* 0x0000000000007948 */ /* 0x000fea0003800000 */
[----:B------:R-:W-:Y:S01]  /*38a0*/  BAR.SYNC.DEFER_BLOCKING 0x0 ;  /* 0x0000000000007b1d */ /* 0x000fe20000010000 */
[----:B------:R-:W-:-:S05]  /*38b0*/  HFMA2 R21, -RZ, RZ, 0, 0 ;  /* 0x00000000ff157431 */ /* 0x000fca00000001ff */
[----:B------:R-:W-:Y:S05]  /*38c0*/  @!P2 BRA `(.L_x_404) ;  /* 0x0000000000f4a947 */ /* 0x000fea0003800000 */
[----:B------:R-:W-:Y:S02]  /*38d0*/  MOV R22, RZ ;  /* 0x000000ff00167202 */ /* 0x000fe40000000f00 */
[----:B------:R-:W-:-:S07]  /*38e0*/  LOP3.LUT R21, R18, 0x7ffffff8, RZ, 0xc0, !PT ;  /* 0x7ffffff812157812 */ /* 0x000fce00078ec0ff */
.L_x_405:
        /* <DEDUP_REMOVED lines=59> */
.L_x_404:
        /* <DEDUP_REMOVED lines=35> */
.L_x_406:
        /* <DEDUP_REMOVED lines=22> */
.L_x_407:
        /* <DEDUP_REMOVED lines=9> */
.L_x_408:
[----:B------:R-:W-:Y:S05]  /*40c0*/  BSYNC.RECONVERGENT B0 ;  /* 0x0000000000007941 */ /* 0x000fea0003800200 */
.L_x_401:
        /* <DEDUP_REMOVED lines=42> */
.L_x_409:
        /* <DEDUP_REMOVED lines=63> */
.L_x_411:
[----:B------:R-:W-:Y:S05]  /*4760*/  BSYNC.RECONVERGENT B0 ;  /* 0x0000000000007941 */ /* 0x000fea0003800200 */
.L_x_410:
        /* <DEDUP_REMOVED lines=21> */
.L_x_412:
        /* <DEDUP_REMOVED lines=18> */
.L_x_414:
[----:B------:R-:W-:Y:S05]  /*49e0*/  BSYNC.RECONVERGENT B0 ;  /* 0x0000000000007941 */ /* 0x000fea0003800200 */
.L_x_413:
        /* <DEDUP_REMOVED lines=21> */
.L_x_415:
        /* <DEDUP_REMOVED lines=18> */
.L_x_417:
[----:B------:R-:W-:Y:S05]  /*4c60*/  BSYNC.RECONVERGENT B0 ;  /* 0x0000000000007941 */ /* 0x000fea0003800200 */
.L_x_416:
        /* <DEDUP_REMOVED lines=22> */
.L_x_418:
        /* <DEDUP_REMOVED lines=18> */
.L_x_420:
[----:B------:R-:W-:Y:S05]  /*4ef0*/  BSYNC.RECONVERGENT B0 ;  /* 0x0000000000007941 */ /* 0x000fea0003800200 */
.L_x_419:
        /* <DEDUP_REMOVED lines=8> */
.L_x_390:
        /* <DEDUP_REMOVED lines=15> */
.L_x_423:
[----:B------:R-:W-:Y:S05]  /*5070*/  BSYNC.RECONVERGENT B0 ;  /* 0x0000000000007941 */ /* 0x000fea0003800200 */
.L_x_422:
        /* <DEDUP_REMOVED lines=11> */
.L_x_425:
[----:B------:R-:W3:Y:S04]  /*5130*/  LDG.E.STRONG.GPU R5, desc[UR10][R2.64] ;  /* 0x0000000a02057981 */ /* 0x000ee8000c1ef900 */
[----:B---3--:R-:W-:Y:S01]  /*5140*/  CCTL.IVALL ;  /* 0x00000000ff00798f */ /* 0x008fe20002000000 */
[----:B------:R-:W-:Y:S05]  /*5150*/  YIELD ;  /* 0x0000000000007946 */ /* 0x000fea0003800000 */
[----:B------:R-:W-:-:S13]  /*5160*/  ISETP.NE.AND P0, PT, R5, R4, PT ;  /* 0x000000040500720c */ /* 0x000fda0003f05270 */
[----:B------:R-:W-:Y:S05]  /*5170*/  @P0 BRA `(.L_x_425) ;  /* 0xfffffffc00ec0947 */ /* 0x000fea000383ffff */
.L_x_424:
        /* <DEDUP_REMOVED lines=73> */
.L_x_428:
        /* <DEDUP_REMOVED lines=29> */
.L_x_427:
[----:B------:R-:W-:Y:S05]  /*57e0*/  BSYNC.RECONVERGENT B0 ;  /* 0x0000000000007941 */ /* 0x000fea0003800200 */
.L_x_426:
        /* <DEDUP_REMOVED lines=10> */
.L_x_429:
        /* <DEDUP_REMOVED lines=21> */
[----:B---3--:R-:W-:Y:S02]  /*59e0*/  F2FP.F16.F32.PACK_AB R23, R15, R12 ;  /* 0x0000000c0f17723e */ /* 0x008fe400000000ff */
        /* <DEDUP_REMOVED lines=59> */
[----:B----4-:R-:W-:Y:S02]  /*5da0*/  F2FP.F16.F32.PACK_AB R19, R19, R12 ;  /* 0x0000000c1313723e */ /* 0x010fe400000000ff */
[----:B-----5:R-:W-:-:S03]  /*5db0*/  F2FP.F16.F32.PACK_AB R11, R17, R14 ;  /* 0x0000000e110b723e */ /* 0x020fc600000000ff */
[----:B------:R3:W-:Y:S04]  /*5dc0*/  STG.E desc[UR10][R20.64], R19 ;  /* 0x0000001314007986 */ /* 0x0007e8000c10190a */
[----:B------:R3:W-:Y:S02]  /*5dd0*/  STG.E desc[UR10][R24.64], R11 ;  /* 0x0000000b18007986 */ /* 0x0007e4000c10190a */
[----:B------:R-:W-:Y:S05]  /*5de0*/  @P0 BRA `(.L_x_429) ;  /* 0xfffffff800a80947 */ /* 0x000fea000383ffff */
[----:B------:R-:W-:Y:S05]  /*5df0*/  EXIT ;  /* 0x000000000000794d */ /* 0x000fea0003800000 */
.L_x_430:
        /* <DEDUP_REMOVED lines=16> */
.L_x_2472:


//--------------------- .text._Z35group_norm_nhwc_bwd_one_pass_kernelI11Bf16IOFp16WLi512ELi20ELi640EEv26Group_norm_nhwc_bwd_params --------------------------
	.section	.text._Z35group_norm_nhwc_bwd_one_pass_kernelI11Bf16IOFp16WLi512ELi20ELi640EEv26Group_norm_nhwc_bwd_params,"ax",@progbits
	.align	128
        .global         _Z35group_norm_nhwc_bwd_one_pass_kernelI11Bf16IOFp16WLi512ELi20ELi640EEv26Group_norm_nhwc_bwd_params
        .type           _Z35group_norm_nhwc_bwd_one_pass_kernelI11Bf16IOFp16WLi512ELi20ELi640EEv26Group_norm_nhwc_bwd_params,@function
        .size           _Z35group_norm_nhwc_bwd_one_pass_kernelI11Bf16IOFp16WLi512ELi20ELi640EEv26Group_norm_nhwc_bwd_params,(.L_x_2473 - _Z35group_norm_nhwc_bwd_one_pass_kernelI11Bf16IOFp16WLi512ELi20ELi640EEv26Group_norm_nhwc_bwd_params)
        .other          _Z35group_norm_nhwc_bwd_one_pass_kernelI11Bf16IOFp16WLi512ELi20ELi640EEv26Group_norm_nhwc_bwd_params,@"STO_CUDA_ENTRY STV_DEFAULT"
_Z35group_norm_nhwc_bwd_one_pass_kernelI11Bf16IOFp16WLi512ELi20ELi640EEv26Group_norm_nhwc_bwd_params:
.text._Z35group_norm_nhwc_bwd_one_pass_kernelI11Bf16IOFp16WLi512ELi20ELi640EEv26Group_norm_nhwc_bwd_params:
        /* <DEDUP_REMOVED lines=22> */
.L_x_474:
        /* <DEDUP_REMOVED lines=239> */
[----:B------:R-:W-:Y:S01]  /*1050*/  MOV R64, RZ ;  /* 0x000000ff00407202 */ /* 0x000fe20000000f00 */
[----:B---3--:R-:W-:Y:S02]  /*1060*/  @P4 HADD2.F32 R66, -RZ, R32.H0_H0 ;  /* 0x20000020ff424230 */ /* 0x008fe40000004100 */
[----:B------:R-:W-:Y:S01]  /*1070*/  @P4 HADD2.F32 R64, -RZ, R16.H0_H0 ;  /* 0x20000010ff404230 */ /* 0x000fe20000004100 */
[----:B----4-:R-:W-:Y:S02]  /*1080*/  PRMT R81, R58, 0x7632, R81 ;  /* 0x000076323a517816 */ /* 0x010fe40000000051 */
[----:B------:R-:W-:Y:S02]  /*1090*/  PRMT R82, R57, 0x7632, R82 ;  /* 0x0000763239527816 */ /* 0x000fe40000000052 */
[----:B-----5:R-:W-:Y:S02]  /*10a0*/  PRMT R79, R56, 0x7632, R79 ;  /* 0x00007632384f7816 */ /* 0x020fe4000000004f */
        /* <DEDUP_REMOVED lines=13> */
[----:B------:R-:W-:Y:S01]  /*1180*/  PRMT R72, R8, 0x7632, R72 ;  /* 0x0000763208487816 */ /* 0x000fe20000000048 */
[----:B--2---:R-:W-:Y:S02]  /*1190*/  HADD2.F32 R63, -RZ, R63.H0_H0 ;  /* 0x2000003fff3f7230 */ /* 0x004fe40000004100 */
[----:B------:R-:W-:Y:S01]  /*11a0*/  HADD2.F32 R15, -RZ, R28.H0_H0 ;  /* 0x2000001cff0f7230 */ /* 0x000fe20000004100 */
[----:B------:R-:W-:-:S02]  /*11b0*/  PRMT R69, R9, 0x7632, R69 ;  /* 0x0000763209457816 */ /* 0x000fc40000000045 */
        /* <DEDUP_REMOVED lines=149> */
.L_x_432:
        /* <DEDUP_REMOVED lines=288> */
.L_x_433:
        /* <DEDUP_REMOVED lines=47> */
.L_x_435:
[----:B------:R-:W-:Y:S05]  /*3000*/  BSYNC.RECONVERGENT B0 ;  /* 0x0000000000007941 */ /* 0x000fea0003800200 */
.L_x_434:
        /* <DEDUP_REMOVED lines=52> */
.L_x_437:
[----:B------:R-:W-:Y:S05]  /*3350*/  BSYNC.RECONVERGENT B0 ;  /* 0x0000000000007941 */ /* 0x000fea0003800200 */
.L_x_436:
        /* <DEDUP_REMOVED lines=319> */
.L_x_439:
[----:B------:R-:W-:Y:S05]  /*4750*/  BSYNC.RECONVERGENT B0 ;  /* 0x0000000000007941 */ /* 0x000fea0003800200 */
.L_x_438:
        /* <DEDUP_REMOVED lines=28> */
.L_x_441:
[----:B------:R-:W-:Y:S05]  /*4920*/  BSYNC.RECONVERGENT B0 ;  /* 0x0000000000007941 */ /* 0x000fea0003800200 */
.L_x_440:
        /* <DEDUP_REMOVED lines=25> */
.L_x_444:
[----:B0-----:R-:W2:Y:S04]  /*4ac0*/  LDG.E.STRONG.GPU R18, desc[UR6][R16.64] ;  /* 0x0000000610127981 */ /* 0x001ea8000c1ef900 */
[----:B--2---:R-:W-:Y:S01]  /*4ad0*/  CCTL.IVALL ;  /* 0x00000000ff00798f */ /* 0x004fe20002000000 */
[----:B------:R-:W-:Y:S05]  /*4ae0*/  YIELD ;  /* 0x0000000000007946 */ /* 0x000fea0003800000 */
[----:B------:R-:W-:-:S13]  /*4af0*/  ISETP.NE.AND P0, PT, R18, R23, PT ;  /* 0x000000171200720c */ /* 0x000fda0003f05270 */
[----:B------:R-:W-:Y:S05]  /*4b00*/  @P0 BRA `(.L_x_444) ;  /* 0xfffffffc00ec0947 */ /* 0x000fea000383ffff */
.L_x_443:
[----:B------:R-:W-:Y:S05]  /*4b10*/  WARPSYNC.ALL ;  /* 0x0000000000007948 */ /* 0x000fea0003800000 */
[----:B------:R-:W-:Y:S01]  /*4b20*/  BAR.SYNC.DEFER_BLOCKING 0x0 ;  /* 0x0000000000007b1d */ /* 0x000fe20000010000 */
[----:B------:R-:W-:-:S05]  /*4b30*/  MOV R31, RZ ;  /* 0x000000ff001f7202 */ /* 0x000fca0000000f00 */
[----:B------:R-:W-:Y:S05]  /*4b40*/  @!P2 BRA `(.L_x_445) ;  /* 0x0000000000f0a947 */ /* 0x000fea0003800000 */
[----:B------:R-:W-:Y:S01]  /*4b50*/  HFMA2 R32, -RZ, RZ, 0, 0 ;  /* 0x00000000ff207431 */ /* 0x000fe200000001ff */
[----:B------:R-:W-:-:S07]  /*4b60*/  LOP3.LUT R31, R84, 0x7ffffff8, RZ, 0xc0, !PT ;  /* 0x7ffffff8541f7812 */ /* 0x000fce00078ec0ff */
.L_x_446:
        /* <DEDUP_REMOVED lines=58> */
.L_x_445:
        /* <DEDUP_REMOVED lines=34> */
.L_x_447:
        /* <DEDUP_REMOVED lines=18> */
.L_x_448:
        /* <DEDUP_REMOVED lines=9> */
.L_x_449:
[----:B------:R-:W-:Y:S05]  /*52e0*/  BSYNC.RECONVERGENT B0 ;  /* 0x0000000000007941 */ /* 0x000fea0003800200 */
.L_x_442:
        /* <DEDUP_REMOVED lines=74> */
.L_x_450:
        /* <DEDUP_REMOVED lines=18> */
.L_x_452:
[----:B------:R-:W-:Y:S05]  /*58b0*/  BSYNC.RECONVERGENT B0 ;  /* 0x0000000000007941 */ /* 0x000fea0003800200 */
.L_x_451:
        /* <DEDUP_REMOVED lines=75> */
.L_x_453:
        /* <DEDUP_REMOVED lines=18> */
.L_x_455:
[----:B------:R-:W-:Y:S05]  /*5e90*/  BSYNC.RECONVERGENT B0 ;  /* 0x0000000000007941 */ /* 0x000fea0003800200 */
.L_x_454:
        /* <DEDUP_REMOVED lines=21> */
.L_x_456:
        /* <DEDUP_REMOVED lines=18> */
.L_x_458:
[----:B------:R-:W-:Y:S05]  /*6110*/  BSYNC.RECONVERGENT B0 ;  /* 0x0000000000007941 */ /* 0x000fea0003800200 */
.L_x_457:
        /* <DEDUP_REMOVED lines=21> */
.L_x_459:
        /* <DEDUP_REMOVED lines=18> */
.L_x_461:
[----:B------:R-:W-:Y:S05]  /*6390*/  BSYNC.RECONVERGENT B0 ;  /* 0x0000000000007941 */ /* 0x000fea0003800200 */
.L_x_460:
        /* <DEDUP_REMOVED lines=21> */
.L_x_462:
        /* <DEDUP_REMOVED lines=18> */
.L_x_464:
[----:B------:R-:W-:Y:S05]  /*6610*/  BSYNC.RECONVERGENT B0 ;  /* 0x0000000000007941 */ /* 0x000fea0003800200 */
.L_x_463:
        /* <DEDUP_REMOVED lines=21> */
.L_x_465:
        /* <DEDUP_REMOVED lines=18> */
.L_x_467:
[----:B------:R-:W-:Y:S05]  /*6890*/  BSYNC.RECONVERGENT B0 ;  /* 0x0000000000007941 */ /* 0x000fea0003800200 */
.L_x_466:
        /* <DEDUP_REMOVED lines=21> */
.L_x_468:
        /* <DEDUP_REMOVED lines=18> */
.L_x_470:
[----:B------:R-:W-:Y:S05]  /*6b10*/  BSYNC.RECONVERGENT B0 ;  /* 0x0000000000007941 */ /* 0x000fea0003800200 */
.L_x_469:
        /* <DEDUP_REMOVED lines=22> */
.L_x_471:
        /* <DEDUP_REMOVED lines=18> */
.L_x_473:
[----:B------:R-:W-:Y:S05]  /*6da0*/  BSYNC.RECONVERGENT B0 ;  /* 0x0000000000007941 */ /* 0x000fea0003800200 */
.L_x_472:
[----:B------:R-:W3:Y:S01]  /*6db0*/  LDCU UR4, c[0x0][0x410] ;  /* 0x00008200ff0477ac */ /* 0x000ee20008000800 */
[----:B------:R-:W-:Y:S02]  /*6dc0*/  IADD3 R62, PT, PT, R65, R62, RZ ;  /* 0x0000003e413e7210 */ /* 0x000fe40007ffe0ff */
[----:B------:R-:W-:Y:S01]  /*6dd0*/  IADD3 R59, PT, PT, R59, 0x1, RZ ;  /* 0x000000013b3b7810 */ /* 0x000fe20007ffe0ff */
[----:B------:R-:W3:Y:S02]  /*6de0*/  LDCU UR5, c[0x0][0x3e0] ;  /* 0x00007c00ff0577ac */ /* 0x000ee40008000800 */
[----:B---3--:R-:W-:-:S06]  /*6df0*/  UIMAD UR4, UR4, UR5, URZ ;  /* 0x00000005040472a4 */ /* 0x008fcc000f8e02ff */
[----:B------:R-:W-:-:S13]  /*6e00*/  ISETP.GE.AND P0, PT, R62, UR4, PT ;  /* 0x000000043e007c0c */ /* 0x000fda000bf06270 */
[----:B------:R-:W-:Y:S05]  /*6e10*/  @!P0 BRA `(.L_x_474) ;  /* 0xffffff9000d08947 */ /* 0x000fea000383ffff */
.L_x_431:
        /* <DEDUP_REMOVED lines=16> */
.L_x_476:
[----:B------:R-:W-:Y:S05]  /*6f20*/  BSYNC.RECONVERGENT B0 ;  /* 0x0000000000007941 */ /* 0x000fea0003800200 */
.L_x_475:
        /* <DEDUP_REMOVED lines=11> */
.L_x_478:
[----:B------:R-:W3:Y:S04]  /*6fe0*/  LDG.E.STRONG.GPU R5, desc[UR6][R2.64] ;  /* 0x0000000602057981 */ /* 0x000ee8000c1ef900 */
[----:B---3--:R-:W-:Y:S01]  /*6ff0*/  CCTL.IVALL ;  /* 0x00000000ff00798f */ /* 0x008fe20002000000 */
[----:B------:R-:W-:Y:S05]  /*7000*/  YIELD ;  /* 0x0000000000007946 */ /* 0x000fea0003800000 */
[----:B------:R-:W-:-:S13]  /*7010*/  ISETP.NE.AND P0, PT, R5, R0, PT ;  /* 0x000000000500720c */ /* 0x000fda0003f05270 */
[----:B------:R-:W-:Y:S05]  /*7020*/  @P0 BRA `(.L_x_478) ;  /* 0xfffffffc00ec0947 */ /* 0x000fea000383ffff */
.L_x_477:
        /* <DEDUP_REMOVED lines=75> */
.L_x_481:
        /* <DEDUP_REMOVED lines=21> */
[----:B--2---:R-:W-:Y:S02]  /*7630*/  F2FP.F16.F32.PACK_AB R17, R11, R8 ;  /* 0x000000080b11723e */ /* 0x004fe400000000ff */
[----:B------:R-:W-:-:S02]  /*7640*/  MOV R8, R20 ;  /* 0x0000001400087202 */ /* 0x000fc40000000f00 */
[-C--:B------:R-:W-:Y:S02]  /*7650*/  MOV R11, R23.reuse ;  /* 0x00000017000b7202 */ /* 0x080fe40000000f00 */
[----:B---3--:R-:W-:Y:S01]  /*7660*/  F2FP.F16.F32.PACK_AB R19, R15, R12 ;  /* 0x0000000c0f13723e */ /* 0x008fe200000000ff */
[----:B------:R0:W-:Y:S04]  /*7670*/  STG.E desc[UR6][R8.64], R17 ;  /* 0x0000001108007986 */ /* 0x0001e8000c101906 */
[----:B------:R0:W-:Y:S01]  /*7680*/  STG.E desc[UR6][R10.64], R19 ;  /* 0x000000130a007986 */ /* 0x0001e2000c101906 */
[----:B------:R-:W-:Y:S02]  /*7690*/  IADD3 R20, P4, PT, R20, 0xa00, RZ ;  /* 0x00000a0014147810 */ /* 0x000fe40007f9e0ff */
[----:B------:R-:W-:-:S02]  /*76a0*/  IADD3.X R23, PT, PT, RZ, R23, RZ, P3, !PT ;  /* 0x00000017ff177210 */ /* 0x000fc40001ffe4ff */
[----:B------:R-:W-:Y:S01]  /*76b0*/  IADD3.X R21, PT, PT, RZ, R21, RZ, P4, !PT ;  /* 0x00000015ff157210 */ /* 0x000fe200027fe4ff */
[----:B------:R-:W-:Y:S08]  /*76c0*/  @P1 BRA `(.L_x_481) ;  /* 0xfffffffc00841947 */ /* 0x000ff0000383ffff */
.L_x_480:
[----:B------:R-:W-:Y:S05]  /*76d0*/  BSYNC.RECONVERGENT B0 ;  /* 0x0000000000007941 */ /* 0x000fea0003800200 */
.L_x_479:
        /* <DEDUP_REMOVED lines=10> */
.L_x_482:
        /* <DEDUP_REMOVED lines=21> */
[----:B----4-:R-:W-:Y:S02]  /*78d0*/  F2FP.F16.F32.PACK_AB R19, R7, R4 ;  /* 0x000000040713723e */ /* 0x010fe400000000ff */
[----:B------:R-:W-:-:S04]  /*78e0*/  LOP3.LUT R4, R26, 0x3, RZ, 0xc0, !PT ;  /* 0x000000031a047812 */ /* 0x000fc800078ec0ff */
[----:B------:R-:W-:Y:S02]  /*78f0*/  IADD3.X R17, PT, PT, R4, UR5, RZ, P1, !PT ;  /* 0x0000000504117c10 */ /* 0x000fe40008ffe4ff */
[----:B-----5:R-:W-:Y:S02]  /*7900*/  F2FP.F16.F32.PACK_AB R21, R11, R8 ;  /* 0x000000080b15723e */ /* 0x020fe400000000ff */
        /* <DEDUP_REMOVED lines=62> */
.L_x_483:
        /* <DEDUP_REMOVED lines=9> */
.L_x_2473:


//--------------------- .text._Z35group_norm_nhwc_bwd_one_pass_kernelI11Fp16IOFp32WLi64ELi20ELi640EEv26Group_norm_nhwc_bwd_params --------------------------
	.section	.text._Z35group_norm_nhwc_bwd_one_pass_kernelI11Fp16IOFp32WLi64ELi20ELi640EEv26Group_norm_nhwc_bwd_params,"ax",@progbits
	.align	128
        .global         _Z35group_norm_nhwc_bwd_one_pass_kernelI11Fp16IOFp32WLi64ELi20ELi640EEv26Group_norm_nhwc_bwd_params
        .type           _Z35group_norm_nhwc_bwd_one_pass_kernelI11Fp16IOFp32WLi64ELi20ELi640EEv26Group_norm_nhwc_bwd_params,@function
        .size           _Z35group_norm_nhwc_bwd_one_pass_kernelI11Fp16IOFp32WLi64ELi20ELi640EEv26Group_norm_nhwc_bwd_params,(.L_x_2474 - _Z35group_norm_nhwc_bwd_one_pass_kernelI11Fp16IOFp32WLi64ELi20ELi640EEv26Group_norm_nhwc_bwd_params)
        .other          _Z35group_norm_nhwc_bwd_one_pass_kernelI11Fp16IOFp32WLi64ELi20ELi640EEv26Group_norm_nhwc_bwd_params,@"STO_CUDA_ENTRY STV_DEFAULT"
_Z35group_norm_nhwc_bwd_one_pass_kernelI11Fp16IOFp32WLi64ELi20ELi640EEv26Group_norm_nhwc_bwd_params:
.text._Z35group_norm_nhwc_bwd_one_pass_kernelI11Fp16IOFp32WLi64ELi20ELi640EEv26Group_norm_nhwc_bwd_params:
        /* <DEDUP_REMOVED lines=40> */
.L_x_505:
        /* <DEDUP_REMOVED lines=25> */
[----:B------:R-:W-:-:S05]  /*0410*/  IMAD R0, R5, R0, R4 ;  /* 0x0000000005007224 */ /* 0x000fca00078e0204 */
[----:B------:R-:W-:-:S13]  /*0420*/  ISETP.GT.U32.AND P4, PT, R5, R0, PT ;  /* 0x000000000500720c */ /* 0x000fda0003f84070 */
        /* <DEDUP_REMOVED lines=30> */
[----:B---3--:R-:W-:-:S04]  /*0610*/  @!P0 IADD3 R12, P1, PT, R15, R4, RZ ;  /* 0x000000040f0c8210 */ /* 0x008fc80007f3e0ff */
[C---:B------:R-:W-:Y:S02]  /*0620*/  @!P0 IADD3.X R13, PT, PT, R10.reuse, R5, RZ, P1, !PT ;  /* 0x000000050a0d8210 */ /* 0x040fe40000ffe4ff */
[----:B------:R-:W1:Y:S01]  /*0630*/  LDC.64 R4, c[0x0][0x3a8] ;  /* 0x0000ea00ff047b82 */ /* 0x000e620000000a00 */
[----:B0-----:R-:W-:Y:S02]  /*0640*/  @!P0 IADD3 R14, P2, PT, R15, R6, RZ ;  /* 0x000000060f0e8210 */ /* 0x001fe40007f5e0ff */
[----:B------:R-:W3:Y:S02]  /*0650*/  @!P0 LDG.E R12, desc[UR16][R12.64] ;  /* 0x000000100c0c8981 */ /* 0x000ee4000c1e1900 */
[----:B------:R-:W-:Y:S02]  /*0660*/  @!P0 IADD3.X R15, PT, PT, R10, R7, RZ, P2, !PT ;  /* 0x000000070a0f8210 */ /* 0x000fe400017fe4ff */
[----:B------:R-:W-:-:S03]  /*0670*/  IADD3 R17, PT, PT, R17, R28, RZ ;  /* 0x0000001c11117210 */ /* 0x000fc60007ffe0ff */
[----:B------:R-:W4:Y:S02]  /*0680*/  @!P0 LDG.E R14, desc[UR16][R14.64] ;  /* 0x000000100e0e8981 */ /* 0x000f24000c1e1900 */
[----:B-1----:R-:W-:-:S06]  /*0690*/  IMAD.WIDE R4, R17, 0x4, R4 ;  /* 0x0000000411047825 */ /* 0x002fcc00078e0204 */
[----:B------:R-:W5:Y:S01]  /*06a0*/  LDG.E.64 R4, desc[UR16][R4.64] ;  /* 0x0000001004047981 */ /* 0x000f62000c1e1b00 */
[----:B------:R-:W-:Y:S02]  /*06b0*/  ISETP.NE.AND P2, PT, RZ, UR25, PT ;  /* 0x00000019ff007c0c */ /* 0x000fe4000bf45270 */
[----:B------:R-:W-:-:S11]  /*06c0*/  PRMT R3, RZ, 0x5410, RZ ;  /* 0x00005410ff037816 */ /* 0x000fd600000000ff */
[----:B------:R-:W0:Y:S01]  /*06d0*/  @P2 LDC.64 R10, c[0x0][0x3b0] ;  /* 0x0000ec00ff0a2b82 */ /* 0x000e220000000a00 */
[----:B------:R-:W-:Y:S02]  /*06e0*/  PRMT R33, RZ, 0x7610, R33 ;  /* 0x00007610ff217816 */ /* 0x000fe40000000021 */
[----:B------:R-:W-:Y:S02]  /*06f0*/  PRMT R32, RZ, 0x7610, R32 ;  /* 0x00007610ff207816 */ /* 0x000fe40000000020 */
[----:B------:R-:W-:Y:S01]  /*0700*/  CS2R R6, SRZ ;  /* 0x0000000000067805 */ /* 0x000fe2000001ff00 */
[----:B------:R-:W-:Y:S01]  /*0710*/  UMOV UR20, 0x3f800000 ;  /* 0x3f80000000147882 */ /* 0x000fe20000000000 */
[----:B--2---:R-:W-:-:S05]  /*0720*/  FFMA.FTZ R9, -R8, R8, R9 ;  /* 0x0000000808097223 */ /* 0x004fca0000010109 */
[----:B------:R-:W-:-:S13]  /*0730*/  FSETP.GTU.FTZ.AND P1, PT, R9, RZ, PT ;  /* 0x000000ff0900720b */ /* 0x000fda0003f3c000 */
[----:B------:R-:W-:-:S05]  /*0740*/  VOTEU.ANY UP0, P1 ;  /* 0x0000000000ff7886 */ /* 0x000fca0000800100 */
[----:B------:R-:W1:Y:S01]  /*0750*/  @UP0 LDCU UR4, c[0x0][0x3c0] ;  /* 0x00007800ff0407ac */ /* 0x000e620008000800 */
[----:B------:R-:W-:-:S13]  /*0760*/  PLOP3.LUT P1, PT, PT, PT, UP0, 0x80, 0x8 ;  /* 0x000000000008781c */ /* 0x000fda0003f2f008 */
[----:B-1----:R-:W-:-:S06]  /*0770*/  @P1 FADD.FTZ R0, R9, UR4 ;  /* 0x0000000409001e21 */ /* 0x002fcc0008010000 */
[----:B------:R-:W1:Y:S01]  /*0780*/  @P1 MUFU.RSQ R0, R0 ;  /* 0x0000000000001308 */ /* 0x000e620000001400 */
[----:B0-----:R-:W-:-:S05]  /*0790*/  @P2 IMAD.WIDE R10, R17, 0x4, R10 ;  /* 0x00000004110a2825 */ /* 0x001fca00078e020a */
[----:B------:R0:W5:Y:S01]  /*07a0*/  @P2 LDG.E.64 R6, desc[UR16][R10.64] ;  /* 0x000000100a062981 */ /* 0x000162000c1e1b00 */
[----:B-1----:R-:W-:-:S13]  /*07b0*/  @P1 R2UR UR4, R0 ;  /* 0x00000000000412ca */ /* 0x002fda00000e0000 */
[----:B------:R-:W-:Y:S01]  /*07c0*/  @UP0 UMOV UR20, UR4 ;  /* 0x0000000400140c82 */ /* 0x000fe20008000000 */
[----:B---3--:R-:W-:-:S04]  /*07d0*/  @!P0 PRMT R3, R3, 0x5410, R12 ;  /* 0x0000541003038816 */ /* 0x008fc8000000000c */
[----:B------:R-:W-:Y:S02]  /*07e0*/  @!P0 PRMT R3, R12, 0x7632, R3 ;  /* 0x000076320c038816 */ /* 0x000fe40000000003 */
[C---:B----4-:R-:W-:Y:S02]  /*07f0*/  @!P0 PRMT R32, R14.reuse, 0x7632, R32 ;  /* 0x000076320e208816 */ /* 0x050fe40000000020 */
[----:B------:R-:W-:Y:S01]  /*0800*/  @!P0 PRMT R33, R14, 0x7610, R33 ;  /* 0x000076100e218816 */ /* 0x000fe20000000021 */
[--C-:B------:R-:W-:Y:S02]  /*0810*/  HADD2.F32 R9, -RZ, R3.reuse.H1_H1 ;  /* 0x30000003ff097230 */ /* 0x100fe40000004100 */
[----:B------:R-:W-:Y:S02]  /*0820*/  HADD2.F32 R3, -RZ, R3.H0_H0 ;  /* 0x20000003ff037230 */ /* 0x000fe40000004100 */
[----:B------:R-:W-:Y:S02]  /*0830*/  HADD2.F32 R32, -RZ, R32.H0_H0 ;  /* 0x20000020ff207230 */ /* 0x000fe40000004100 */
[----:B------:R-:W-:Y:S01]  /*0840*/  FADD.FTZ R9, -R8, R9 ;  /* 0x0000000908097221 */ /* 0x000fe20000010100 */
[----:B------:R-:W-:-:S02]  /*0850*/  HADD2.F32 R33, -RZ, R33.H0_H0 ;  /* 0x20000021ff217230 */ /* 0x000fc40000004100 */
[----:B------:R-:W-:Y:S01]  /*0860*/  FADD.FTZ R0, -R8, R3 ;  /* 0x0000000308007221 */ /* 0x000fe20000010100 */
[----:B------:R-:W-:Y:S01]  /*0870*/  MOV R8, R32 ;  /* 0x0000002000087202 */ /* 0x000fe20000000f00 */
[----:B------:R-:W-:Y:S01]  /*0880*/  FMUL.FTZ R3, R9, UR20 ;  /* 0x0000001409037c20 */ /* 0x000fe20008410000 */
[----:B0-----:R-:W-:Y:S01]  /*0890*/  MOV R10, R33 ;  /* 0x00000021000a7202 */ /* 0x001fe20000000f00 */
[----:B------:R-:W-:Y:S01]  /*08a0*/  FMUL.FTZ R0, R0, UR20 ;  /* 0x0000001400007c20 */ /* 0x000fe20008410000 */
        /* <DEDUP_REMOVED lines=19> */
.L_x_485:
        /* <DEDUP_REMOVED lines=44> */
.L_x_487:
[----:B------:R-:W-:Y:S05]  /*0ca0*/  BSYNC.RECONVERGENT B0 ;  /* 0x0000000000007941 */ /* 0x000fea0003800200 */
.L_x_486:
        /* <DEDUP_REMOVED lines=54> */
.L_x_489:
[----:B------:R-:W-:Y:S05]  /*1010*/  BSYNC.RECONVERGENT B0 ;  /* 0x0000000000007941 */ /* 0x000fea0003800200 */
.L_x_488:
        /* <DEDUP_REMOVED lines=318> */
.L_x_491:
[----:B------:R-:W-:Y:S05]  /*2400*/  BSYNC.RECONVERGENT B0 ;  /* 0x0000000000007941 */ /* 0x000fea0003800200 */
.L_x_490:
        /* <DEDUP_REMOVED lines=29> */
.L_x_493:
[----:B------:R-:W-:Y:S05]  /*25e0*/  BSYNC.RECONVERGENT B0 ;  /* 0x0000000000007941 */ /* 0x000fea0003800200 */
.L_x_492:
        /* <DEDUP_REMOVED lines=29> */
.L_x_496:
[----:B------:R-:W2:Y:S04]  /*27c0*/  LDG.E.STRONG.GPU R2, desc[UR16][R10.64] ;  /* 0x000000100a027981 */ /* 0x000ea8000c1ef900 */
[----:B--2---:R-:W-:Y:S01]  /*27d0*/  CCTL.IVALL ;  /* 0x00000000ff00798f */ /* 0x004fe20002000000 */
[----:B------:R-:W-:Y:S05]  /*27e0*/  YIELD ;  /* 0x0000000000007946 */ /* 0x000fea0003800000 */
[----:B------:R-:W-:-:S13]  /*27f0*/  ISETP.NE.AND P1, PT, R2, R17, PT ;  /* 0x000000110200720c */ /* 0x000fda0003f25270 */
[----:B------:R-:W-:Y:S05]  /*2800*/  @P1 BRA `(.L_x_496) ;  /* 0xfffffffc00ec1947 */ /* 0x000fea000383ffff */
.L_x_495:
[----:B------:R-:W-:Y:S05]  /*2810*/  WARPSYNC.ALL ;  /* 0x0000000000007948 */ /* 0x000fea0003800000 */
[----:B------:R-:W-:Y:S06]  /*2820*/  BAR.SYNC.DEFER_BLOCKING 0x0 ;  /* 0x0000000000007b1d */ /* 0x000fec0000010000 */
[----:B------:R-:W-:Y:S01]  /*2830*/  UMOV UR4, URZ ;  /* 0x000000ff00047c82 */ /* 0x000fe20008000000 */
[----:B------:R-:W-:Y:S05]  /*2840*/  @!P4 BRA `(.L_x_497) ;  /* 0x000000040028c947 */ /* 0x000fea0003800000 */
[----:B------:R-:W-:-:S07]  /*2850*/  HFMA2 R2, -RZ, RZ, 0, 0 ;  /* 0x00000000ff027431 */ /* 0x000fce00000001ff */
.L_x_498:
        /* <DEDUP_REMOVED lines=73> */
.L_x_497:
        /* <DEDUP_REMOVED lines=47> */
.L_x_499:
        /* <DEDUP_REMOVED lines=27> */
.L_x_500:
        /* <DEDUP_REMOVED lines=11> */
.L_x_501:
[----:B------:R-:W-:Y:S05]  /*3240*/  BSYNC.RECONVERGENT B0 ;  /* 0x0000000000007941 */ /* 0x000fea0003800200 */
.L_x_494:
        /* <DEDUP_REMOVED lines=26> */
.L_x_502:
        /* <DEDUP_REMOVED lines=13> */
[----:B------:R-:W-:Y:S01]  /*34c0*/  F2FP.F16.F32.PACK_AB R5, R0, R5 ;  /* 0x000000050005723e */ /* 0x000fe200000000ff */
[----:B-1----:R-:W-:Y:S02]  /*34d0*/  IMAD R2, R29, UR6, RZ ;  /* 0x000000061d027c24 */ /* 0x002fe4000f8e02ff */
[----:B------:R-:W-:-:S04]  /*34e0*/  IMAD.WIDE.U32 R38, R37, UR6, R38 ;  /* 0x0000000625267c25 */ /* 0x000fc8000f8e0026 */
[----:B------:R-:W-:Y:S01]  /*34f0*/  IMAD R7, R37, UR7, R2 ;  /* 0x0000000725077c24 */ /* 0x000fe2000f8e0202 */
[----:B----4-:R-:W-:-:S04]  /*3500*/  LEA R2, P0, R38, UR4, 0x1 ;  /* 0x0000000426027c11 */ /* 0x010fc8000f8008ff */
[----:B------:R-:W-:-:S04]  /*3510*/  IADD3 R7, PT, PT, R39, R7, RZ ;  /* 0x0000000727077210 */ /* 0x000fc80007ffe0ff */
[----:B------:R-:W-:-:S05]  /*3520*/  LEA.HI.X R3, R38, UR5, R7, 0x1, P0 ;  /* 0x0000000526037c11 */ /* 0x000fca00080f0c07 */
[----:B------:R1:W-:Y:S02]  /*3530*/  STG.E desc[UR16][R2.64], R5 ;  /* 0x0000000502007986 */ /* 0x0003e4000c101910 */
.L_x_504:
[----:B------:R-:W-:Y:S05]  /*3540*/  BSYNC.RECONVERGENT B0 ;  /* 0x0000000000007941 */ /* 0x000fea0003800200 */
.L_x_503:
[----:B------:R-:W-:Y:S01]  /*3550*/  UIADD3 UR13, UPT, UPT, UR24, UR13, URZ ;  /* 0x0000000d180d7290 */ /* 0x000fe2000fffe0ff */
[----:B------:R-:W-:-:S03]  /*3560*/  IADD3 R34, PT, PT, R34, 0x1, RZ ;  /* 0x0000000122227810 */ /* 0x000fc60007ffe0ff */
[----:B------:R-:W-:-:S09]  /*3570*/  UISETP.GE.AND UP0, UPT, UR13, UR10, UPT ;  /* 0x0000000a0d00728c */ /* 0x000fd2000bf06270 */
[----:B------:R-:W-:Y:S05]  /*3580*/  BRA.U !UP0, `(.L_x_505) ;  /* 0xffffffcd083c7547 */ /* 0x000fea000b83ffff */
.L_x_484:
        /* <DEDUP_REMOVED lines=19> */
.L_x_507:
[----:B------:R-:W-:Y:S05]  /*36c0*/  BSYNC.RECONVERGENT B0 ;  /* 0x0000000000007941 */ /* 0x000fea0003800200 */
.L_x_506:
[----:B------:R-:W-:Y:S05]  /*36d0*/  @P0 EXIT ;  /* 0x000000000000094d */ /* 0x000fea0003800000 */
[----:B------:R-:W-:Y:S05]  /*36e0*/  @P2 BRA `(.L_x_508) ;  /* 0x0000000000202947 */ /* 0x000fea0003800000 */
[----:B------:R-:W-:-:S05]  /*36f0*/  IMAD R0, R4, R7, RZ ;  /* 0x0000000704007224 */ /* 0x000fca00078e02ff */
[----:B------:R-:W-:-:S13]  /*3700*/  ISETP.NE.AND P0, PT, R0, -0x1, PT ;  /* 0xffffffff0000780c */ /* 0x000fda0003f05270 */
[----:B------:R-:W-:Y:S05]  /*3710*/  @!P0 BRA `(.L_x_508) ;  /* 0x0000000000148947 */ /* 0x000fea0003800000 */
.L_x_509:
[----:B-1----:R-:W4:Y:S04]  /*3720*/  LDG.E.STRONG.GPU R5, desc[UR16][R2.64] ;  /* 0x0000001002057981 */ /* 0x002f28000c1ef900 */
[----:B----4-:R-:W-:Y:S01]  /*3730*/  CCTL.IVALL ;  /* 0x00000000ff00798f */ /* 0x010fe20002000000 */
[----:B------:R-:W-:Y:S05]  /*3740*/  YIELD ;  /* 0x0000000000007946 */ /* 0x000fea0003800000 */
[----:B------:R-:W-:-:S13]  /*3750*/  ISETP.NE.AND P0, PT, R5, R0, PT ;  /* 0x000000000500720c */ /* 0x000fda0003f05270 */
[----:B------:R-:W-:Y:S05]  /*3760*/  @P0 BRA `(.L_x_509) ;  /* 0xfffffffc00ec0947 */ /* 0x000fea000383ffff */
.L_x_508:
        /* <DEDUP_REMOVED lines=81> */
.L_x_512:
        /* <DEDUP_REMOVED lines=29> */
.L_x_511:
[----:B------:R-:W-:Y:S05]  /*3e50*/  BSYNC.RECONVERGENT B0 ;  /* 0x0000000000007941 */ /* 0x000fea0003800200 */
.L_x_510:
        /* <DEDUP_REMOVED lines=11> */
.L_x_514:
        /* <DEDUP_REMOVED lines=83> */
.L_x_513:
[----:B------:R-:W-:Y:S05]  /*4440*/  EXIT ;  /* 0x000000000000794d */ /* 0x000fea0003800000 */
.L_x_515:
        /* <DEDUP_REMOVED lines=11> */
.L_x_2474:


//--------------------- .text._Z35group_norm_nhwc_bwd_one_pass_kernelI11Fp16IOFp32WLi128ELi20ELi640EEv26Group_norm_nhwc_bwd_params --------------------------
	.section	.text._Z35group_norm_nhwc_bwd_one_pass_kernelI11Fp16IOFp32WLi128ELi20ELi640EEv26Group_norm_nhwc_bwd_params,"ax",@progbits
	.align	128
        .global         _Z35group_norm_nhwc_bwd_one_pass_kernelI11Fp16IOFp32WLi128ELi20ELi640EEv26Group_norm_nhwc_bwd_params
        .type           _Z35group_norm_nhwc_bwd_one_pass_kernelI11Fp16IOFp32WLi128ELi20ELi640EEv26Group_norm_nhwc_bwd_params,@function
        .size           _Z35group_norm_nhwc_bwd_one_pass_kernelI11Fp16IOFp32WLi128ELi20ELi640EEv26Group_norm_nhwc_bwd_params,(.L_x_2475 - _Z35group_norm_nhwc_bwd_one_pass_kernelI11Fp16IOFp32WLi128ELi20ELi640EEv26Group_norm_nhwc_bwd_params)
        .other          _Z35group_norm_nhwc_bwd_one_pass_kernelI11Fp16IOFp32WLi128ELi20ELi640EEv26Group_norm_nhwc_bwd_params,@"STO_CUDA_ENTRY STV_DEFAULT"
_Z35group_norm_nhwc_bwd_one_pass_kernelI11Fp16IOFp32WLi128ELi20ELi640EEv26Group_norm_nhwc_bwd_params:
.text._Z35group_norm_nhwc_bwd_one_pass_kernelI11Fp16IOFp32WLi128ELi20ELi640EEv26Group_norm_nhwc_bwd_params:
        /* <DEDUP_REMOVED lines=11> */
[----:B------:R-:W-:Y:S01]  /*00b0*/  HFMA2 R42, -RZ, RZ, 0, 0 ;  /* 0x00000000ff2a7431 */ /* 0x000fe200000001ff */
[----:B------:R-:W0:Y:S03]  /*00c0*/  LDCU UR11, c[0x0][0x374] ;  /* 0x00006e80ff0b77ac */ /* 0x000e260008000800 */
[----:B------:R-:W-:Y:S01]  /*00d0*/  IMAD R0, R0, 0x199a, RZ ;  /* 0x0000199a00007824 */ /* 0x000fe200078e02ff */
[----:B------:R-:W-:-:S04]  /*00e0*/  UMOV UR6, UR7 ;  /* 0x0000000700067c82 */ /* 0x000fc80008000000 */
[----:B------:R-:W-:-:S04]  /*00f0*/  SHF.R.U32.HI R40, RZ, 0x10, R0 ;  /* 0x00000010ff287819 */ /* 0x000fc80000011600 */
[----:B------:R-:W-:-:S05]  /*0100*/  PRMT R0, R40, 0x9910, RZ ;  /* 0x0000991028007816 */ /* 0x000fca00000000ff */
[----:B------:R-:W-:-:S05]  /*0110*/  IMAD R0, R0, 0xa, RZ ;  /* 0x0000000a00007824 */ /* 0x000fca00078e02ff */
[----:B------:R-:W-:-:S04]  /*0120*/  IADD3 R0, PT, PT, RZ, -R0, RZ ;  /* 0x80000000ff007210 */ /* 0x000fc80007ffe0ff */
[----:B------:R-:W-:-:S04]  /*0130*/  PRMT R44, R0, 0x7710, RZ ;  /* 0x00007710002c7816 */ /* 0x000fc800000000ff */
[----:B------:R-:W-:-:S04]  /*0140*/  IADD3 R44, PT, PT, R44, R45, RZ ;  /* 0x0000002d2c2c7210 */ /* 0x000fc80007ffe0ff */
[----:B------:R-:W-:-:S04]  /*0150*/  SHF.L.U32 R44, R44, 0x1, RZ ;  /* 0x000000012c2c7819 */ /* 0x000fc800000006ff */
[----:B0-----:R-:W-:-:S07]  /*0160*/  LOP3.LUT R43, R44, 0xffff, RZ, 0xc0, !PT ;  /* 0x0000ffff2c2b7812 */ /* 0x001fce00078ec0ff */
.L_x_541:
[----:B0-----:R-:W0:Y:S01]  /*0170*/  LDC R6, c[0x0][0x410] ;  /* 0x00010400ff067b82 */ /* 0x001e220000000800 */
[----:B-1----:R-:W1:Y:S01]  /*0180*/  LDCU.64 UR4, c[0x0][0x3b8] ;  /* 0x00007700ff0477ac */ /* 0x002e620008000a00 */
[----:B------:R-:W2:Y:S06]  /*0190*/  LDCU.128 UR16, c[0x0][0x400] ;  /* 0x00008000ff1077ac */ /* 0x000eac0008000c00 */
[----:B------:R-:W3:Y:S01]  /*01a0*/  LDC R23, c[0x0][0x41c] ;  /* 0x00010700ff177b82 */ /* 0x000ee20000000800 */
[----:B-1----:R-:W-:Y:S01]  /*01b0*/  UIMAD.WIDE UR4, UR6, 0x8, UR4 ;  /* 0x00000008060478a5 */ /* 0x002fe2000f8e0204 */
[----:B0-----:R-:W-:-:S05]  /*01c0*/  IABS R5, R6 ;  /* 0x0000000600057213 */ /* 0x001fca0000000000 */
[----:B------:R-:W-:Y:S01]  /*01d0*/  MOV R8, UR4 ;  /* 0x0000000400087c02 */ /* 0x000fe20008000f00 */
[----:B------:R-:W0:Y:S01]  /*01e0*/  I2F.RP R0, R5 ;  /* 0x0000000500007306 */ /* 0x000e220000209400 */
[----:B------:R-:W-:-:S03]  /*01f0*/  MOV R9, UR5 ;  /* 0x0000000500097c02 */ /* 0x000fc60008000f00 */
[----:B------:R-:W1:Y:S03]  /*0200*/  LDCU.U8 UR5, c[0x0][0x414] ;  /* 0x00008280ff0577ac */ /* 0x000e660008000000 */
[----:B------:R-:W4:Y:S01]  /*0210*/  LDG.E.64 R8, desc[UR12][R8.64] ;  /* 0x0000000c08087981 */ /* 0x000f22000c1e1b00 */
[----:B0-----:R-:W0:Y:S02]  /*0220*/  MUFU.RCP R0, R0 ;  /* 0x0000000000007308 */ /* 0x001e240000001000 */
[----:B0-----:R-:W-:-:S06]  /*0230*/  IADD3 R2, PT, PT, R0, 0xffffffe, RZ ;  /* 0x0ffffffe00027810 */ /* 0x001fcc0007ffe0ff */
[----:B------:R0:W2:Y:S02]  /*0240*/  F2I.FTZ.U32.TRUNC.NTZ R3, R2 ;  /* 0x0000000200037305 */ /* 0x0000a4000021f000 */
[----:B0-----:R-:W-:Y:S02]  /*0250*/  MOV R2, RZ ;  /* 0x000000ff00027202 */ /* 0x001fe40000000f00 */
[----:B--2---:R-:W-:-:S05]  /*0260*/  IADD3 R4, PT, PT, RZ, -R3, RZ ;  /* 0x80000003ff047210 */ /* 0x004fca0007ffe0ff */
[----:B------:R-:W-:Y:S01]  /*0270*/  IMAD R7, R4, R5, RZ ;  /* 0x0000000504077224 */ /* 0x000fe200078e02ff */
[----:B------:R-:W-:-:S03]  /*0280*/  IABS R4, UR6 ;  /* 0x0000000600047c13 */ /* 0x000fc60008000000 */
[----:B------:R-:W-:Y:S01]  /*0290*/  IMAD.HI.U32 R3, R3, R7, R2 ;  /* 0x0000000703037227 */ /* 0x000fe200078e0002 */
[----:B------:R-:W-:Y:S02]  /*02a0*/  ISETP.LE.AND P4, PT, RZ, UR6, PT ;  /* 0x00000006ff007c0c */ /* 0x000fe4000bf83270 */
[----:B------:R-:W-:-:S03]  /*02b0*/  LOP3.LUT R2, R6, UR6, RZ, 0x3c, !PT ;  /* 0x0000000606027c12 */ /* 0x000fc6000f8e3cff */
[----:B------:R-:W-:-:S05]  /*02c0*/  IMAD.HI.U32 R3, R3, R4, RZ ;  /* 0x0000000403037227 */ /* 0x000fca00078e00ff */
[----:B------:R-:W-:-:S05]  /*02d0*/  IADD3 R0, PT, PT, -R3, RZ, RZ ;  /* 0x000000ff03007210 */ /* 0x000fca0007ffe1ff */
[----:B------:R-:W-:-:S05]  /*02e0*/  IMAD R0, R5, R0, R4 ;  /* 0x0000000005007224 */ /* 0x000fca00078e0204 */
[----:B------:R-:W-:Y:S01]  /*02f0*/  ISETP.GT.U32.AND P1, PT, R5, R0, PT ;  /* 0x000000000500720c */ /* 0x000fe20003f24070 */
[----:B---3--:R-:W-:-:S05]  /*0300*/  IMAD R23, R23, UR10, R40 ;  /* 0x0000000a17177c24 */ /* 0x008fca000f8e0228 */
[----:B------:R-:W-:Y:S02]  /*0310*/  ISETP.GE.U32.AND P0, PT, R23, UR16, PT ;  /* 0x0000001017007c0c */ /* 0x000fe4000bf06070 */
[----:B------:R-:W-:-:S05]  /*0320*/  SHF.R.S32.HI R11, RZ, 0x1f, R23 ;  /* 0x0000001fff0b7819 */ /* 0x000fca0000011417 */
[-C--:B------:R-:W-:Y:S02]  /*0330*/  @!P1 IADD3 R0, PT, PT, R0, -R5.reuse, RZ ;  /* 0x8000000500009210 */ /* 0x080fe40007ffe0ff */
[----:B------:R-:W-:Y:S02]  /*0340*/  ISETP.GE.AND.EX P0, PT, R11, UR17, PT, P0 ;  /* 0x000000110b007c0c */ /* 0x000fe4000bf06300 */
[----:B------:R-:W-:Y:S02]  /*0350*/  ISETP.GT.U32.AND P5, PT, R5, R0, PT ;  /* 0x000000000500720c */ /* 0x000fe40003fa4070 */
[CC--:B------:R-:W-:Y:S02]  /*0360*/  ISETP.GE.U32.AND P3, PT, R0.reuse, R5.reuse, PT ;  /* 0x000000050000720c */ /* 0x0c0fe40003f66070 */
[----:B------:R-:W-:-:S04]  /*0370*/  IADD3 R5, PT, PT, R0, -R5, RZ ;  /* 0x8000000500057210 */ /* 0x000fc80007ffe0ff */
[----:B------:R-:W-:Y:S02]  /*0380*/  SEL R5, R5, R0, !P5 ;  /* 0x0000000005057207 */ /* 0x000fe40006800000 */
[----:B------:R-:W-:Y:S01]  /*0390*/  ISETP.GE.AND P2, PT, R2, RZ, PT ;  /* 0x000000ff0200720c */ /* 0x000fe20003f46270 */
[----:B------:R-:W0:Y:S01]  /*03a0*/  @!P0 LDC.64 R18, c[0x0][0x3a0] ;  /* 0x0000e800ff128b82 */ /* 0x000e220000000a00 */
[----:B------:R-:W-:Y:S02]  /*03b0*/  @!P4 IADD3 R5, PT, PT, -R5, RZ, RZ ;  /* 0x000000ff0505c210 */ /* 0x000fe40007ffe1ff */
[----:B------:R-:W-:Y:S02]  /*03c0*/  ISETP.NE.AND P5, PT, R6, RZ, PT ;  /* 0x000000ff0600720c */ /* 0x000fe40003fa5270 */
[----:B------:R-:W-:Y:S02]  /*03d0*/  LOP3.LUT R2, RZ, R6, RZ, 0x33, !PT ;  /* 0x00000006ff027212 */ /* 0x000fe400078e33ff */
[----:B------:R-:W-:-:S02]  /*03e0*/  IADD3 R0, PT, PT, R23, 0x40, RZ ;  /* 0x0000004017007810 */ /* 0x000fc40007ffe0ff */
[----:B------:R-:W-:Y:S02]  /*03f0*/  @!P1 IADD3 R3, PT, PT, R3, 0x1, RZ ;  /* 0x0000000103039810 */ /* 0x000fe40007ffe0ff */
[----:B------:R-:W-:Y:S02]  /*0400*/  SEL R41, R2, R5, !P5 ;  /* 0x0000000502297207 */ /* 0x000fe40006800000 */
[----:B------:R-:W2:Y:S01]  /*0410*/  @!P0 LDC.64 R4, c[0x0][0x3f8] ;  /* 0x0000fe00ff048b82 */ /* 0x000ea20000000a00 */
[----:B------:R-:W-:Y:S02]  /*0420*/  ISETP.GE.U32.AND P1, PT, R0, UR16, PT ;  /* 0x0000001000007c0c */ /* 0x000fe4000bf26070 */
[----:B------:R-:W-:Y:S02]  /*0430*/  SHF.R.S32.HI R21, RZ, 0x1f, R0 ;  /* 0x0000001fff157819 */ /* 0x000fe40000011400 */
[----:B------:R-:W-:Y:S02]  /*0440*/  @P3 IADD3 R3, PT, PT, R3, 0x1, RZ ;  /* 0x0000000103033810 */ /* 0x000fe40007ffe0ff */
[----:B------:R-:W-:-:S02]  /*0450*/  ISETP.GE.AND.EX P1, PT, R21, UR17, PT, P1 ;  /* 0x0000001115007c0c */ /* 0x000fc4000bf26310 */
[----:B------:R-:W-:Y:S01]  /*0460*/  @!P2 IADD3 R3, PT, PT, -R3, RZ, RZ ;  /* 0x000000ff0303a210 */ /* 0x000fe20007ffe1ff */
[----:B------:R-:W-:-:S03]  /*0470*/  IMAD R6, R41, 0x14, RZ ;  /* 0x0000001429067824 */ /* 0x000fc600078e02ff */
[----:B------:R-:W-:Y:S02]  /*0480*/  SEL R3, R2, R3, !P5 ;  /* 0x0000000302037207 */ /* 0x000fe40006800000 */
[C---:B------:R-:W-:Y:S02]  /*0490*/  IADD3 R34, P3, PT, R6.reuse, R43, RZ ;  /* 0x0000002b06227210 */ /* 0x040fe40007f7e0ff */
[----:B------:R-:W-:Y:S02]  /*04a0*/  SHF.R.S32.HI R2, RZ, 0x1f, R3 ;  /* 0x0000001fff027819 */ /* 0x000fe40000011403 */
[----:B------:R-:W-:Y:S01]  /*04b0*/  LEA.HI.X.SX32 R35, R6, RZ, 0x1, P3 ;  /* 0x000000ff06237211 */ /* 0x000fe200018f0eff */
[----:B------:R-:W3:Y:S02]  /*04c0*/  @!P1 LDC.64 R16, c[0x0][0x3f8] ;  /* 0x0000fe00ff109b82 */ /* 0x000ee40000000a00 */
[----:B------:R-:W-:Y:S02]  /*04d0*/  IMAD R2, R2, UR18, RZ ;  /* 0x0000001202027c24 */ /* 0x000fe4000f8e02ff */
[----:B------:R-:W-:-:S04]  /*04e0*/  IMAD.WIDE.U32 R34, R3, UR18, R34 ;  /* 0x0000001203227c25 */ /* 0x000fc8000f8e0022 */
[----:B------:R-:W-:Y:S01]  /*04f0*/  IMAD R15, R3, UR19, R2 ;  /* 0x00000013030f7c24 */ /* 0x000fe2000f8e0202 */
[----:B-1----:R-:W-:Y:S01]  /*0500*/  ISETP.NE.AND P2, PT, RZ, UR5, PT ;  /* 0x00000005ff007c0c */ /* 0x002fe2000bf45270 */
[----:B--2---:R-:W-:Y:S01]  /*0510*/  @!P0 IMAD R2, R11, R4, RZ ;  /* 0x000000040b028224 */ /* 0x004fe200078e02ff */
[----:B------:R-:W1:Y:S02]  /*0520*/  LDC.64 R6, c[0x0][0x3a8] ;  /* 0x0000ea00ff067b82 */ /* 0x000e640000000a00 */
[----:B------:R-:W-:Y:S01]  /*0530*/  IADD3 R3, PT, PT, R35, R15, RZ ;  /* 0x0000000f23037210 */ /* 0x000fe20007ffe0ff */
[----:B------:R-:W-:Y:S01]  /*0540*/  @!P0 IMAD R25, R23, R5, R2 ;  /* 0x0000000517198224 */ /* 0x000fe200078e0202 */
[----:B------:R-:W-:-:S04]  /*0550*/  @!P0 MOV R2, R34 ;  /* 0x0000002200028202 */ /* 0x000fc80000000f00 */
[----:B------:R-:W2:Y:S01]  /*0560*/  @!P0 LDC.64 R14, c[0x0][0x398] ;  /* 0x0000e600ff0e8b82 */ /* 0x000ea20000000a00 */
[----:B------:R-:W-:-:S07]  /*0570*/  @!P0 IMAD.WIDE.U32 R22, R23, R4, R2 ;  /* 0x0000000417168225 */ /* 0x000fce00078e0002 */
[----:B------:R-:W1:Y:S01]  /*0580*/  @!P1 LDC.64 R4, c[0x0][0x3a0] ;  /* 0x0000e800ff049b82 */ /* 0x000e620000000a00 */
[----:B---3--:R-:W-:Y:S01]  /*0590*/  @!P1 IMAD R20, R21, R16, RZ ;  /* 0x0000001015149224 */ /* 0x008fe200078e02ff */
[----:B------:R-:W-:-:S06]  /*05a0*/  @!P0 IADD3 R23, PT, PT, R23, R25, RZ ;  /* 0x0000001917178210 */ /* 0x000fcc0007ffe0ff */
[----:B------:R-:W3:Y:S01]  /*05b0*/  @!P1 LDC.64 R10, c[0x0][0x398] ;  /* 0x0000e600ff0a9b82 */ /* 0x000ee20000000a00 */
[----:B------:R-:W-:Y:S02]  /*05c0*/  @!P0 SHF.L.U32 R21, R22, 0x1, RZ ;  /* 0x0000000116158819 */ /* 0x000fe400000006ff */
[----:B------:R-:W-:Y:S02]  /*05d0*/  @!P1 MOV R24, R34 ;  /* 0x0000002200189202 */ /* 0x000fe40000000f00 */
[----:B------:R-:W-:-:S03]  /*05e0*/  @!P1 MOV R25, R3 ;  /* 0x0000000300199202 */ /* 0x000fc60000000f00 */
[----:B------:R-:W3:Y:S01]  /*05f0*/  @P2 LDC.64 R12, c[0x0][0x3b0] ;  /* 0x0000ec00ff0c2b82 */ /* 0x000ee20000000a00 */
[----:B------:R-:W-:Y:S01]  /*0600*/  @!P0 SHF.L.U64.HI R22, R22, 0x1, R23 ;  /* 0x0000000116168819 */ /* 0x000fe20000010217 */
[C---:B------:R-:W-:Y:S01]  /*0610*/  @!P1 IMAD R23, R0.reuse, R17, R20 ;  /* 0x0000001100179224 */ /* 0x040fe200078e0214 */
[----:B0-----:R-:W-:Y:S01]  /*0620*/  @!P0 IADD3 R18, P3, PT, R21, R18, RZ ;  /* 0x0000001215128210 */ /* 0x001fe20007f7e0ff */
[----:B------:R-:W-:-:S03]  /*0630*/  @!P1 IMAD.WIDE.U32 R16, R0, R16, R24 ;  /* 0x0000001000109225 */ /* 0x000fc600078e0018 */
[----:B------:R-:W-:Y:S02]  /*0640*/  @!P0 IADD3.X R19, PT, PT, R22, R19, RZ, P3, !PT ;  /* 0x0000001316138210 */ /* 0x000fe40001ffe4ff */
[----:B--2---:R-:W-:Y:S02]  /*0650*/  @!P0 IADD3 R14, P3, PT, R21, R14, RZ ;  /* 0x0000000e150e8210 */ /* 0x004fe40007f7e0ff */
[----:B------:R-:W-:Y:S02]  /*0660*/  @!P1 IADD3 R21, PT, PT, R17, R23, RZ ;  /* 0x0000001711159210 */ /* 0x000fe40007ffe0ff */
[----:B------:R-:W-:Y:S02]  /*0670*/  LOP3.LUT R43, R44, 0xffff, RZ, 0xc0, !PT ;  /* 0x0000ffff2c2b7812 */ /* 0x000fe400078ec0ff */
[----:B------:R-:W-:Y:S02]  /*0680*/  @!P1 SHF.L.U32 R17, R16, 0x1, RZ ;  /* 0x0000000110119819 */ /* 0x000fe400000006ff */
[----:B------:R-:W-:-:S02]  /*0690*/  @!P0 IADD3.X R15, PT, PT, R22, R15, RZ, P3, !PT ;  /* 0x0000000f160f8210 */ /* 0x000fc40001ffe4ff */
[----:B------:R-:W-:Y:S01]  /*06a0*/  @!P1 SHF.L.U64.HI R0, R16, 0x1, R21 ;  /* 0x0000000110009819 */ /* 0x000fe20000010215 */
[----:B------:R-:W-:Y:S01]  /*06b0*/  IMAD R27, R41, 0x14, R43 ;  /* 0x00000014291b7824 */ /* 0x000fe200078e022b */
[C---:B-1----:R-:W-:Y:S02]  /*06c0*/  @!P1 IADD3 R16, P3, PT, R17.reuse, R4, RZ ;  /* 0x0000000411109210 */ /* 0x042fe40007f7e0ff */
[----:B---3--:R-:W-:Y:S02]  /*06d0*/  @!P1 IADD3 R10, P4, PT, R17, R10, RZ ;  /* 0x0000000a110a9210 */ /* 0x008fe40007f9e0ff */
[----:B------:R-:W-:Y:S02]  /*06e0*/  CS2R R38, SRZ ;  /* 0x0000000000267805 */ /* 0x000fe4000001ff00 */
[----:B------:R-:W-:Y:S01]  /*06f0*/  @!P1 IADD3.X R17, PT, PT, R0, R5, RZ, P3, !PT ;  /* 0x0000000500119210 */ /* 0x000fe20001ffe4ff */
[----:B------:R-:W-:Y:S01]  /*0700*/  IMAD.WIDE R6, R27, 0x4, R6 ;  /* 0x000000041b067825 */ /* 0x000fe200078e0206 */
[----:B------:R-:W-:-:S02]  /*0710*/  CS2R R36, SRZ ;  /* 0x0000000000247805 */ /* 0x000fc4000001ff00 */
[----:B------:R-:W-:Y:S02]  /*0720*/  CS2R R4, SRZ ;  /* 0x0000000000047805 */ /* 0x000fe4000001ff00 */
[----:B------:R-:W-:Y:S01]  /*0730*/  @!P1 IADD3.X R11, PT, PT, R0, R11, RZ, P4, !PT ;  /* 0x0000000b000b9210 */ /* 0x000fe200027fe4ff */
[----:B------:R-:W-:Y:S01]  /*0740*/  @P2 IMAD.WIDE R12, R27, 0x4, R12 ;  /* 0x000000041b0c2825 */ /* 0x000fe200078e020c */
[----:B------:R0:W5:Y:S04]  /*0750*/  @!P1 LDG.E R38, desc[UR12][R16.64] ;  /* 0x0000000c10269981 */ /* 0x000168000c1e1900 */
[----:B------:R0:W5:Y:S04]  /*0760*/  @!P1 LDG.E R36, desc[UR12][R10.64] ;  /* 0x0000000c0a249981 */ /* 0x000168000c1e1900 */
[----:B------:R0:W5:Y:S04]  /*0770*/  @P2 LDG.E.64 R4, desc[UR12][R12.64] ;  /* 0x0000000c0c042981 */ /* 0x000168000c1e1b00 */
[----:B------:R-:W5:Y:S04]  /*0780*/  LDG.E.64 R6, desc[UR12][R6.64] ;  /* 0x0000000c06067981 */ /* 0x000f68000c1e1b00 */
[----:B------:R0:W5:Y:S04]  /*0790*/  @!P0 LDG.E R39, desc[UR12][R18.64] ;  /* 0x0000000c12278981 */ /* 0x000168000c1e1900 */
[----:B------:R0:W5:Y:S01]  /*07a0*/  @!P0 LDG.E R37, desc[UR12][R14.64] ;  /* 0x0000000c0e258981 */ /* 0x000162000c1e1900 */
[----:B----4-:R-:W-:-:S13]  /*07b0*/  R2UR UR14, R8 ;  /* 0x00000000080e72ca */ /* 0x010fda00000e0000 */
        /* <DEDUP_REMOVED lines=8> */
[----:B------:R-:W-:Y:S01]  /*0840*/  UISETP.NE.AND UP1, UPT, UR5, URZ, UPT ;  /* 0x000000ff0500728c */ /* 0x000fe2000bf25270 */
[----:B------:R-:W-:Y:S01]  /*0850*/  UMOV UR8, 0x3f800000 ;  /* 0x3f80000000087882 */ /* 0x000fe20000000000 */
[----:B-1----:R-:W-:-:S13]  /*0860*/  @P0 R2UR UR4, R0 ;  /* 0x00000000000402ca */ /* 0x002fda00000e0000 */
[----:B------:R-:W-:Y:S01]  /*0870*/  @UP0 UMOV UR8, UR4 ;  /* 0x0000000400080c82 */ /* 0x000fe20008000000 */
[----:B0-----:R-:W-:Y:S05]  /*0880*/  BRA.U UP1, `(.L_x_517) ;  /* 0x0000000101947547 */ /* 0x001fea000b800000 */
[--C-:B-----5:R-:W-:Y:S02]  /*0890*/  HADD2.F32 R8, -RZ, R39.reuse.H0_H0 ;  /* 0x20000027ff087230 */ /* 0x120fe40000004100 */
[----:B------:R-:W-:Y:S02]  /*08a0*/  HADD2.F32 R10, -RZ, R39.H1_H1 ;  /* 0x30000027ff0a7230 */ /* 0x000fe40000004100 */
[--C-:B------:R-:W-:Y:S02]  /*08b0*/  HADD2.F32 R9, -RZ, R37.reuse.H0_H0 ;  /* 0x20000025ff097230 */ /* 0x100fe40000004100 */
[----:B------:R-:W-:Y:S01]  /*08c0*/  FADD.FTZ R8, R8, -UR14 ;  /* 0x8000000e08087e21 */ /* 0x000fe20008010000 */
[----:B------:R-:W-:Y:S02]  /*08d0*/  HADD2.F32 R0, -RZ, R37.H1_H1 ;  /* 0x30000025ff007230 */ /* 0x000fe40000004100 */
[----:B------:R-:W-:Y:S01]  /*08e0*/  FADD.FTZ R10, R10, -UR14 ;  /* 0x8000000e0a0a7e21 */ /* 0x000fe20008010000 */
[----:B------:R-:W-:-:S02]  /*08f0*/  HADD2.F32 R14, -RZ, R38.H0_H0 ;  /* 0x20000026ff0e7230 */ /* 0x000fc40000004100 */
[----:B------:R-:W-:Y:S01]  /*0900*/  FMUL.FTZ R11, R6, R9 ;  /* 0x00000009060b7220 */ /* 0x000fe20000410000 */
[----:B------:R-:W-:Y:S01]  /*0910*/  FMUL.FTZ R8, R8, UR8 ;  /* 0x0000000808087c20 */ /* 0x000fe20008410000 */
[----:B------:R-:W-:Y:S01]  /*0920*/  FMUL.FTZ R13, R10, UR8 ;  /* 0x000000080a0d7c20 */ /* 0x000fe20008410000 */
[----:B------:R-:W-:Y:S01]  /*0930*/  FMUL.FTZ R12, R7, R0 ;  /* 0x00000000070c7220 */ /* 0x000fe20000410000 */
[----:B------:R-:W-:Y:S01]  /*0940*/  FADD.FTZ R15, RZ, R11 ;  /* 0x0000000bff0f7221 */ /* 0x000fe20000010000 */
[----:B------:R-:W-:Y:S01]  /*0950*/  FFMA.FTZ R10, R8, R11, RZ ;  /* 0x0000000b080a7223 */ /* 0x000fe200000100ff */
[----:B------:R-:W-:Y:S02]  /*0960*/  HADD2.F32 R11, -RZ, R36.H0_H0 ;  /* 0x20000024ff0b7230 */ /* 0x000fe40000004100 */
[----:B------:R-:W-:Y:S01]  /*0970*/  FADD.FTZ R14, R14, -UR14 ;  /* 0x8000000e0e0e7e21 */ /* 0x000fe20008010000 */
[----:B------:R-:W-:Y:S01]  /*0980*/  FADD.FTZ R15, R12, R15 ;  /* 0x0000000f0c0f7221 */ /* 0x000fe20000010000 */
[----:B------:R-:W-:Y:S01]  /*0990*/  FFMA.FTZ R10, R13, R12, R10 ;  /* 0x0000000c0d0a7223 */ /* 0x000fe2000001000a */
[----:B------:R-:W-:-:S02]  /*09a0*/  HADD2.F32 R12, -RZ, R38.H1_H1 ;  /* 0x30000026ff0c7230 */ /* 0x000fc40000004100 */
[----:B------:R-:W-:Y:S01]  /*09b0*/  FMUL.FTZ R18, R6, R11 ;  /* 0x0000000b06127220 */ /* 0x000fe20000410000 */
[----:B------:R-:W-:Y:S01]  /*09c0*/  FMUL.FTZ R17, R14, UR8 ;  /* 0x000000080e117c20 */ /* 0x000fe20008410000 */
[----:B------:R-:W-:Y:S02]  /*09d0*/  HADD2.F32 R16, -RZ, R36.H1_H1 ;  /* 0x30000024ff107230 */ /* 0x000fe40000004100 */
[----:B------:R-:W-:Y:S01]  /*09e0*/  FFMA.FTZ R8, R9, R8, RZ ;  /* 0x0000000809087223 */ /* 0x000fe200000100ff */
[----:B------:R-:W-:Y:S01]  /*09f0*/  FADD.FTZ R12, R12, -UR14 ;  /* 0x8000000e0c0c7e21 */ /* 0x000fe20008010000 */
[----:B------:R-:W-:Y:S01]  /*0a00*/  FADD.FTZ R15, R15, R18 ;  /* 0x000000120f0f7221 */ /* 0x000fe20000010000 */
[----:B------:R-:W-:Y:S01]  /*0a10*/  FFMA.FTZ R20, R17, R18, R10 ;  /* 0x0000001211147223 */ /* 0x000fe2000001000a */
[----:B------:R-:W-:Y:S01]  /*0a20*/  FADD.FTZ R10, RZ, R9 ;  /* 0x00000009ff0a7221 */ /* 0x000fe20000010000 */
[----:B------:R-:W-:Y:S01]  /*0a30*/  FMUL.FTZ R18, R7, R16 ;  /* 0x0000001007127220 */ /* 0x000fe20000410000 */
[----:B------:R-:W-:Y:S01]  /*0a40*/  FMUL.FTZ R9, R12, UR8 ;  /* 0x000000080c097c20 */ /* 0x000fe20008410000 */
[----:B------:R-:W-:Y:S01]  /*0a50*/  FFMA.FTZ R13, R0, R13, RZ ;  /* 0x0000000d000d7223 */ /* 0x000fe200000100ff */
[----:B------:R-:W-:Y:S01]  /*0a60*/  FADD.FTZ R19, RZ, R0 ;  /* 0x00000000ff137221 */ /* 0x000fe20000010000 */
[----:B------:R-:W-:Y:S01]  /*0a70*/  FADD.FTZ R14, R18, R15 ;  /* 0x0000000f120e7221 */ /* 0x000fe20000010000 */
[----:B------:R-:W-:Y:S01]  /*0a80*/  FFMA.FTZ R15, R9, R18, R20 ;  /* 0x00000012090f7223 */ /* 0x000fe20000010014 */
[C---:B------:R-:W-:Y:S01]  /*0a90*/  FADD.FTZ R10, R11.reuse, R10 ;  /* 0x0000000a0b0a7221 */ /* 0x040fe20000010000 */
[----:B------:R-:W-:Y:S01]  /*0aa0*/  FFMA.FTZ R8, R11, R17, R8 ;  /* 0x000000110b087223 */ /* 0x000fe20000010008 */
[C---:B------:R-:W-:Y:S01]  /*0ab0*/  FADD.FTZ R11, R16.reuse, R19 ;  /* 0x00000013100b7221 */ /* 0x040fe20000010000 */
[----:B------:R-:W-:Y:S01]  /*0ac0*/  FFMA.FTZ R9, R16, R9, R13 ;  /* 0x0000000910097223 */ /* 0x000fe2000001000d */
[----:B------:R-:W-:Y:S06]  /*0ad0*/  BRA `(.L_x_518) ;  /* 0x0000000400207947 */ /* 0x000fec0003800000 */
.L_x_517:
[--C-:B-----5:R-:W-:Y:S02]  /*0ae0*/  HADD2.F32 R0, -RZ, R39.reuse.H0_H0 ;  /* 0x20000027ff007230 */ /* 0x120fe40000004100 */
[----:B------:R-:W-:Y:S02]  /*0af0*/  HADD2.F32 R8, -RZ, R39.H1_H1 ;  /* 0x30000027ff087230 */ /* 0x000fe40000004100 */
[----:B------:R-:W-:Y:S02]  /*0b00*/  HADD2.F32 R10, -RZ, R38.H0_H0 ;  /* 0x20000026ff0a7230 */ /* 0x000fe40000004100 */
[----:B------:R-:W-:Y:S01]  /*0b10*/  FADD.FTZ R0, R0, -UR14 ;  /* 0x8000000e00007e21 */ /* 0x000fe20008010000 */
[--C-:B------:R-:W-:Y:S02]  /*0b20*/  HADD2.F32 R23, -RZ, R36.reuse.H0_H0 ;  /* 0x20000024ff177230 */ /* 0x100fe40000004100 */
[----:B------:R-:W-:Y:S02]  /*0b30*/  HADD2.F32 R22, -RZ, R36.H1_H1 ;  /* 0x30000024ff167230 */ /* 0x000fe40000004100 */
[----:B------:R-:W-:Y:S01]  /*0b40*/  FMUL.FTZ R9, R0, UR8 ;  /* 0x0000000800097c20 */ /* 0x000fe20008410000 */
[----:B------:R-:W-:Y:S01]  /*0b50*/  FADD.FTZ R0, R8, -UR14 ;  /* 0x8000000e08007e21 */ /* 0x000fe20008010000 */
[----:B------:R-:W-:Y:S01]  /*0b60*/  FADD.FTZ R10, R10, -UR14 ;  /* 0x8000000e0a0a7e21 */ /* 0x000fe20008010000 */
[----:B------:R-:W-:-:S02]  /*0b70*/  HADD2.F32 R8, -RZ, R38.H1_H1 ;  /* 0x30000026ff087230 */ /* 0x000fc40000004100 */
[--C-:B------:R-:W-:Y:S01]  /*0b80*/  FFMA.FTZ R14, R6, R9, R4.reuse ;  /* 0x00000009060e7223 */ /* 0x100fe20000010004 */
[----:B------:R-:W-:Y:S01]  /*0b90*/  FMUL.FTZ R0, R0, UR8 ;  /* 0x0000000800007c20 */ /* 0x000fe20008410000 */
[----:B------:R-:W-:Y:S02]  /*0ba0*/  FMUL.FTZ R11, R10, UR8 ;  /* 0x000000080a0b7c20 */ /* 0x000fe40008410000 */
[----:B------:R-:W-:Y:S01]  /*0bb0*/  FMUL.FTZ R15, R14, -1.4426950216293334961 ;  /* 0xbfb8aa3b0e0f7820 */ /* 0x000fe20000410000 */
[----:B------:R-:W-:Y:S01]  /*0bc0*/  FFMA.FTZ R13, R7, R0, R5 ;  /* 0x00000000070d7223 */ /* 0x000fe20000010005 */
[----:B------:R-:W-:Y:S01]  /*0bd0*/  FADD.FTZ R8, R8, -UR14 ;  /* 0x8000000e08087e21 */ /* 0x000fe20008010000 */
[----:B------:R-:W-:Y:S02]  /*0be0*/  FFMA.FTZ R10, R6, R11, R4 ;  /* 0x0000000b060a7223 */ /* 0x000fe40000010004 */
[----:B------:R-:W-:Y:S01]  /*0bf0*/  FMUL.FTZ R17, R13, -1.4426950216293334961 ;  /* 0xbfb8aa3b0d117820 */ /* 0x000fe20000410000 */
[----:B------:R-:W-:Y:S01]  /*0c00*/  FMUL.FTZ R12, R8, UR8 ;  /* 0x00000008080c7c20 */ /* 0x000fe20008410000 */
[----:B------:R-:W0:Y:S01]  /*0c10*/  MUFU.EX2 R15, R15 ;  /* 0x0000000f000f7308 */ /* 0x000e220000000800 */
[----:B------:R-:W-:-:S02]  /*0c20*/  FMUL.FTZ R18, R10, -1.4426950216293334961 ;  /* 0xbfb8aa3b0a127820 */ /* 0x000fc40000410000 */
[----:B------:R-:W-:Y:S01]  /*0c30*/  FFMA.FTZ R8, R7, R12, R5 ;  /* 0x0000000c07087223 */ /* 0x000fe20000010005 */
[----:B------:R-:W1:Y:S03]  /*0c40*/  MUFU.EX2 R17, R17 ;  /* 0x0000001100117308 */ /* 0x000e660000000800 */
[----:B------:R-:W-:Y:S01]  /*0c50*/  FMUL.FTZ R19, R8, -1.4426950216293334961 ;  /* 0xbfb8aa3b08137820 */ /* 0x000fe20000410000 */
[----:B------:R-:W2:Y:S05]  /*0c60*/  MUFU.EX2 R18, R18 ;  /* 0x0000001200127308 */ /* 0x000eaa0000000800 */
[----:B------:R-:W3:Y:S01]  /*0c70*/  MUFU.EX2 R19, R19 ;  /* 0x0000001300137308 */ /* 0x000ee20000000800 */
[----:B0-----:R-:W-:Y:S01]  /*0c80*/  FADD.FTZ R16, R15, 1 ;  /* 0x3f8000000f107421 */ /* 0x001fe20000010000 */
[----:B-1----:R-:W-:Y:S01]  /*0c90*/  FADD.FTZ R15, R17, 1 ;  /* 0x3f800000110f7421 */ /* 0x002fe20000010000 */
[----:B------:R-:W-:-:S04]  /*0ca0*/  HADD2.F32 R17, -RZ, R37.H0_H0 ;  /* 0x20000025ff117230 */ /* 0x000fc80000004100 */
[----:B------:R-:W0:Y:S01]  /*0cb0*/  MUFU.RCP R16, R16 ;  /* 0x0000001000107308 */ /* 0x000e220000001000 */
[----:B--2---:R-:W-:Y:S01]  /*0cc0*/  FADD.FTZ R20, R18, 1 ;  /* 0x3f80000012147421 */ /* 0x004fe20000010000 */
[----:B------:R-:W-:Y:S02]  /*0cd0*/  HADD2.F32 R18, -RZ, R37.H1_H1 ;  /* 0x30000025ff127230 */ /* 0x000fe40000004100 */
[----:B---3--:R-:W-:-:S04]  /*0ce0*/  FADD.FTZ R21, R19, 1 ;  /* 0x3f80000013157421 */ /* 0x008fc80000010000 */
[----:B------:R-:W1:Y:S08]  /*0cf0*/  MUFU.RCP R15, R15 ;  /* 0x0000000f000f7308 */ /* 0x000e700000001000 */
[----:B------:R-:W2:Y:S01]  /*0d00*/  MUFU.RCP R20, R20 ;  /* 0x0000001400147308 */ /* 0x000ea20000001000 */
[----:B0-----:R-:W-:Y:S01]  /*0d10*/  FADD.FTZ R19, -R16, 1 ;  /* 0x3f80000010137421 */ /* 0x001fe20000010100 */
[----:B------:R-:W-:-:S03]  /*0d20*/  FMUL.FTZ R17, R17, R16 ;  /* 0x0000001011117220 */ /* 0x000fc60000410000 */
[----:B------:R-:W-:-:S03]  /*0d30*/  FFMA.FTZ R14, R14, R19, 1 ;  /* 0x3f8000000e0e7423 */ /* 0x000fc60000010013 */
[----:B------:R-:W0:Y:S01]  /*0d40*/  MUFU.RCP R21, R21 ;  /* 0x0000001500157308 */ /* 0x000e220000001000 */
[----:B-1----:R-:W-:Y:S01]  /*0d50*/  FADD.FTZ R16, -R15, 1 ;  /* 0x3f8000000f107421 */ /* 0x002fe20000010100 */
[----:B------:R-:W-:-:S03]  /*0d60*/  FMUL.FTZ R15, R18, R15 ;  /* 0x0000000f120f7220 */ /* 0x000fc60000410000 */
[----:B------:R-:W-:Y:S01]  /*0d70*/  FFMA.FTZ R16, R13, R16, 1 ;  /* 0x3f8000000d107423 */ /* 0x000fe20000010010 */
[----:B------:R-:W-:Y:S01]  /*0d80*/  FMUL.FTZ R13, R17, R14 ;  /* 0x0000000e110d7220 */ /* 0x000fe20000410000 */
[----:B--2---:R-:W-:Y:S01]  /*0d90*/  FADD.FTZ R19, -R20, 1 ;  /* 0x3f80000014137421 */ /* 0x004fe20000010100 */
[----:B------:R-:W-:Y:S02]  /*0da0*/  FMUL.FTZ R18, R23, R20 ;  /* 0x0000001417127220 */ /* 0x000fe40000410000 */
[----:B------:R-:W-:Y:S01]  /*0db0*/  FMUL.FTZ R14, R6, R13 ;  /* 0x0000000d060e7220 */ /* 0x000fe20000410000 */
[----:B------:R-:W-:Y:S01]  /*0dc0*/  FFMA.FTZ R19, R10, R19, 1 ;  /* 0x3f8000000a137423 */ /* 0x000fe20000010013 */
[----:B------:R-:W-:Y:S02]  /*0dd0*/  FMUL.FTZ R10, R15, R16 ;  /* 0x000000100f0a7220 */ /* 0x000fe40000410000 */
[----:B------:R-:W-:Y:S01]  /*0de0*/  FFMA.FTZ R17, R9, R14, RZ ;  /* 0x0000000e09117223 */ /* 0x000fe200000100ff */
[----:B------:R-:W-:Y:S01]  /*0df0*/  FADD.FTZ R14, RZ, R14 ;  /* 0x0000000eff0e7221 */ /* 0x000fe20000010000 */
[----:B0-----:R-:W-:Y:S01]  /*0e00*/  FMUL.FTZ R20, R22, R21 ;  /* 0x0000001516147220 */ /* 0x001fe20000410000 */
[----:B------:R-:W-:Y:S01]  /*0e10*/  FADD.FTZ R21, -R21, 1 ;  /* 0x3f80000015157421 */ /* 0x000fe20000010100 */
[----:B------:R-:W-:Y:S01]  /*0e20*/  FMUL.FTZ R16, R18, R19 ;  /* 0x0000001312107220 */ /* 0x000fe20000410000 */
[----:B------:R-:W-:-:S02]  /*0e30*/  FMUL.FTZ R15, R7, R10 ;  /* 0x0000000a070f7220 */ /* 0x000fc40000410000 */
[----:B------:R-:W-:Y:S01]  /*0e40*/  FFMA.FTZ R21, R8, R21, 1 ;  /* 0x3f80000008157423 */ /* 0x000fe20000010015 */
[----:B------:R-:W-:Y:S01]  /*0e50*/  FMUL.FTZ R19, R6, R16 ;  /* 0x0000001006137220 */ /* 0x000fe20000410000 */
[----:B------:R-:W-:Y:S01]  /*0e60*/  FFMA.FTZ R8, R0, R15, R17 ;  /* 0x0000000f00087223 */ /* 0x000fe20000010011 */
[----:B------:R-:W-:Y:S01]  /*0e70*/  FADD.FTZ R14, R15, R14 ;  /* 0x0000000e0f0e7221 */ /* 0x000fe20000010000 */
[----:B------:R-:W-:Y:S02]  /*0e80*/  FMUL.FTZ R20, R20, R21 ;  /* 0x0000001514147220 */ /* 0x000fe40000410000 */
[----:B------:R-:W-:Y:S01]  /*0e90*/  FFMA.FTZ R15, R11, R19, R8 ;  /* 0x000000130b0f7223 */ /* 0x000fe20000010008 */
[----:B------:R-:W-:Y:S01]  /*0ea0*/  FFMA.FTZ R8, R9, R13, RZ ;  /* 0x0000000d09087223 */ /* 0x000fe200000100ff */
[----:B------:R-:W-:Y:S01]  /*0eb0*/  FFMA.FTZ R9, R0, R10, RZ ;  /* 0x0000000a00097223 */ /* 0x000fe200000100ff */
[----:B------:R-:W-:Y:S01]  /*0ec0*/  FMUL.FTZ R17, R7, R20 ;  /* 0x0000001407117220 */ /* 0x000fe20000410000 */
[----:B------:R-:W-:Y:S01]  /*0ed0*/  FADD.FTZ R14, R14, R19 ;  /* 0x000000130e0e7221 */ /* 0x000fe20000010000 */
[----:B------:R-:W-:Y:S01]  /*0ee0*/  FADD.FTZ R13, RZ, R13 ;  /* 0x0000000dff0d7221 */ /* 0x000fe20000010000 */
[----:B------:R-:W-:Y:S01]  /*0ef0*/  FADD.FTZ R0, RZ, R10 ;  /* 0x0000000aff007221 */ /* 0x000fe20000010000 */
[----:B------:R-:W-:Y:S01]  /*0f00*/  FFMA.FTZ R8, R11, R16, R8 ;  /* 0x000000100b087223 */ /* 0x000fe20000010008 */
[C---:B------:R-:W-:Y:S01]  /*0f10*/  FFMA.FTZ R15, R12.reuse, R17, R15 ;  /* 0x000000110c0f7223 */ /* 0x040fe2000001000f */
[----:B------:R-:W-:Y:S01]  /*0f20*/  FADD.FTZ R14, R17, R14 ;  /* 0x0000000e110e7221 */ /* 0x000fe20000010000 */
[----:B------:R-:W-:Y:S01]  /*0f30*/  FADD.FTZ R10, R13, R16 ;  /* 0x000000100d0a7221 */ /* 0x000fe20000010000 */
[----:B------:R-:W-:Y:S01]  /*0f40*/  FFMA.FTZ R9, R12, R20, R9 ;  /* 0x000000140c097223 */ /* 0x000fe20000010009 */
[----:B------:R-:W-:-:S07]  /*0f50*/  FADD.FTZ R11, R0, R20 ;  /* 0x00000014000b7221 */ /* 0x000fce0000010000 */
.L_x_518:
[----:B------:R-:W0:Y:S01]  /*0f60*/  S2R R17, SR_LANEID ;  /* 0x0000000000117919 */ /* 0x000e220000000000 */
[----:B------:R-:W1:Y:S01]  /*0f70*/  S2UR UR9, SR_CgaCtaId ;  /* 0x00000000000979c3 */ /* 0x000e620000008800 */
[----:B------:R-:W-:Y:S01]  /*0f80*/  UMOV UR5, 0x400 ;  /* 0x0000040000057882 */ /* 0x000fe20000000000 */
[----:B------:R-:W-:Y:S01]  /*0f90*/  BSSY.RECONVERGENT B0, `(.L_x_519) ;  /* 0x0000029000007945 */ /* 0x000fe20003800200 */
[----:B------:R-:W2:Y:S01]  /*0fa0*/  SHFL.DOWN PT, R0, R15, 0x1, 0x1f ;  /* 0x08201f000f007f89 */ /* 0x000ea200000e0000 */
[----:B------:R-:W-:Y:S01]  /*0fb0*/  UIADD3 UR4, UPT, UPT, UR5, 0xd0, URZ ;  /* 0x000000d005047890 */ /* 0x000fe2000fffe0ff */
[----:B------:R-:W-:Y:S02]  /*0fc0*/  ISETP.GT.U32.AND P3, PT, R45, 0x9, PT ;  /* 0x000000092d00780c */ /* 0x000fe40003f64070 */
[----:B------:R-:W3:Y:S01]  /*0fd0*/  SHFL.DOWN PT, R12, R14, 0x1, 0x1f ;  /* 0x08201f000e0c7f89 */ /* 0x000ee200000e0000 */
[----:B-1----:R-:W-:Y:S01]  /*0fe0*/  ULEA UR4, UR9, UR4, 0x18 ;  /* 0x0000000409047291 */ /* 0x002fe2000f8ec0ff */
[----:B0-----:R-:W-:-:S02]  /*0ff0*/  ISETP.GT.AND P0, PT, R17, 0x1e, PT ;  /* 0x0000001e1100780c */ /* 0x001fc40003f04270 */
[C---:B------:R-:W-:Y:S02]  /*1000*/  ISETP.GT.AND P2, PT, R17.reuse, 0xf, PT ;  /* 0x0000000f1100780c */ /* 0x040fe40003f44270 */
[----:B------:R-:W-:-:S09]  /*1010*/  ISETP.GT.AND P1, PT, R17, 0x17, PT ;  /* 0x000000171100780c */ /* 0x000fd20003f24270 */
[----:B--2---:R-:W-:Y:S01]  /*1020*/  @!P0 FADD.FTZ R15, R0, R15 ;  /* 0x0000000f000f8221 */ /* 0x004fe20000010000 */
[----:B---3--:R-:W-:Y:S01]  /*1030*/  @!P0 FADD.FTZ R14, R12, R14 ;  /* 0x0000000e0c0e8221 */ /* 0x008fe20000010000 */
[----:B------:R-:W-:-:S03]  /*1040*/  ISETP.GT.AND P0, PT, R17, 0x1d, PT ;  /* 0x0000001d1100780c */ /* 0x000fc60003f04270 */
[----:B------:R-:W0:Y:S04]  /*1050*/  SHFL.DOWN PT, R0, R15, 0x2, 0x1f ;  /* 0x08401f000f007f89 */ /* 0x000e2800000e0000 */
[----:B------:R-:W1:Y:S06]  /*1060*/  SHFL.DOWN PT, R12, R14, 0x2, 0x1f ;  /* 0x08401f000e0c7f89 */ /* 0x000e6c00000e0000 */
        /* <DEDUP_REMOVED lines=11> */
[----:B------:R-:W-:Y:S01]  /*1120*/  LEA R0, R45, UR4, 0x4 ;  /* 0x000000042d007c11 */ /* 0x000fe2000f8e20ff */
[----:B-1----:R-:W-:-:S03]  /*1130*/  FADD.FTZ R13, R14, R12 ;  /* 0x0000000c0e0d7221 */ /* 0x002fc60000010000 */
[----:B------:R-:W-:Y:S01]  /*1140*/  FSEL R32, R15, R16, P1 ;  /* 0x000000100f207208 */ /* 0x000fe20000800000 */
[----:B------:R0:W-:Y:S01]  /*1150*/  STS.128 [R0], R8 ;  /* 0x0000000800007388 */ /* 0x0001e20000000c00 */
        /* <DEDUP_REMOVED lines=12> */
.L_x_520:
[----:B------:R-:W-:Y:S05]  /*1220*/  BSYNC.RECONVERGENT B0 ;  /* 0x0000000000007941 */ /* 0x000fea0003800200 */
.L_x_519:
[----:B------:R-:W-:Y:S06]  /*1230*/  BAR.SYNC.DEFER_BLOCKING 0x0 ;  /* 0x0000000000007b1d */ /* 0x000fec0000010000 */
[----:B------:R-:W-:Y:S04]  /*1240*/  BSSY.RECONVERGENT B0, `(.L_x_521) ;  /* 0x0000033000007945 */ /* 0x000fe80003800200 */
[----:B------:R-:W-:Y:S05]  /*1250*/  @P0 BRA `(.L_x_522) ;  /* 0x0000000000c40947 */ /* 0x000fea0003800000 */
[----:B------:R-:W-:-:S09]  /*1260*/  ULEA UR4, UR9, UR5, 0x18 ;  /* 0x0000000509047291 */ /* 0x000fd2000f8ec0ff */
[----:B-123--:R-:W1:Y:S04]  /*1270*/  LDS.128 R12, [UR4+0x20] ;  /* 0x00002004ff0c7984 */ /* 0x00ee680008000c00 */
[----:B------:R-:W2:Y:S04]  /*1280*/  LDS.128 R24, [UR4+0x30] ;  /* 0x00003004ff187984 */ /* 0x000ea80008000c00 */
[----:B------:R-:W3:Y:S04]  /*1290*/  LDS.128 R16, [UR4+0x40] ;  /* 0x00004004ff107984 */ /* 0x000ee80008000c00 */
[----:B------:R-:W4:Y:S01]  /*12a0*/  LDS.128 R20, [UR4+0x50] ;  /* 0x00005004ff147984 */ /* 0x000f220008000c00 */
        /* <DEDUP_REMOVED lines=9> */
[----:B------:R-:W-:Y:S01]  /*1340*/  FADD.FTZ R24, R24, R27 ;  /* 0x0000001b18187221 */ /* 0x000fe20000010000 */
[----:B------:R-:W1:Y:S02]  /*1350*/  LDS.128 R12, [UR4+0x70] ;  /* 0x00007004ff0c7984 */ /* 0x000e640008000c00 */
        /* <DEDUP_REMOVED lines=9> */
[----:B------:R-:W3:Y:S01]  /*13f0*/  LDS.128 R20, [UR4+0x90] ;  /* 0x00009004ff147984 */ /* 0x000ee20008000c00 */
[----:B0-----:R-:W-:Y:S01]  /*1400*/  FADD.FTZ R25, R25, R28 ;  /* 0x0000001c19197221 */ /* 0x001fe20000010000 */
[----:B------:R-:W-:-:S03]  /*1410*/  FADD.FTZ R28, R24, R29 ;  /* 0x0000001d181c7221 */ /* 0x000fc60000010000 */
[----:B------:R-:W-:Y:S01]  /*1420*/  FADD.FTZ R29, R25, R30 ;  /* 0x0000001e191d7221 */ /* 0x000fe20000010000 */
[----:B------:R-:W-:Y:S01]  /*1430*/  FADD.FTZ R28, R28, R31 ;  /* 0x0000001f1c1c7221 */ /* 0x000fe20000010000 */
[----:B------:R-:W0:Y:S02]  /*1440*/  LDS.128 R24, [UR4+0xa0] ;  /* 0x0000a004ff187984 */ /* 0x000e240008000c00 */
        /* <DEDUP_REMOVED lines=16> */
[----:B------:R-:W-:Y:S01]  /*1550*/  FADD.FTZ R32, R29, R32 ;  /* 0x000000201d207221 */ /* 0x000fe20000010000 */
[----:B------:R-:W-:-:S07]  /*1560*/  FADD.FTZ R33, R28, R33 ;  /* 0x000000211c217221 */ /* 0x000fce0000010000 */
.L_x_522:
[----:B------:R-:W-:Y:S05]  /*1570*/  BSYNC.RECONVERGENT B0 ;  /* 0x0000000000007941 */ /* 0x000fea0003800200 */
.L_x_521:
[----:B------:R-:W-:Y:S06]  /*1580*/  BAR.SYNC.DEFER_BLOCKING 0x0 ;  /* 0x0000000000007b1d */ /* 0x000fec0000010000 */
[----:B------:R-:W-:Y:S04]  /*1590*/  BSSY.RECONVERGENT B0, `(.L_x_523) ;  /* 0x000013d000007945 */ /* 0x000fe80003800200 */
[----:B------:R-:W-:Y:S05]  /*15a0*/  @P3 BRA `(.L_x_524) ;  /* 0x0000001000ec3947 */ /* 0x000fea0003800000 */
[----:B-123--:R-:W1:Y:S04]  /*15b0*/  LDS.128 R12, [R0+0xa0] ;  /* 0x0000a000000c7984 */ /* 0x00ee680000000c00 */
[----:B------:R-:W2:Y:S04]  /*15c0*/  LDS.128 R16, [R0+0x140] ;  /* 0x0001400000107984 */ /* 0x000ea80000000c00 */
[----:B------:R-:W3:Y:S04]  /*15d0*/  LDS.128 R20, [R0+0x1e0] ;  /* 0x0001e00000147984 */ /* 0x000ee80000000c00 */
[----:B------:R-:W4:Y:S04]  /*15e0*/  LDS.128 R24, [R0+0x280] ;  /* 0x0002800000187984 */ /* 0x000f280000000c00 */
[----:B------:R-:W5:Y:S01]  /*15f0*/  LDS.128 R28, [R0+0x320] ;  /* 0x00032000001c7984 */ /* 0x000f620000000c00 */
[----:B-1----:R-:W-:Y:S01]  /*1600*/  FADD.FTZ R12, R8, R12 ;  /* 0x0000000c080c7221 */ /* 0x002fe20000010000 */
[----:B0-----:R-:W-:Y:S01]  /*1610*/  FADD.FTZ R8, R9, R13 ;  /* 0x0000000d09087221 */ /* 0x001fe20000010000 */
[----:B------:R-:W-:Y:S01]  /*1620*/  FADD.FTZ R9, R10, R14 ;  /* 0x0000000e0a097221 */ /* 0x000fe20000010000 */
[----:B------:R-:W-:Y:S01]  /*1630*/  FADD.FTZ R14, R11, R15 ;  /* 0x0000000f0b0e7221 */ /* 0x000fe20000010000 */
[----:B--2---:R-:W-:Y:S01]  /*1640*/  FADD.FTZ R13, R12, R16 ;  /* 0x000000100c0d7221 */ /* 0x004fe20000010000 */
[----:B------:R-:W-:Y:S01]  /*1650*/  FADD.FTZ R12, R8, R17 ;  /* 0x00000011080c7221 */ /* 0x000fe20000010000 */
[----:B------:R-:W-:Y:S01]  /*1660*/  FADD.FTZ R15, R9, R18 ;  /* 0x00000012090f7221 */ /* 0x000fe20000010000 */
[----:B------:R-:W-:Y:S01]  /*1670*/  FADD.FTZ R14, R14, R19 ;  /* 0x000000130e0e7221 */ /* 0x000fe20000010000 */
[----:B------:R-:W0:Y:S01]  /*1680*/  LDS.128 R8, [R0+0x3c0] ;  /* 0x0003c00000087984 */ /* 0x000e220000000c00 */
[----:B---3--:R-:W-:Y:S01]  /*1690*/  FADD.FTZ R13, R13, R20 ;  /* 0x000000140d0d7221 */ /* 0x008fe20000010000 */
        /* <DEDUP_REMOVED lines=10> */
[----:B------:R-:W2:Y:S01]  /*1740*/  LDS.128 R16, [R0+0x500] ;  /* 0x0005000000107984 */ /* 0x000ea20000000c00 */
[----:B------:R-:W-:Y:S01]  /*1750*/  FADD.FTZ R27, R21, R30 ;  /* 0x0000001e151b7221 */ /* 0x000fe20000010000 */
[----:B------:R-:W-:-:S02]  /*1760*/  FADD.FTZ R28, R26, R31 ;  /* 0x0000001f1a1c7221 */ /* 0x000fc40000010000 */
[----:B------:R-:W3:Y:S01]  /*1770*/  LDS.128 R20, [R0+0x5a0] ;  /* 0x0005a00000147984 */ /* 0x000ee20000000c00 */
[----:B0-----:R-:W-:Y:S01]  /*1780*/  FADD.FTZ R29, R25, R8 ;  /* 0x00000008191d7221 */ /* 0x001fe20000010000 */
[----:B------:R-:W-:Y:S01]  /*1790*/  FADD.FTZ R8, R24, R9 ;  /* 0x0000000918087221 */ /* 0x000fe20000010000 */
[----:B------:R-:W-:Y:S01]  /*17a0*/  FADD.FTZ R9, R27, R10 ;  /* 0x0000000a1b097221 */ /* 0x000fe20000010000 */
[----:B------:R-:W-:Y:S01]  /*17b0*/  FADD.FTZ R28, R28, R11 ;  /* 0x0000000b1c1c7221 */ /* 0x000fe20000010000 */
[----:B------:R-:W0:Y:S01]  /*17c0*/  LDS.128 R24, [R0+0x640] ;  /* 0x0006400000187984 */ /* 0x000e220000000c00 */
        /* <DEDUP_REMOVED lines=70> */
[----:B---3--:R-:W-:Y:S01]  /*1c30*/  FADD.FTZ R29, R29, R12 ;  /* 0x0000000c1d1d7221 */ /* 0x008fe20000010000 */
[----:B------:R-:W-:Y:S01]  /*1c40*/  FADD.FTZ R24, R24, R13 ;  /* 0x0000000d18187221 */ /* 0x000fe20000010000 */
[----:B------:R-:W-:Y:S01]  /*1c50*/  FADD.FTZ R25, R25, R14 ;  /* 0x0000000e19197221 */ /* 0x000fe20000010000 */
[----:B------:R-:W-:Y:S02]  /*1c60*/  FADD.FTZ R28, R28, R15 ;  /* 0x0000000f1c1c7221 */ /* 0x000fe40000010000 */
        /* <DEDUP_REMOVED lines=9> */
[----:B------:R-:W-:-:S02]  /*1d00*/  FADD.FTZ R28, R28, R11 ;  /* 0x0000000b1c1c7221 */ /* 0x000fc40000010000 */
[----:B------:R-:W1:Y:S01]  /*1d10*/  LDS.128 R8, [R0+0x10e0] ;  /* 0x0010e00000087984 */ /* 0x000e620000000c00 */
[----:B--2---:R-:W-:Y:S01]  /*1d20*/  FADD.FTZ R29, R29, R16 ;  /* 0x000000101d1d7221 */ /* 0x004fe20000010000 */
[----:B------:R-:W-:Y:S01]  /*1d30*/  FADD.FTZ R20, R20, R17 ;  /* 0x0000001114147221 */ /* 0x000fe20000010000 */
[----:B------:R-:W-:Y:S01]  /*1d40*/  FADD.FTZ R21, R21, R18 ;  /* 0x0000001215157221 */ /* 0x000fe20000010000 */
[----:B------:R-:W-:Y:S02]  /*1d50*/  FADD.FTZ R28, R28, R19 ;  /* 0x000000131c1c7221 */ /* 0x000fe40000010000 */
[----:B------:R-:W2:Y:S01]  /*1d60*/  LDS.128 R16, [R0+0x1180] ;  /* 0x0011800000107984 */ /* 0x000ea20000000c00 */
[----:B---3--:R-:W-:Y:S01]  /*1d70*/  FADD.FTZ R29, R29, R12 ;  /* 0x0000000c1d1d7221 */ /* 0x008fe20000010000 */
        /* <DEDUP_REMOVED lines=18> */
[----:B---3--:R-:W-:Y:S01]  /*1ea0*/  FADD.FTZ R16, R8, R21 ;  /* 0x0000001508107221 */ /* 0x008fe20000010000 */
        /* <DEDUP_REMOVED lines=88> */
[----:B------:R-:W-:Y:S02]  /*2430*/  FADD.FTZ R28, R28, R15 ;  /* 0x0000000f1c1c7221 */ /* 0x000fe40000010000 */
        /* <DEDUP_REMOVED lines=39> */
[----:B------:R-:W-:-:S02]  /*26b0*/  FADD.FTZ R28, R28, R23 ;  /* 0x000000171c1c7221 */ /* 0x000fc40000010000 */
        /* <DEDUP_REMOVED lines=14> */
[----:B------:R-:W-:-:S02]  /*27a0*/  FADD.FTZ R28, R28, R19 ;  /* 0x000000131c1c7221 */ /* 0x000fc40000010000 */
[----:B------:R-:W-:Y:S01]  /*27b0*/  LDS.128 R16, [R0+0x26c0] ;  /* 0x0026c00000107984 */ /* 0x000fe20000000c00 */
[----:B0-----:R-:W-:Y:S01]  /*27c0*/  FADD.FTZ R31, R15, R20 ;  /* 0x000000140f1f7221 */ /* 0x001fe20000010000 */
[----:B------:R-:W-:Y:S01]  /*27d0*/  FADD.FTZ R20, R12, R21 ;  /* 0x000000150c147221 */ /* 0x000fe20000010000 */
[----:B------:R-:W-:Y:S01]  /*27e0*/  FADD.FTZ R29, R29, R22 ;  /* 0x000000161d1d7221 */ /* 0x000fe20000010000 */
[----:B------:R-:W0:Y:S01]  /*27f0*/  LDS.128 R12, [R0+0x2620] ;  /* 0x00262000000c7984 */ /* 0x000e220000000c00 */
[----:B------:R-:W-:Y:S01]  /*2800*/  FADD.FTZ R28, R28, R23 ;  /* 0x000000171c1c7221 */ /* 0x000fe20000010000 */
[----:B-1----:R-:W-:Y:S01]  /*2810*/  FADD.FTZ R31, R31, R24 ;  /* 0x000000181f1f7221 */ /* 0x002fe20000010000 */
[----:B------:R-:W-:Y:S01]  /*2820*/  FADD.FTZ R24, R20, R25 ;  /* 0x0000001914187221 */ /* 0x000fe20000010000 */
[----:B------:R-:W-:Y:S01]  /*2830*/  FADD.FTZ R29, R29, R26 ;  /* 0x0000001a1d1d7221 */ /* 0x000fe20000010000 */
[----:B------:R1:W3:Y:S01]  /*2840*/  LDS.128 R20, [R0+0x2760] ;  /* 0x0027600000147984 */ /* 0x0002e20000000c00 */
[----:B------:R-:W-:Y:S01]  /*2850*/  FADD.FTZ R28, R28, R27 ;  /* 0x0000001b1c1c7221 */ /* 0x000fe20000010000 */
[----:B--2---:R-:W-:Y:S01]  /*2860*/  FADD.FTZ R24, R9, R24 ;  /* 0x0000001809187221 */ /* 0x004fe20000010000 */
[----:B------:R-:W-:Y:S01]  /*2870*/  FADD.FTZ R31, R8, R31 ;  /* 0x0000001f081f7221 */ /* 0x000fe20000010000 */
[----:B------:R-:W-:Y:S01]  /*2880*/  FADD.FTZ R9, R10, R29 ;  /* 0x0000001d0a097221 */ /* 0x000fe20000010000 */
[----:B------:R-:W-:-:S03]  /*2890*/  FADD.FTZ R8, R11, R28 ;  /* 0x0000001c0b087221 */ /* 0x000fc60000010000 */
[----:B0-----:R-:W-:Y:S01]  /*28a0*/  FADD.FTZ R9, R9, R14 ;  /* 0x0000000e09097221 */ /* 0x001fe20000010000 */
[----:B------:R-:W-:Y:S01]  /*28b0*/  FADD.FTZ R31, R31, R12 ;  /* 0x0000000c1f1f7221 */ /* 0x000fe20000010000 */
[----:B------:R-:W-:Y:S01]  /*28c0*/  FADD.FTZ R24, R24, R13 ;  /* 0x0000000d18187221 */ /* 0x000fe20000010000 */
[----:B------:R-:W-:Y:S01]  /*28d0*/  FADD.FTZ R8, R8, R15 ;  /* 0x0000000f08087221 */ /* 0x000fe20000010000 */
[----:B------:R-:W-:Y:S01]  /*28e0*/  FADD.FTZ R11, R9, R18 ;  /* 0x00000012090b7221 */ /* 0x000fe20000010000 */
[----:B------:R-:W-:Y:S01]  /*28f0*/  FADD.FTZ R31, R31, R16 ;  /* 0x000000101f1f7221 */ /* 0x000fe20000010000 */
[----:B------:R-:W-:Y:S01]  /*2900*/  FADD.FTZ R24, R24, R17 ;  /* 0x0000001118187221 */ /* 0x000fe20000010000 */
[----:B-1----:R-:W-:Y:S01]  /*2910*/  FADD.FTZ R0, R8, R19 ;  /* 0x0000001308007221 */ /* 0x002fe20000010000 */
[----:B---3--:R-:W-:Y:S01]  /*2920*/  FADD.FTZ R10, R11, R22 ;  /* 0x000000160b0a7221 */ /* 0x008fe20000010000 */
[----:B------:R-:W-:Y:S01]  /*2930*/  FADD.FTZ R8, R31, R20 ;  /* 0x000000141f087221 */ /* 0x000fe20000010000 */
[----:B------:R-:W-:Y:S01]  /*2940*/  FADD.FTZ R9, R24, R21 ;  /* 0x0000001518097221 */ /* 0x000fe20000010000 */
[----:B------:R-:W-:-:S07]  /*2950*/  FADD.FTZ R11, R0, R23 ;  /* 0x00000017000b7221 */ /* 0x000fce0000010000 */
.L_x_524:
[----:B------:R-:W-:Y:S05]  /*2960*/  BSYNC.RECONVERGENT B0 ;  /* 0x0000000000007941 */ /* 0x000fea0003800200 */
.L_x_523:
[----:B0-----:R-:W0:Y:S01]  /*2970*/  LDC R0, c[0x0][0x370] ;  /* 0x0000dc00ff007b82 */ /* 0x001e220000000800 */
[----:B------:R-:W-:Y:S01]  /*2980*/  BSSY.RECONVERGENT B0, `(.L_x_525) ;  /* 0x000001e000007945 */ /* 0x000fe20003800200 */
[----:B0-----:R-:W-:-:S03]  /*2990*/  ISETP.GE.U32.AND P1, PT, R0, 0x2, PT ;  /* 0x000000020000780c */ /* 0x001fc60003f26070 */
[----:B------:R-:W-:Y:S10]  /*29a0*/  @P3 BRA `(.L_x_526) ;  /* 0x00000000006c3947 */ /* 0x000ff40003800000 */
[----:B---3--:R-:W0:Y:S01]  /*29b0*/  LDC.64 R12, c[0x0][0x3f8] ;  /* 0x0000fe00ff0c7b82 */ /* 0x008e220000000a00 */
[----:B------:R-:W-:-:S07]  /*29c0*/  IMAD R41, R41, 0xa, R45 ;  /* 0x0000000a29297824 */ /* 0x000fce00078e022d */
[----:B-12---:R-:W1:Y:S01]  /*29d0*/  LDC.64 R14, c[0x0][0x3d8] ;  /* 0x0000f600ff0e7b82 */ /* 0x006e620000000a00 */
[----:B0-----:R-:W-:Y:S01]  /*29e0*/  IMAD.WIDE.U32 R16, R12, 0x3, RZ ;  /* 0x000000030c107825 */ /* 0x001fe200078e00ff */
        /* <DEDUP_REMOVED lines=23> */
.L_x_526:
[----:B------:R-:W-:Y:S05]  /*2b60*/  BSYNC.RECONVERGENT B0 ;  /* 0x0000000000007941 */ /* 0x000fea0003800200 */
.L_x_525:
[----:B------:R-:W-:Y:S05]  /*2b70*/  @!P1 BRA `(.L_x_527) ;  /* 0x0000000800b49947 */ /* 0x000fea0003800000 */
[----:B0-----:R-:W0:Y:S01]  /*2b80*/  LDC.64 R8, c[0x0][0x3d0] ;  /* 0x0000f400ff087b82 */ /* 0x001e220000000a00 */
[----:B------:R-:W-:Y:S02]  /*2b90*/  LOP3.LUT R10, R42, 0x1, RZ, 0xc0, !PT ;  /* 0x000000012a0a7812 */ /* 0x000fe400078ec0ff */
[----:B------:R-:W-:-:S03]  /*2ba0*/  ISETP.GE.U32.AND P2, PT, R0, 0x8, PT ;  /* 0x000000080000780c */ /* 0x000fc60003f46070 */
[----:B------:R-:W-:-:S04]  /*2bb0*/  IMAD R13, R10, UR11, RZ ;  /* 0x0000000b0a0d7c24 */ /* 0x000fc8000f8e02ff */
[----:B------:R-:W-:-:S05]  /*2bc0*/  IMAD R10, R13, R0, RZ ;  /* 0x000000000d0a7224 */ /* 0x000fca00078e02ff */
[----:B------:R-:W-:-:S05]  /*2bd0*/  SHF.L.U32 R11, R10, 0x1, RZ ;  /* 0x000000010a0b7819 */ /* 0x000fca00000006ff */
[----:B0-----:R-:W-:Y:S01]  /*2be0*/  IMAD.WIDE R8, R11, 0x4, R8 ;  /* 0x000000040b087825 */ /* 0x001fe200078e0208 */
[----:B------:R-:W-:Y:S06]  /*2bf0*/  @P0 BRA `(.L_x_528) ;  /* 0x0000000000540947 */ /* 0x000fec0003800000 */
[----:B------:R-:W0:Y:S01]  /*2c00*/  LDC.64 R10, c[0x0][0x3c8] ;  /* 0x0000f200ff0a7b82 */ /* 0x000e220000000a00 */
[----:B--2---:R-:W-:Y:S01]  /*2c10*/  LOP3.LUT P1, R14, R42, 0x2, RZ, 0xc0, !PT ;  /* 0x000000022a0e7812 */ /* 0x004fe2000782c0ff */
[----:B------:R-:W-:Y:S02]  /*2c20*/  UIMAD UR4, UR10, UR11, UR7 ;  /* 0x0000000b0a0472a4 */ /* 0x000fe4000f8e0207 */
[----:B------:R-:W-:Y:S02]  /*2c30*/  IADD3 R13, PT, PT, R13, UR7, RZ ;  /* 0x000000070d0d7c10 */ /* 0x000fe4000fffe0ff */
[----:B------:R-:W-:Y:S02]  /*2c40*/  SEL R17, R0, RZ, !P1 ;  /* 0x000000ff00117207 */ /* 0x000fe40004800000 */
[----:B-1----:R-:W-:Y:S02]  /*2c50*/  MOV R15, UR4 ;  /* 0x00000004000f7c02 */ /* 0x002fe40008000f00 */
[----:B------:R-:W-:Y:S01]  /*2c60*/  ISETP.NE.AND P1, PT, R17, -0x1, PT ;  /* 0xffffffff1100780c */ /* 0x000fe20003f25270 */
[----:B0-----:R-:W-:-:S04]  /*2c70*/  IMAD.WIDE.U32 R10, R13, 0x4, R10 ;  /* 0x000000040d0a7825 */ /* 0x001fc800078e000a */
[----:B---3--:R-:W-:Y:S01]  /*2c80*/  IMAD.WIDE.U32 R12, R15, 0x8, R8 ;  /* 0x000000080f0c7825 */ /* 0x008fe200078e0008 */
[----:B------:R-:W-:-:S04]  /*2c90*/  IADD3 R15, PT, PT, -R14, 0x1, RZ ;  /* 0x000000010e0f7810 */ /* 0x000fc80007ffe1ff */
[----:B------:R0:W-:Y:S01]  /*2ca0*/  STG.E.64 desc[UR12][R12.64], R32 ;  /* 0x000000200c007986 */ /* 0x0001e2000c101b0c */
[----:B------:R-:W-:Y:S06]  /*2cb0*/  MEMBAR.ALL.GPU ;  /* 0x0000000000007992 */ /* 0x000fec000000a000 */
[----:B------:R-:W-:-:S00]  /*2cc0*/  ERRBAR ;  /* 0x00000000000079ab */ /* 0x000fc00000000000 */
[----:B------:R-:W-:Y:S06]  /*2cd0*/  CGAERRBAR ;  /* 0x00000000000075ab */ /* 0x000fec0000000000 */
[----:B------:R0:W-:Y:S01]  /*2ce0*/  REDG.E.ADD.S32.STRONG.GPU desc[UR12][R10.64], R15 ;  /* 0x0000000f0a00798e */ /* 0x0001e2000c12e30c */
[----:B------:R-:W-:Y:S05]  /*2cf0*/  @!P1 BRA `(.L_x_528) ;  /* 0x0000000000149947 */ /* 0x000fea0003800000 */
.L_x_529:
[----:B0-----:R-:W2:Y:S04]  /*2d00*/  LDG.E.STRONG.GPU R12, desc[UR12][R10.64] ;  /* 0x0000000c0a0c7981 */ /* 0x001ea8000c1ef900 */
[----:B--2---:R-:W-:Y:S01]  /*2d10*/  CCTL.IVALL ;  /* 0x00000000ff00798f */ /* 0x004fe20002000000 */
[----:B------:R-:W-:Y:S05]  /*2d20*/  YIELD ;  /* 0x0000000000007946 */ /* 0x000fea0003800000 */
[----:B------:R-:W-:-:S13]  /*2d30*/  ISETP.NE.AND P1, PT, R12, R17, PT ;  /* 0x000000110c00720c */ /* 0x000fda0003f25270 */
[----:B------:R-:W-:Y:S05]  /*2d40*/  @P1 BRA `(.L_x_529) ;  /* 0xfffffffc00ec1947 */ /* 0x000fea000383ffff */
.L_x_528:
[----:B------:R-:W-:Y:S05]  /*2d50*/  WARPSYNC.ALL ;  /* 0x0000000000007948 */ /* 0x000fea0003800000 */
[----:B------:R-:W-:Y:S01]  /*2d60*/  BAR.SYNC.DEFER_BLOCKING 0x0 ;  /* 0x0000000000007b1d */ /* 0x000fe20000010000 */
[----:B------:R-:W-:-:S05]  /*2d70*/  HFMA2 R22, -RZ, RZ, 0, 0 ;  /* 0x00000000ff167431 */ /* 0x000fca00000001ff */
[----:B------:R-:W-:Y:S05]  /*2d80*/  @!P2 BRA `(.L_x_530) ;  /* 0x000000040010a947 */ /* 0x000fea0003800000 */
[----:B------:R-:W-:Y:S02]  /*2d90*/  MOV R23, RZ ;  /* 0x000000ff00177202 */ /* 0x000fe40000000f00 */
[----:B------:R-:W-:-:S07]  /*2da0*/  LOP3.LUT R22, R0, 0x7ffffff8, RZ, 0xc0, !PT ;  /* 0x7ffffff800167812 */ /* 0x000fce00078ec0ff */
.L_x_531:
[C---:B0-----:R-:W-:Y:S02]  /*2db0*/  IADD3 R11, PT, PT, R23.reuse, 0x1, RZ ;  /* 0x00000001170b7810 */ /* 0x041fe40007ffe0ff */
[----:B------:R-:W-:Y:S02]  /*2dc0*/  ISETP.EQ.OR P1, PT, R23, UR10, P0 ;  /* 0x0000000a17007c0c */ /* 0x000fe40008722670 */
[----:B------:R-:W-:Y:S02]  /*2dd0*/  ISETP.EQ.OR P6, PT, R11, UR10, P0 ;  /* 0x0000000a0b007c0c */ /* 0x000fe400087c2670 */
[----:B------:R-:W-:Y:S02]  /*2de0*/  MOV R10, UR11 ;  /* 0x0000000b000a7c02 */ /* 0x000fe40008000f00 */
[----:B---3--:R-:W-:-:S07]  /*2df0*/  MOV R12, UR11 ;  /* 0x0000000b000c7c02 */ /* 0x008fce0008000f00 */
[----:B------:R-:W-:Y:S02]  /*2e00*/  @!P1 IMAD R13, R23, R10, UR7 ;  /* 0x00000007170d9e24 */ /* 0x000fe4000f8e020a */
[----:B------:R-:W-:Y:S02]  /*2e10*/  @!P6 IMAD R11, R11, R12, UR7 ;  /* 0x000000070b0bee24 */ /* 0x000fe4000f8e020c */
[----:B------:R-:W-:-:S04]  /*2e20*/  @!P1 IMAD.WIDE.U32 R12, R13, 0x8, R8 ;  /* 0x000000080d0c9825 */ /* 0x000fc800078e0008 */
[----:B------:R-:W-:Y:S02]  /*2e30*/  @!P6 IMAD.WIDE.U32 R10, R11, 0x8, R8 ;  /* 0x000000080b0ae825 */ /* 0x000fe400078e0008 */
[----:B------:R-:W3:Y:S04]  /*2e40*/  @!P1 LDG.E.64 R12, desc[UR12][R12.64] ;  /* 0x0000000c0c0c9981 */ /* 0x000ee8000c1e1b00 */
[----:B------:R-:W4:Y:S01]  /*2e50*/  @!P6 LDG.E.64 R10, desc[UR12][R10.64] ;  /* 0x0000000c0a0ae981 */ /* 0x000f22000c1e1b00 */
[C---:B-1----:R-:W-:Y:S02]  /*2e60*/  IADD3 R15, PT, PT, R23.reuse, 0x2, RZ ;  /* 0x00000002170f7810 */ /* 0x042fe40007ffe0ff */
[----:B------:R-:W-:Y:S02]  /*2e70*/  IADD3 R17, PT, PT, R23, 0x3, RZ ;  /* 0x0000000317117810 */ /* 0x000fe40007ffe0ff */
[----:B------:R-:W-:-:S02]  /*2e80*/  ISETP.EQ.OR P5, PT, R15, UR10, P0 ;  /* 0x0000000a0f007c0c */ /* 0x000fc400087a2670 */
[----:B--2---:R-:W-:Y:S02]  /*2e90*/  IADD3 R14, PT, PT, R23, 0x4, RZ ;  /* 0x00000004170e7810 */ /* 0x004fe40007ffe0ff */
[----:B------:R-:W-:Y:S02]  /*2ea0*/  ISETP.EQ.OR P4, PT, R17, UR10, P0 ;  /* 0x0000000a11007c0c */ /* 0x000fe40008782670 */
[----:B------:R-:W-:Y:S02]  /*2eb0*/  MOV R16, UR11 ;  /* 0x0000000b00107c02 */ /* 0x000fe40008000f00 */
[----:B------:R-:W-:Y:S02]  /*2ec0*/  ISETP.EQ.OR P3, PT, R14, UR10, P0 ;  /* 0x0000000a0e007c0c */ /* 0x000fe40008762670 */
[----:B------:R-:W-:Y:S02]  /*2ed0*/  IADD3 R19, PT, PT, R23, 0x5, RZ ;  /* 0x0000000517137810 */ /* 0x000fe40007ffe0ff */
[----:B------:R-:W-:Y:S01]  /*2ee0*/  MOV R18, UR11 ;  /* 0x0000000b00127c02 */ /* 0x000fe20008000f00 */
[----:B------:R-:W-:Y:S01]  /*2ef0*/  @!P5 IMAD R15, R15, R16, UR7 ;  /* 0x000000070f0fde24 */ /* 0x000fe2000f8e0210 */
[----:B------:R-:W-:-:S02]  /*2f00*/  IADD3 R16, PT, PT, R23, 0x6, RZ ;  /* 0x0000000617107810 */ /* 0x000fc40007ffe0ff */
[----:B------:R-:W-:Y:S01]  /*2f10*/  ISETP.EQ.OR P2, PT, R19, UR10, P0 ;  /* 0x0000000a13007c0c */ /* 0x000fe20008742670 */
[----:B------:R-:W-:Y:S01]  /*2f20*/  @!P4 IMAD R17, R17, R18, UR7 ;  /* 0x000000071111ce24 */ /* 0x000fe2000f8e0212 */
[----:B------:R-:W-:Y:S02]  /*2f30*/  MOV R20, UR11 ;  /* 0x0000000b00147c02 */ /* 0x000fe40008000f00 */
[----:B------:R-:W-:Y:S02]  /*2f40*/  MOV R21, UR11 ;  /* 0x0000000b00157c02 */ /* 0x000fe40008000f00 */
[----:B------:R-:W-:Y:S01]  /*2f50*/  IADD3 R18, PT, PT, R23, 0x7, RZ ;  /* 0x0000000717127810 */ /* 0x000fe20007ffe0ff */
[----:B---3--:R-:W-:Y:S01]  /*2f60*/  @!P1 FADD.FTZ R32, R32, R12 ;  /* 0x0000000c20209221 */ /* 0x008fe20000010000 */
[----:B------:R-:W-:Y:S01]  /*2f70*/  @!P1 FADD.FTZ R33, R33, R13 ;  /* 0x0000000d21219221 */ /* 0x000fe20000010000 */
[----:B------:R-:W-:Y:S02]  /*2f80*/  MOV R13, UR11 ;  /* 0x0000000b000d7c02 */ /* 0x000fe40008000f00 */
[----:B------:R-:W-:Y:S01]  /*2f90*/  ISETP.EQ.OR P1, PT, R16, UR10, P0 ;  /* 0x0000000a10007c0c */ /* 0x000fe20008722670 */
[----:B----4-:R-:W-:Y:S01]  /*2fa0*/  @!P6 FADD.FTZ R32, R32, R10 ;  /* 0x0000000a2020e221 */ /* 0x010fe20000010000 */
[----:B------:R-:W-:Y:S01]  /*2fb0*/  @!P6 FADD.FTZ R33, R33, R11 ;  /* 0x0000000b2121e221 */ /* 0x000fe20000010000 */
[----:B------:R-:W-:Y:S01]  /*2fc0*/  @!P5 IMAD.WIDE.U32 R10, R15, 0x8, R8 ;  /* 0x000000080f0ad825 */ /* 0x000fe200078e0008 */
[----:B------:R-:W-:-:S03]  /*2fd0*/  ISETP.EQ.OR P6, PT, R18, UR10, P0 ;  /* 0x0000000a12007c0c */ /* 0x000fc600087c2670 */
[----:B------:R-:W-:Y:S02]  /*2fe0*/  @!P3 IMAD R15, R14, R13, UR7 ;  /* 0x000000070e0fbe24 */ /* 0x000fe4000f8e020d */
[--C-:B------:R-:W-:Y:S01]  /*2ff0*/  @!P4 IMAD.WIDE.U32 R12, R17, 0x8, R8.reuse ;  /* 0x00000008110cc825 */ /* 0x100fe200078e0008 */
[----:B------:R-:W2:Y:S03]  /*3000*/  @!P5 LDG.E.64 R10, desc[UR12][R10.64] ;  /* 0x0000000c0a0ad981 */ /* 0x000ea6000c1e1b00 */
[----:B------:R-:W-:Y:S02]  /*3010*/  @!P2 IMAD R17, R19, R20, UR7 ;  /* 0x000000071311ae24 */ /* 0x000fe4000f8e0214 */
[----:B------:R-:W-:Y:S01]  /*3020*/  @!P3 IMAD.WIDE.U32 R14, R15, 0x8, R8 ;  /* 0x000000080f0eb825 */ /* 0x000fe200078e0008 */
[----:B------:R-:W3:Y:S01]  /*3030*/  @!P4 LDG.E.64 R12, desc[UR12][R12.64] ;  /* 0x0000000c0c0cc981 */ /* 0x000ee2000c1e1b00 */
[----:B------:R-:W-:-:S02]  /*3040*/  MOV R19, UR11 ;  /* 0x0000000b00137c02 */ /* 0x000fc40008000f00 */
[----:B------:R-:W-:Y:S02]  /*3050*/  @!P1 IMAD R21, R16, R21, UR7 ;  /* 0x0000000710159e24 */ /* 0x000fe4000f8e0215 */
[--C-:B------:R-:W-:Y:S01]  /*3060*/  @!P2 IMAD.WIDE.U32 R16, R17, 0x8, R8.reuse ;  /* 0x000000081110a825 */ /* 0x100fe200078e0008 */
[----:B------:R-:W4:Y:S03]  /*3070*/  @!P3 LDG.E.64 R14, desc[UR12][R14.64] ;  /* 0x0000000c0e0eb981 */ /* 0x000f26000c1e1b00 */
[----:B------:R-:W-:Y:S02]  /*3080*/  @!P6 IMAD R19, R18, R19, UR7 ;  /* 0x000000071213ee24 */ /* 0x000fe4000f8e0213 */
[----:B------:R-:W5:Y:S01]  /*3090*/  @!P2 LDG.E.64 R16, desc[UR12][R16.64] ;  /* 0x0000000c1010a981 */ /* 0x000f62000c1e1b00 */
        /* <DEDUP_REMOVED lines=19> */
.L_x_530:
[----:B0-----:R-:W-:-:S13]  /*31d0*/  LOP3.LUT P0, R10, R0, 0x7, RZ, 0xc0, !PT ;  /* 0x00000007000a7812 */ /* 0x001fda000780c0ff */
[----:B------:R-:W-:Y:S05]  /*31e0*/  @!P0 BRA `(.L_x_527) ;  /* 0x0000000400188947 */ /* 0x000fea0003800000 */
[----:B------:R-:W-:Y:S02]  /*31f0*/  IADD3 R10, PT, PT, R10, -0x1, RZ ;  /* 0xffffffff0a0a7810 */ /* 0x000fe40007ffe0ff */
[----:B------:R-:W-:Y:S02]  /*3200*/  LOP3.LUT P4, R18, R0, 0x3, RZ, 0xc0, !PT ;  /* 0x0000000300127812 */ /* 0x000fe4000788c0ff */
[----:B------:R-:W-:-:S13]  /*3210*/  ISETP.GE.U32.AND P0, PT, R10, 0x3, PT ;  /* 0x000000030a00780c */ /* 0x000fda0003f06070 */
[----:B------:R-:W-:Y:S05]  /*3220*/  @!P0 BRA `(.L_x_532) ;  /* 0x0000000000848947 */ /* 0x000fea0003800000 */
[----:B------:R-:W-:Y:S02]  /*3230*/  ISETP.NE.AND P0, PT, R45, RZ, PT ;  /* 0x000000ff2d00720c */ /* 0x000fe40003f05270 */
[C---:B------:R-:W-:Y:S02]  /*3240*/  IADD3 R13, PT, PT, R22.reuse, 0x1, RZ ;  /* 0x00000001160d7810 */ /* 0x040fe40007ffe0ff */
[C---:B------:R-:W-:Y:S02]  /*3250*/  ISETP.EQ.OR P1, PT, R22.reuse, UR10, P0 ;  /* 0x0000000a16007c0c */ /* 0x040fe40008722670 */
[----:B------:R-:W-:Y:S02]  /*3260*/  IADD3 R17, PT, PT, R22, 0x2, RZ ;  /* 0x0000000216117810 */ /* 0x000fe40007ffe0ff */
[----:B------:R-:W-:Y:S02]  /*3270*/  ISETP.EQ.OR P2, PT, R13, UR10, P0 ;  /* 0x0000000a0d007c0c */ /* 0x000fe40008742670 */
[----:B------:R-:W-:-:S02]  /*3280*/  ISETP.EQ.OR P3, PT, R17, UR10, P0 ;  /* 0x0000000a11007c0c */ /* 0x000fc40008762670 */
[C---:B-1----:R-:W-:Y:S02]  /*3290*/  IADD3 R15, PT, PT, R22.reuse, 0x3, RZ ;  /* 0x00000003160f7810 */ /* 0x042fe40007ffe0ff */
[----:B------:R-:W-:Y:S02]  /*32a0*/  MOV R11, UR11 ;  /* 0x0000000b000b7c02 */ /* 0x000fe40008000f00 */
[----:B------:R-:W-:Y:S02]  /*32b0*/  MOV R10, UR11 ;  /* 0x0000000b000a7c02 */ /* 0x000fe40008000f00 */
[----:B------:R-:W-:Y:S01]  /*32c0*/  ISETP.EQ.OR P0, PT, R15, UR10, P0 ;  /* 0x0000000a0f007c0c */ /* 0x000fe20008702670 */
[----:B------:R-:W-:Y:S01]  /*32d0*/  @!P1 IMAD R11, R22, R11, UR7 ;  /* 0x00000007160b9e24 */ /* 0x000fe2000f8e020b */
[----:B---3--:R-:W-:Y:S01]  /*32e0*/  MOV R12, UR11 ;  /* 0x0000000b000c7c02 */ /* 0x008fe20008000f00 */
[----:B------:R-:W-:Y:S01]  /*32f0*/  @!P2 IMAD R13, R13, R10, UR7 ;  /* 0x000000070d0dae24 */ /* 0x000fe2000f8e020a */
[----:B--2---:R-:W-:Y:S01]  /*3300*/  MOV R14, UR11 ;  /* 0x0000000b000e7c02 */ /* 0x004fe20008000f00 */
[----:B------:R-:W-:-:S04]  /*3310*/  @!P1 IMAD.WIDE.U32 R10, R11, 0x8, R8 ;  /* 0x000000080b0a9825 */ /* 0x000fc800078e0008 */
[----:B------:R-:W-:Y:S02]  /*3320*/  @!P3 IMAD R17, R17, R12, UR7 ;  /* 0x000000071111be24 */ /* 0x000fe4000f8e020c */
[--C-:B------:R-:W-:Y:S01]  /*3330*/  @!P2 IMAD.WIDE.U32 R12, R13, 0x8, R8.reuse ;  /* 0x000000080d0ca825 */ /* 0x100fe200078e0008 */
[----:B------:R-:W2:Y:S03]  /*3340*/  @!P1 LDG.E.64 R10, desc[UR12][R10.64] ;  /* 0x0000000c0a0a9981 */ /* 0x000ea6000c1e1b00 */
[----:B------:R-:W-:Y:S02]  /*3350*/  @!P0 IMAD R15, R15, R14, UR7 ;  /* 0x000000070f0f8e24 */ /* 0x000fe4000f8e020e */
        /* <DEDUP_REMOVED lines=14> */
.L_x_532:
[----:B------:R-:W-:Y:S05]  /*3440*/  @!P4 BRA `(.L_x_527) ;  /* 0x000000000080c947 */ /* 0x000fea0003800000 */
[----:B------:R-:W-:-:S13]  /*3450*/  ISETP.NE.AND P0, PT, R18, 0x1, PT ;  /* 0x000000011200780c */ /* 0x000fda0003f05270 */
[----:B------:R-:W-:Y:S05]  /*3460*/  @!P0 BRA `(.L_x_533) ;  /* 0x0000000000448947 */ /* 0x000fea0003800000 */
[----:B------:R-:W-:Y:S02]  /*3470*/  ISETP.NE.AND P0, PT, R45, RZ, PT ;  /* 0x000000ff2d00720c */ /* 0x000fe40003f05270 */
[C---:B------:R-:W-:Y:S02]  /*3480*/  IADD3 R11, PT, PT, R22.reuse, 0x1, RZ ;  /* 0x00000001160b7810 */ /* 0x040fe40007ffe0ff */
[----:B------:R-:W-:Y:S02]  /*3490*/  ISETP.EQ.OR P1, PT, R22, UR10, P0 ;  /* 0x0000000a16007c0c */ /* 0x000fe40008722670 */
[----:B------:R-:W-:Y:S02]  /*34a0*/  ISETP.EQ.OR P0, PT, R11, UR10, P0 ;  /* 0x0000000a0b007c0c */ /* 0x000fe40008702670 */
[----:B------:R-:W-:Y:S02]  /*34b0*/  MOV R13, UR11 ;  /* 0x0000000b000d7c02 */ /* 0x000fe40008000f00 */
[----:B------:R-:W-:-:S07]  /*34c0*/  MOV R10, UR11 ;  /* 0x0000000b000a7c02 */ /* 0x000fce0008000f00 */
[----:B------:R-:W-:Y:S02]  /*34d0*/  @!P1 IMAD R13, R22, R13, UR7 ;  /* 0x00000007160d9e24 */ /* 0x000fe4000f8e020d */
[----:B------:R-:W-:Y:S02]  /*34e0*/  @!P0 IMAD R11, R11, R10, UR7 ;  /* 0x000000070b0b8e24 */ /* 0x000fe4000f8e020a */
[----:B---3--:R-:W-:-:S04]  /*34f0*/  @!P1 IMAD.WIDE.U32 R12, R13, 0x8, R8 ;  /* 0x000000080d0c9825 */ /* 0x008fc800078e0008 */
        /* <DEDUP_REMOVED lines=8> */
.L_x_533:
[----:B------:R-:W-:Y:S01]  /*3580*/  ISETP.NE.AND P0, PT, R22, UR10, PT ;  /* 0x0000000a16007c0c */ /* 0x000fe2000bf05270 */
[----:B------:R-:W-:Y:S01]  /*3590*/  BSSY.RECONVERGENT B0, `(.L_x_527) ;  /* 0x000000b000007945 */ /* 0x000fe20003800200 */
[----:B------:R-:W-:Y:S02]  /*35a0*/  LOP3.LUT R0, R0, 0x1, RZ, 0xc0, !PT ;  /* 0x0000000100007812 */ /* 0x000fe400078ec0ff */
[----:B------:R-:W-:-:S04]  /*35b0*/  ISETP.NE.OR P0, PT, R45, RZ, !P0 ;  /* 0x000000ff2d00720c */ /* 0x000fc80004705670 */
[----:B------:R-:W-:-:S13]  /*35c0*/  ISETP.NE.U32.OR P0, PT, R0, 0x1, P0 ;  /* 0x000000010000780c */ /* 0x000fda0000705470 */
[----:B------:R-:W-:Y:S05]  /*35d0*/  @P0 BRA `(.L_x_534) ;  /* 0x0000000000180947 */ /* 0x000fea0003800000 */
[----:B------:R-:W-:-:S05]  /*35e0*/  MOV R11, UR11 ;  /* 0x0000000b000b7c02 */ /* 0x000fca0008000f00 */
[----:B------:R-:W-:-:S04]  /*35f0*/  IMAD R11, R22, R11, UR7 ;  /* 0x00000007160b7e24 */ /* 0x000fc8000f8e020b */
[----:B------:R-:W-:-:S06]  /*3600*/  IMAD.WIDE.U32 R8, R11, 0x8, R8 ;  /* 0x000000080b087825 */ /* 0x000fcc00078e0008 */
[----:B------:R-:W3:Y:S02]  /*3610*/  LDG.E.64 R8, desc[UR12][R8.64] ;  /* 0x0000000c08087981 */ /* 0x000ee4000c1e1b00 */
[----:B---3--:R-:W-:Y:S01]  /*3620*/  FADD.FTZ R32, R32, R8 ;  /* 0x0000000820207221 */ /* 0x008fe20000010000 */
[----:B------:R-:W-:-:S07]  /*3630*/  FADD.FTZ R33, R33, R9 ;  /* 0x0000000921217221 */ /* 0x000fce0000010000 */
.L_x_534:
[----:B------:R-:W-:Y:S05]  /*3640*/  BSYNC.RECONVERGENT B0 ;  /* 0x0000000000007941 */ /* 0x000fea0003800200 */
.L_x_527:
[----:B------:R-:W4:Y:S01]  /*3650*/  S2UR UR5, SR_CgaCtaId ;  /* 0x00000000000579c3 */ /* 0x000f220000008800 */
[----:B------:R-:W-:Y:S01]  /*3660*/  ISETP.NE.AND P0, PT, R45, RZ, PT ;  /* 0x000000ff2d00720c */ /* 0x000fe20003f05270 */
[----:B------:R-:W-:Y:S01]  /*3670*/  UMOV UR4, 0x400 ;  /* 0x0000040000047882 */ /* 0x000fe20000000000 */
[----:B------:R-:W5:Y:S01]  /*3680*/  LDCU.64 UR16, c[0x0][0x400] ;  /* 0x00008000ff1077ac */ /* 0x000f620008000a00 */
[--C-:B------:R-:W-:Y:S02]  /*3690*/  HADD2.F32 R0, -RZ, R39.reuse.H0_H0 ;  /* 0x20000027ff007230 */ /* 0x100fe40000004100 */
[----:B------:R-:W-:Y:S02]  /*36a0*/  HADD2.F32 R39, -RZ, R39.H1_H1 ;  /* 0x30000027ff277230 */ /* 0x000fe40000004100 */
[----:B0-----:R-:W0:Y:S01]  /*36b0*/  LDC R11, c[0x0][0x41c] ;  /* 0x00010700ff0b7b82 */ /* 0x001e220000000800 */
[----:B------:R-:W-:Y:S01]  /*36c0*/  FADD.FTZ R0, R0, -UR14 ;  /* 0x8000000e00007e21 */ /* 0x000fe20008010000 */
[----:B------:R-:W-:-:S02]  /*36d0*/  HADD2.F32 R16, -RZ, R37.H0_H0 ;  /* 0x20000025ff107230 */ /* 0x000fc40000004100 */
[----:B------:R-:W-:Y:S01]  /*36e0*/  FADD.FTZ R39, R39, -UR14 ;  /* 0x8000000e27277e21 */ /* 0x000fe20008010000 */
[----:B------:R-:W-:Y:S02]  /*36f0*/  HADD2.F32 R37, -RZ, R37.H1_H1 ;  /* 0x30000025ff257230 */ /* 0x000fe40000004100 */
[----:B------:R-:W-:Y:S01]  /*3700*/  FMUL.FTZ R19, R0, UR8 ;  /* 0x0000000800137c20 */ /* 0x000fe20008410000 */
[----:B------:R-:W-:Y:S01]  /*3710*/  FMUL.FTZ R18, R39, UR8 ;  /* 0x0000000827127c20 */ /* 0x000fe20008410000 */
[----:B----4-:R-:W-:Y:S01]  /*3720*/  ULEA UR4, UR5, UR4, 0x18 ;  /* 0x0000000405047291 */ /* 0x010fe2000f8ec0ff */
[----:B------:R-:W4:Y:S01]  /*3730*/  LDCU.U8 UR5, c[0x0][0x414] ;  /* 0x00008280ff0577ac */ /* 0x000f220008000000 */
[----:B0-----:R-:W-:-:S07]  /*3740*/  IMAD R10, R11, UR10, R40 ;  /* 0x0000000a0b0a7c24 */ /* 0x001fce000f8e0228 */
[----:B------:R-:W-:Y:S01]  /*3750*/  @!P0 STS.64 [UR4+0xc0], R32 ;  /* 0x0000c020ff008988 */ /* 0x000fe20008000a04 */
[----:B------:R-:W-:Y:S01]  /*3760*/  BAR.SYNC.DEFER_BLOCKING 0x0 ;  /* 0x0000000000007b1d */ /* 0x000fe20000010000 */
[C---:B-----5:R-:W-:Y:S02]  /*3770*/  ISETP.GE.U32.AND P0, PT, R10.reuse, UR16, PT ;  /* 0x000000100a007c0c */ /* 0x060fe4000bf06070 */
[----:B------:R-:W-:Y:S02]  /*3780*/  SHF.R.S32.HI R13, RZ, 0x1f, R10 ;  /* 0x0000001fff0d7819 */ /* 0x000fe4000001140a */
[----:B------:R-:W-:Y:S01]  /*3790*/  IADD3 R0, PT, PT, R10, 0x40, RZ ;  /* 0x000000400a007810 */ /* 0x000fe20007ffe0ff */
[----:B----4-:R-:W-:Y:S01]  /*37a0*/  UISETP.NE.AND UP0, UPT, UR5, URZ, UPT ;  /* 0x000000ff0500728c */ /* 0x010fe2000bf05270 */
[----:B------:R-:W-:Y:S02]  /*37b0*/  ISETP.GE.AND.EX P0, PT, R13, UR17, PT, P0 ;  /* 0x000000110d007c0c */ /* 0x000fe4000bf06300 */
[----:B------:R-:W-:Y:S01]  /*37c0*/  ISETP.GE.U32.AND P1, PT, R0, UR16, PT ;  /* 0x0000001000007c0c */ /* 0x000fe2000bf26070 */
[----:B------:R-:W3:Y:S01]  /*37d0*/  LDS.64 R8, [UR4+0xc0] ;  /* 0x0000c004ff087984 */ /* 0x000ee20008000a00 */
[----:B------:R-:W3:Y:S02]  /*37e0*/  LDCU UR4, c[0x0][0x42c] ;  /* 0x00008580ff0477ac */ /* 0x000ee40008000800 */
[----:B---3--:R-:W-:Y:S01]  /*37f0*/  FMUL.FTZ R12, R8, UR4 ;  /* 0x00000004080c7c20 */ /* 0x008fe20008410000 */
[----:B------:R-:W-:-:S02]  /*3800*/  HADD2.F32 R8, -RZ, R38.H0_H0 ;  /* 0x20000026ff087230 */ /* 0x000fc40000004100 */
[----:B------:R-:W-:Y:S01]  /*3810*/  FMUL.FTZ R17, R9, UR4 ;  /* 0x0000000409117c20 */ /* 0x000fe20008410000 */
[----:B------:R-:W-:Y:S02]  /*3820*/  HADD2.F32 R38, -RZ, R38.H1_H1 ;  /* 0x30000026ff267230 */ /* 0x000fe40000004100 */
[----:B------:R-:W-:Y:S01]  /*3830*/  FADD.FTZ R8, R8, -UR14 ;  /* 0x8000000e08087e21 */ /* 0x000fe20008010000 */
[--C-:B-1----:R-:W-:Y:S02]  /*3840*/  FFMA.FTZ R15, R12, R19, R17.reuse ;  /* 0x000000130c0f7223 */ /* 0x102fe40000010011 */
[----:B------:R-:W-:Y:S01]  /*3850*/  FADD.FTZ R38, R38, -UR14 ;  /* 0x8000000e26267e21 */ /* 0x000fe20008010000 */
[----:B--2---:R-:W-:Y:S01]  /*3860*/  FFMA.FTZ R14, R12, R18, R17 ;  /* 0x000000120c0e7223 */ /* 0x004fe20000010011 */
[----:B------:R-:W-:Y:S02]  /*3870*/  FMUL.FTZ R9, R8, UR8 ;  /* 0x0000000808097c20 */ /* 0x000fe40008410000 */
[----:B------:R-:W-:-:S02]  /*3880*/  FMUL.FTZ R8, R38, UR8 ;  /* 0x0000000826087c20 */ /* 0x000fc40008410000 */
[C-C-:B------:R-:W-:Y:S02]  /*3890*/  FFMA.FTZ R11, R12.reuse, R9, R17.reuse ;  /* 0x000000090c0b7223 */ /* 0x140fe40000010011 */
[----:B------:R-:W-:Y:S01]  /*38a0*/  FFMA.FTZ R12, R12, R8, R17 ;  /* 0x000000080c0c7223 */ /* 0x000fe20000010011 */
        /* <DEDUP_REMOVED lines=19> */
.L_x_535:
[----:B------:R-:W-:Y:S01]  /*39e0*/  BSSY.RECONVERGENT B0, `(.L_x_536) ;  /* 0x0000012000007945 */ /* 0x000fe20003800200 */
[----:B------:R-:W-:Y:S01]  /*39f0*/  FFMA.FTZ R16, R6, R16, -R15 ;  /* 0x0000001006107223 */ /* 0x000fe2000001080f */
[----:B------:R-:W-:Y:S02]  /*3a00*/  FFMA.FTZ R37, R7, R37, -R14 ;  /* 0x0000002507257223 */ /* 0x000fe4000001080e */
[----:B------:R-:W-:Y:S05]  /*3a10*/  @P0 BRA `(.L_x_537) ;  /* 0x0000000000380947 */ /* 0x000fea0003800000 */
[----:B------:R-:W0:Y:S01]  /*3a20*/  LDCU.64 UR18, c[0x0][0x3f8] ;  /* 0x00007f00ff1277ac */ /* 0x000e220008000a00 */
[----:B------:R-:W-:Y:S02]  /*3a30*/  MOV R14, R34 ;  /* 0x00000022000e7202 */ /* 0x000fe40000000f00 */
[----:B------:R-:W-:Y:S01]  /*3a40*/  MOV R15, R3 ;  /* 0x00000003000f7202 */ /* 0x000fe20000000f00 */
[----:B------:R-:W1:Y:S01]  /*3a50*/  LDCU.64 UR4, c[0x0][0x380] ;  /* 0x00007000ff0477ac */ /* 0x000e620008000a00 */
[----:B0-----:R-:W-:Y:S02]  /*3a60*/  IMAD R13, R13, UR18, RZ ;  /* 0x000000120d0d7c24 */ /* 0x001fe4000f8e02ff */
[----:B------:R-:W-:-:S04]  /*3a70*/  IMAD.WIDE.U32 R14, R10, UR18, R14 ;  /* 0x000000120a0e7c25 */ /* 0x000fc8000f8e000e */
[----:B------:R-:W-:Y:S02]  /*3a80*/  IMAD R17, R10, UR19, R13 ;  /* 0x000000130a117c24 */ /* 0x000fe4000f8e020d */
[----:B------:R-:W-:Y:S01]  /*3a90*/  FMUL.FTZ R13, R16, UR8 ;  /* 0x00000008100d7c20 */ /* 0x000fe20008410000 */
[----:B------:R-:W-:Y:S01]  /*3aa0*/  FMUL.FTZ R10, R37, UR8 ;  /* 0x00000008250a7c20 */ /* 0x000fe20008410000 */
[----:B-1----:R-:W-:Y:S02]  /*3ab0*/  LEA R16, P0, R14, UR4, 0x1 ;  /* 0x000000040e107c11 */ /* 0x002fe4000f8008ff */
[----:B------:R-:W-:Y:S02]  /*3ac0*/  IADD3 R17, PT, PT, R15, R17, RZ ;  /* 0x000000110f117210 */ /* 0x000fe40007ffe0ff */
[----:B------:R-:W-:Y:S02]  /*3ad0*/  F2FP.F16.F32.PACK_AB R13, R10, R13 ;  /* 0x0000000d0a0d723e */ /* 0x000fe400000000ff */
[----:B------:R-:W-:-:S05]  /*3ae0*/  LEA.HI.X R17, R14, UR5, R17, 0x1, P0 ;  /* 0x000000050e117c11 */ /* 0x000fca00080f0c11 */
[----:B------:R0:W-:Y:S02]  /*3af0*/  STG.E desc[UR12][R16.64], R13 ;  /* 0x0000000d10007986 */ /* 0x0001e4000c10190c */
.L_x_537:
[----:B------:R-:W-:Y:S05]  /*3b00*/  BSYNC.RECONVERGENT B0 ;  /* 0x0000000000007941 */ /* 0x000fea0003800200 */
.L_x_536:
[--C-:B------:R-:W-:Y:S01]  /*3b10*/  HADD2.F32 R10, -RZ, R36.reuse.H0_H0 ;  /* 0x20000024ff0a7230 */ /* 0x100fe20000004100 */
[----:B------:R-:W-:Y:S01]  /*3b20*/  SHF.R.S32.HI R18, RZ, 0x1f, R0 ;  /* 0x0000001fff127819 */ /* 0x000fe20000011400 */
[----:B------:R-:W-:Y:S01]  /*3b30*/  HADD2.F32 R36, -RZ, R36.H1_H1 ;  /* 0x30000024ff247230 */ /* 0x000fe20000004100 */
[----:B------:R-:W-:Y:S06]  /*3b40*/  BRA.U !UP0, `(.L_x_538) ;  /* 0x0000000108487547 */ /* 0x000fec000b800000 */
[----:B------:R-:W-:Y:S01]  /*3b50*/  FFMA.FTZ R5, R7, R8, R5 ;  /* 0x0000000807057223 */ /* 0x000fe20000010005 */
[----:B------:R-:W-:-:S03]  /*3b60*/  FFMA.FTZ R4, R6, R9, R4 ;  /* 0x0000000906047223 */ /* 0x000fc60000010004 */
[----:B------:R-:W-:Y:S01]  /*3b70*/  FMUL.FTZ R14, R5, -1.4426950216293334961 ;  /* 0xbfb8aa3b050e7820 */ /* 0x000fe20000410000 */
[----:B------:R-:W-:-:S05]  /*3b80*/  FMUL.FTZ R9, R4, -1.4426950216293334961 ;  /* 0xbfb8aa3b04097820 */ /* 0x000fca0000410000 */
[----:B------:R-:W1:Y:S04]  /*3b90*/  MUFU.EX2 R14, R14 ;  /* 0x0000000e000e7308 */ /* 0x000e680000000800 */
[----:B------:R-:W2:Y:S01]  /*3ba0*/  MUFU.EX2 R9, R9 ;  /* 0x0000000900097308 */ /* 0x000ea20000000800 */
[----:B-1----:R-:W-:Y:S01]  /*3bb0*/  FADD.FTZ R15, R14, 1 ;  /* 0x3f8000000e0f7421 */ /* 0x002fe20000010000 */
[----:B--2---:R-:W-:-:S05]  /*3bc0*/  FADD.FTZ R8, R9, 1 ;  /* 0x3f80000009087421 */ /* 0x004fca0000010000 */
[----:B------:R-:W1:Y:S08]  /*3bd0*/  MUFU.RCP R15, R15 ;  /* 0x0000000f000f7308 */ /* 0x000e700000001000 */
[----:B0-----:R-:W0:Y:S01]  /*3be0*/  MUFU.RCP R13, R8 ;  /* 0x00000008000d7308 */ /* 0x001e220000001000 */
[----:B-1----:R-:W-:Y:S01]  /*3bf0*/  FADD.FTZ R16, -R15, 1 ;  /* 0x3f8000000f107421 */ /* 0x002fe20000010100 */
[----:B------:R-:W-:-:S03]  /*3c00*/  FMUL.FTZ R36, R36, R15 ;  /* 0x0000000f24247220 */ /* 0x000fc60000410000 */
[----:B------:R-:W-:Y:S01]  /*3c10*/  FFMA.FTZ R5, R5, R16, 1 ;  /* 0x3f80000005057423 */ /* 0x000fe20000010010 */
[----:B0-----:R-:W-:Y:S01]  /*3c20*/  FADD.FTZ R17, -R13, 1 ;  /* 0x3f8000000d117421 */ /* 0x001fe20000010100 */
[----:B------:R-:W-:Y:S02]  /*3c30*/  FMUL.FTZ R10, R10, R13 ;  /* 0x0000000d0a0a7220 */ /* 0x000fe40000410000 */
[----:B------:R-:W-:Y:S01]  /*3c40*/  FMUL.FTZ R36, R36, R5 ;  /* 0x0000000524247220 */ /* 0x000fe20000410000 */
[----:B------:R-:W-:-:S04]  /*3c50*/  FFMA.FTZ R17, R4, R17, 1 ;  /* 0x3f80000004117423 */ /* 0x000fc80000010011 */
[----:B------:R-:W-:-:S07]  /*3c60*/  FMUL.FTZ R10, R10, R17 ;  /* 0x000000110a0a7220 */ /* 0x000fce0000410000 */
.L_x_538:
[----:B------:R-:W-:Y:S01]  /*3c70*/  ISETP.GE.AND.EX P1, PT, R18, UR17, PT, P1 ;  /* 0x0000001112007c0c */ /* 0x000fe2000bf26310 */
[----:B------:R-:W-:Y:S01]  /*3c80*/  FFMA.FTZ R11, R6, R10, -R11 ;  /* 0x0000000a060b7223 */ /* 0x000fe2000001080b */
[----:B------:R-:W-:Y:S01]  /*3c90*/  FFMA.FTZ R12, R7, R36, -R12 ;  /* 0x00000024070c7223 */ /* 0x000fe2000001080c */
[----:B------:R-:W-:Y:S02]  /*3ca0*/  BSSY.RECONVERGENT B0, `(.L_x_539) ;  /* 0x000000f000007945 */ /* 0x000fe40003800200 */
[----:B------:R-:W-:Y:S01]  /*3cb0*/  FMUL.FTZ R11, R11, UR8 ;  /* 0x000000080b0b7c20 */ /* 0x000fe20008410000 */
[----:B------:R-:W-:-:S07]  /*3cc0*/  FMUL.FTZ R12, R12, UR8 ;  /* 0x000000080c0c7c20 */ /* 0x000fce0008410000 */
[----:B------:R-:W-:Y:S05]  /*3cd0*/  @P1 BRA `(.L_x_540) ;  /* 0x00000000002c1947 */ /* 0x000fea0003800000 */
[----:B------:R-:W1:Y:S01]  /*3ce0*/  LDCU.64 UR4, c[0x0][0x3f8] ;  /* 0x00007f00ff0477ac */ /* 0x000e620008000a00 */
[----:B------:R-:W-:Y:S01]  /*3cf0*/  MOV R2, R34 ;  /* 0x0000002200027202 */ /* 0x000fe20000000f00 */
[----:B------:R-:W2:Y:S01]  /*3d00*/  LDCU.64 UR8, c[0x0][0x380] ;  /* 0x00007000ff0877ac */ /* 0x000ea20008000a00 */
[----:B-1----:R-:W-:-:S03]  /*3d10*/  IMAD R7, R18, UR4, RZ ;  /* 0x0000000412077c24 */ /* 0x002fc6000f8e02ff */
[----:B------:R-:W-:-:S04]  /*3d20*/  IMAD.WIDE.U32 R4, R0, UR4, R2 ;  /* 0x0000000400047c25 */ /* 0x000fc8000f8e0002 */
[----:B------:R-:W-:Y:S01]  /*3d30*/  IMAD R7, R0, UR5, R7 ;  /* 0x0000000500077c24 */ /* 0x000fe2000f8e0207 */
[----:B--2---:R-:W-:-:S04]  /*3d40*/  LEA R2, P0, R4, UR8, 0x1 ;  /* 0x0000000804027c11 */ /* 0x004fc8000f8008ff */
[----:B------:R-:W-:Y:S02]  /*3d50*/  IADD3 R7, PT, PT, R5, R7, RZ ;  /* 0x0000000705077210 */ /* 0x000fe40007ffe0ff */
[----:B------:R-:W-:Y:S02]  /*3d60*/  F2FP.F16.F32.PACK_AB R5, R12, R11 ;  /* 0x0000000b0c05723e */ /* 0x000fe400000000ff */
[----:B------:R-:W-:-:S05]  /*3d70*/  LEA.HI.X R3, R4, UR9, R7, 0x1, P0 ;  /* 0x0000000904037c11 */ /* 0x000fca00080f0c07 */
[----:B------:R1:W-:Y:S02]  /*3d80*/  STG.E desc[UR12][R2.64], R5 ;  /* 0x0000000502007986 */ /* 0x0003e4000c10190c */
.L_x_540:
[----:B------:R-:W-:Y:S05]  /*3d90*/  BSYNC.RECONVERGENT B0 ;  /* 0x0000000000007941 */ /* 0x000fea0003800200 */
.L_x_539:
[----:B------:R-:W2:Y:S01]  /*3da0*/  LDCU UR4, c[0x0][0x410] ;  /* 0x00008200ff0477ac */ /* 0x000ea20008000800 */
[----:B------:R-:W-:Y:S01]  /*3db0*/  IADD3 R42, PT, PT, R42, 0x1, RZ ;  /* 0x000000012a2a7810 */ /* 0x000fe20007ffe0ff */
[----:B------:R-:W2:Y:S01]  /*3dc0*/  LDCU UR5, c[0x0][0x3e0] ;  /* 0x00007c00ff0577ac */ /* 0x000ea20008000800 */
[----:B------:R-:W-:Y:S02]  /*3dd0*/  UIADD3 UR6, UPT, UPT, UR11, UR6, URZ ;  /* 0x000000060b067290 */ /* 0x000fe4000fffe0ff */
[----:B--2---:R-:W-:-:S04]  /*3de0*/  UIMAD UR4, UR4, UR5, URZ ;  /* 0x00000005040472a4 */ /* 0x004fc8000f8e02ff */
[----:B------:R-:W-:-:S09]  /*3df0*/  UISETP.GE.AND UP0, UPT, UR6, UR4, UPT ;  /* 0x000000040600728c */ /* 0x000fd2000bf06270 */
[----:B------:R-:W-:Y:S05]  /*3e00*/  BRA.U !UP0, `(.L_x_541) ;  /* 0xffffffc108d87547 */ /* 0x000fea000b83ffff */
.L_x_516:
[----:B------:R-:W2:Y:S01]  /*3e10*/  LDC R4, c[0x0][0x370] ;  /* 0x0000dc00ff047b82 */ /* 0x000ea20000000800 */
[----:B------:R-:W-:Y:S01]  /*3e20*/  ISETP.NE.AND P2, PT, R45, RZ, PT ;  /* 0x000000ff2d00720c */ /* 0x000fe20003f45270 */
[----:B------:R-:W-:Y:S06]  /*3e30*/  BSSY.RECONVERGENT B0, `(.L_x_542) ;  /* 0x0000011000007945 */ /* 0x000fec0003800200 */
[----:B------:R-:W3:Y:S08]  /*3e40*/  LDC R7, c[0x0][0x374] ;  /* 0x0000dd00ff077b82 */ /* 0x000ef00000000800 */
[----:B-1----:R-:W1:Y:S01]  /*3e50*/  LDC.64 R2, c[0x0][0x3c8] ;  /* 0x0000f200ff027b82 */ /* 0x002e620000000a00 */
[----:B--2---:R-:W-:-:S02]  /*3e60*/  IADD3 R5, PT, PT, R4, -0x1, RZ ;  /* 0xffffffff04057810 */ /* 0x004fc40007ffe0ff */
[----:B------:R-:W-:Y:S02]  /*3e70*/  ISETP.NE.AND P1, PT, R4, 0x1, PT ;  /* 0x000000010400780c */ /* 0x000fe40003f25270 */
[----:B---3--:R-:W-:-:S04]  /*3e80*/  IADD3 R0, PT, PT, R7, -0x1, RZ ;  /* 0xffffffff07007810 */ /* 0x008fc80007ffe0ff */
        /* <DEDUP_REMOVED lines=11> */
.L_x_543:
[----:B------:R-:W-:Y:S05]  /*3f40*/  BSYNC.RECONVERGENT B0 ;  /* 0x0000000000007941 */ /* 0x000fea0003800200 */
.L_x_542:
[----:B------:R-:W-:Y:S05]  /*3f50*/  @P0 EXIT ;  /* 0x000000000000094d */ /* 0x000fea0003800000 */
[----:B------:R-:W-:Y:S05]  /*3f60*/  @P2 BRA `(.L_x_544) ;  /* 0x0000000000202947 */ /* 0x000fea0003800000 */
[----:B------:R-:W-:-:S05]  /*3f70*/  IMAD R0, R4, R7, RZ ;  /* 0x0000000704007224 */ /* 0x000fca00078e02ff */
[----:B------:R-:W-:-:S13]  /*3f80*/  ISETP.NE.AND P0, PT, R0, -0x1, PT ;  /* 0xffffffff0000780c */ /* 0x000fda0003f05270 */
[----:B------:R-:W-:Y:S05]  /*3f90*/  @!P0 BRA `(.L_x_544) ;  /* 0x0000000000148947 */ /* 0x000fea0003800000 */
.L_x_545:
[----:B-1----:R-:W2:Y:S04]  /*3fa0*/  LDG.E.STRONG.GPU R5, desc[UR12][R2.64] ;  /* 0x0000000c02057981 */ /* 0x002ea8000c1ef900 */
[----:B--2---:R-:W-:Y:S01]  /*3fb0*/  CCTL.IVALL ;  /* 0x00000000ff00798f */ /* 0x004fe20002000000 */
[----:B------:R-:W-:Y:S05]  /*3fc0*/  YIELD ;  /* 0x0000000000007946 */ /* 0x000fea0003800000 */
[----:B------:R-:W-:-:S13]  /*3fd0*/  ISETP.NE.AND P0, PT, R5, R0, PT ;  /* 0x000000000500720c */ /* 0x000fda0003f05270 */
[----:B------:R-:W-:Y:S05]  /*3fe0*/  @P0 BRA `(.L_x_545) ;  /* 0xfffffffc00ec0947 */ /* 0x000fea000383ffff */
.L_x_544:
[----:B------:R-:W-:Y:S05]  /*3ff0*/  WARPSYNC.ALL ;  /* 0x0000000000007948 */ /* 0x000fea0003800000 */
[----:B------:R-:W2:Y:S02]  /*4000*/  LDCU.64 UR10, c[0x0][0x3f8] ;  /* 0x00007f00ff0a77ac */ /* 0x000ea40008000a00 */
[----:B--2---:R-:W-:-:S04]  /*4010*/  ULEA.HI UR8, UP0, UR11, UR10, URZ, 0x1 ;  /* 0x0000000a0b087291 */ /* 0x004fc8000f8108ff */
        /* <DEDUP_REMOVED lines=47> */
[----:B------:R-:W1:Y:S01]  /*4310*/  LDCU.64 UR4, c[0x0][0x3d8] ;  /* 0x00007b00ff0477ac */ /* 0x000e620008000a00 */
[----:B------:R-:W-:Y:S02]  /*4320*/  IADD3 R9, PT, PT, R2, 0x1, RZ ;  /* 0x0000000102097810 */ /* 0x000fe40007ffe0ff */
[----:B------:R-:W-:Y:S01]  /*4330*/  MOV R22, UR6 ;  /* 0x0000000600167c02 */ /* 0x000fe20008000f00 */
[----:B------:R-:W2:Y:S01]  /*4340*/  LDCU.64 UR14, c[0x0][0x390] ;  /* 0x00007200ff0e77ac */ /* 0x000ea20008000a00 */
        /* <DEDUP_REMOVED lines=8> */
[C---:B-1----:R-:W-:Y:S01]  /*43d0*/  LEA R4, P1, R45.reuse, UR4, 0x2 ;  /* 0x000000042d047c11 */ /* 0x042fe2000f8210ff */
        /* <DEDUP_REMOVED lines=9> */
[C---:B--2---:R-:W-:Y:S02]  /*4470*/  IADD3 R20, P1, PT, R18.reuse, UR14, RZ ;  /* 0x0000000e12147c10 */ /* 0x044fe4000ff3e0ff */
[----:B---3--:R-:W-:Y:S02]  /*4480*/  IADD3 R18, P2, PT, R18, UR16, RZ ;  /* 0x0000001012127c10 */ /* 0x008fe4000ff5e0ff */
[----:B0-----:R-:W-:-:S02]  /*4490*/  IADD3 R16, P3, PT, RZ, -R9, RZ ;  /* 0x80000009ff107210 */ /* 0x001fc40007f7e0ff */
[----:B------:R-:W-:Y:S02]  /*44a0*/  IADD3.X R21, PT, PT, R19, UR15, RZ, P1, !PT ;  /* 0x0000000f13157c10 */ /* 0x000fe40008ffe4ff */
[----:B------:R-:W-:Y:S02]  /*44b0*/  IADD3 R0, PT, PT, R7, UR4, RZ ;  /* 0x0000000407007c10 */ /* 0x000fe4000fffe0ff */
[----:B------:R-:W-:Y:S02]  /*44c0*/  MOV R45, R6 ;  /* 0x00000006002d7202 */ /* 0x000fe40000000f00 */
[----:B------:R-:W-:Y:S02]  /*44d0*/  IADD3.X R19, PT, PT, R19, UR17, RZ, P2, !PT ;  /* 0x0000001113137c10 */ /* 0x000fe400097fe4ff */
[----:B------:R-:W-:Y:S02]  /*44e0*/  IADD3 R24, PT, PT, R3, UR5, RZ ;  /* 0x0000000503187c10 */ /* 0x000fe4000fffe0ff */
[----:B------:R-:W-:-:S07]  /*44f0*/  IADD3.X R17, PT, PT, RZ, -0x1, RZ, P3, !PT ;  /* 0xffffffffff117810 */ /* 0x000fce0001ffe4ff */
.L_x_548:
[----:B-1----:R-:W-:Y:S01]  /*4500*/  MOV R7, UR8 ;  /* 0x0000000800077c02 */ /* 0x002fe20008000f00 */
[----:B------:R-:W2:Y:S01]  /*4510*/  LDG.E R12, desc[UR12][R4.64] ;  /* 0x0000000c040c7981 */ /* 0x000ea2000c1e1900 */
[----:B------:R-:W-:Y:S02]  /*4520*/  MOV R11, UR6 ;  /* 0x00000006000b7c02 */ /* 0x000fe40008000f00 */
[----:B------:R-:W-:Y:S02]  /*4530*/  LEA R6, P1, R7, R4, 0x2 ;  /* 0x0000000407067211 */ /* 0x000fe400078210ff */
[----:B------:R-:W-:Y:S02]  /*4540*/  IADD3 R8, P2, PT, R4, R2, RZ ;  /* 0x0000000204087210 */ /* 0x000fe40007f5e0ff */
[----:B------:R-:W-:Y:S02]  /*4550*/  LEA R10, P3, R11, R4, 0x2 ;  /* 0x000000040b0a7211 */ /* 0x000fe400078610ff */
[----:B------:R-:W-:-:S02]  /*4560*/  IADD3.X R7, PT, PT, R5, R26, RZ, P1, !PT ;  /* 0x0000001a05077210 */ /* 0x000fc40000ffe4ff */
[C---:B------:R-:W-:Y:S02]  /*4570*/  IADD3.X R9, PT, PT, R5.reuse, R24, RZ, P2, !PT ;  /* 0x0000001805097210 */ /* 0x040fe400017fe4ff */
[----:B------:R-:W-:Y:S01]  /*4580*/  IADD3.X R11, PT, PT, R5, R22, RZ, P3, !PT ;  /* 0x00000016050b7210 */ /* 0x000fe20001ffe4ff */
[----:B------:R0:W2:Y:S04]  /*4590*/  LDG.E R13, desc[UR12][R6.64] ;  /* 0x0000000c060d7981 */ /* 0x0000a8000c1e1900 */
[----:B------:R1:W3:Y:S04]  /*45a0*/  LDG.E R14, desc[UR12][R8.64] ;  /* 0x0000000c080e7981 */ /* 0x0002e8000c1e1900 */
[----:B------:R-:W3:Y:S01]  /*45b0*/  LDG.E R15, desc[UR12][R10.64] ;  /* 0x0000000c0a0f7981 */ /* 0x000ee2000c1e1900 */
        /* <DEDUP_REMOVED lines=17> */
.L_x_547:
[----:B------:R-:W-:Y:S05]  /*46d0*/  BSYNC.RECONVERGENT B0 ;  /* 0x0000000000007941 */ /* 0x000fea0003800200 */
.L_x_546:
        /* <DEDUP_REMOVED lines=11> */
.L_x_550:
[C---:B-1----:R-:W-:Y:S02]  /*4790*/  SHF.L.U32 R11, R45.reuse, 0x2, RZ ;  /* 0x000000022d0b7819 */ /* 0x042fe400000006ff */
[----:B01----:R-:W-:Y:S02]  /*47a0*/  SHF.L.U64.HI R13, R45, 0x2, R0 ;  /* 0x000000022d0d7819 */ /* 0x003fe40000010200 */
[----:B--2---:R-:W-:-:S04]  /*47b0*/  IADD3 R2, P0, PT, R11, UR14, RZ ;  /* 0x0000000e0b027c10 */ /* 0x004fc8000ff1e0ff */
        /* <DEDUP_REMOVED lines=80> */
.L_x_549:
[----:B------:R-:W-:Y:S05]  /*4cc0*/  EXIT ;  /* 0x000000000000794d */ /* 0x000fea0003800000 */
.L_x_551:
        /* <DEDUP_REMOVED lines=11> */
.L_x_2475:


//--------------------- .text._Z35group_norm_nhwc_bwd_one_pass_kernelI11Fp16IOFp32WLi256ELi20ELi640EEv26Group_norm_nhwc_bwd_params --------------------------
	.section	.text._Z35group_norm_nhwc_bwd_one_pass_kernelI11Fp16IOFp32WLi256ELi20ELi640EEv26Group_norm_nhwc_bwd_params,"ax",@progbits
	.align	128
        .global         _Z35group_norm_nhwc_bwd_one_pass_kernelI11Fp16IOFp32WLi256ELi20ELi640EEv26Group_norm_nhwc_bwd_params
        .type           _Z35group_norm_nhwc_bwd_one_pass_kernelI11Fp16IOFp32WLi256ELi20ELi640EEv26Group_norm_nhwc_bwd_params,@function
        .size           _Z35group_norm_nhwc_bwd_one_pass_kernelI11Fp16IOFp32WLi256ELi20ELi640EEv26Group_norm_nhwc_bwd_params,(.L_x_2476 - _Z35group_norm_nhwc_bwd_one_pass_kernelI11Fp16IOFp32WLi256ELi20ELi640EEv26Group_norm_nhwc_bwd_params)
        .other          _Z35group_norm_nhwc_bwd_one_pass_kernelI11Fp16IOFp32WLi256ELi20ELi640EEv26Group_norm_nhwc_bwd_params,@"STO_CUDA_ENTRY STV_DEFAULT"
_Z35group_norm_nhwc_bwd_one_pass_kernelI11Fp16IOFp32WLi256ELi20ELi640EEv26Group_norm_nhwc_bwd_params:
.text._Z35group_norm_nhwc_bwd_one_pass_kernelI11Fp16IOFp32WLi256ELi20ELi640EEv26Group_norm_nhwc_bwd_params:
        /* <DEDUP_REMOVED lines=10> */
[----:B------:R-:W-:Y:S01]  /*00a0*/  HFMA2 R36, -RZ, RZ, 0, 0 ;  /* 0x00000000ff247431 */ /* 0x000fe200000001ff */
[----:B------:R-:W-:-:S03]  /*00b0*/  MOV R39, UR8 ;  /* 0x0000000800277c02 */ /* 0x000fc60008000f00 */
        /* <DEDUP_REMOVED lines=10> */
.L_x_583:
[----:B------:R-:W1:Y:S01]  /*0160*/  LDC R10, c[0x0][0x410] ;  /* 0x00010400ff0a7b82 */ /* 0x000e620000000800 */
[----:B------:R-:W2:Y:S01]  /*0170*/  LDCU.128 UR12, c[0x0][0x400] ;  /* 0x00008000ff0c77ac */ /* 0x000ea20008000c00 */
[----:B------:R-:W-:Y:S02]  /*0180*/  ISETP.GE.AND P1, PT, R39, RZ, PT ;  /* 0x000000ff2700720c */ /* 0x000fe40003f26270 */
[----:B------:R-:W-:Y:S01]  /*0190*/  CS2R R34, SRZ ;  /* 0x0000000000227805 */ /* 0x000fe2000001ff00 */
[----:B------:R-:W3:Y:S03]  /*01a0*/  LDCU.U8 UR4, c[0x0][0x414] ;  /* 0x00008280ff0477ac */ /* 0x000ee60008000000 */
[----:B------:R-:W4:Y:S08]  /*01b0*/  S2UR UR9, SR_CTAID.X ;  /* 0x00000000000979c3 */ /* 0x000f300000002500 */
[----:B0-----:R-:W4:Y:S01]  /*01c0*/  LDC R11, c[0x0][0x41c] ;  /* 0x00010700ff0b7b82 */ /* 0x001f220000000800 */
[----:B-1----:R-:W-:-:S04]  /*01d0*/  IABS R7, R10 ;  /* 0x0000000a00077213 */ /* 0x002fc80000000000 */
[----:B------:R-:W1:Y:S01]  /*01e0*/  I2F.RP R6, R7 ;  /* 0x0000000700067306 */ /* 0x000e620000209400 */
[----:B----4-:R-:W-:-:S07]  /*01f0*/  IMAD R11, R11, UR9, R38 ;  /* 0x000000090b0b7c24 */ /* 0x010fce000f8e0226 */
[----:B-1----:R-:W1:Y:S01]  /*0200*/  MUFU.RCP R6, R6 ;  /* 0x0000000600067308 */ /* 0x002e620000001000 */
[C---:B--2---:R-:W-:Y:S02]  /*0210*/  ISETP.GE.U32.AND P0, PT, R11.reuse, UR12, PT ;  /* 0x0000000c0b007c0c */ /* 0x044fe4000bf06070 */
[----:B------:R-:W-:Y:S02]  /*0220*/  SHF.R.S32.HI R13, RZ, 0x1f, R11 ;  /* 0x0000001fff0d7819 */ /* 0x000fe4000001140b */
[----:B------:R-:W-:Y:S02]  /*0230*/  IADD3 R17, PT, PT, R11, 0x40, RZ ;  /* 0x000000400b117810 */ /* 0x000fe40007ffe0ff */
[----:B------:R-:W-:Y:S02]  /*0240*/  ISETP.GE.AND.EX P0, PT, R13, UR13, PT, P0 ;  /* 0x0000000d0d007c0c */ /* 0x000fe4000bf06300 */
[C---:B------:R-:W-:Y:S02]  /*0250*/  IADD3 R41, PT, PT, R11.reuse, 0x80, RZ ;  /* 0x000000800b297810 */ /* 0x040fe40007ffe0ff */
[----:B------:R-:W-:-:S02]  /*0260*/  IADD3 R24, PT, PT, R11, 0xc0, RZ ;  /* 0x000000c00b187810 */ /* 0x000fc40007ffe0ff */
[----:B------:R-:W-:Y:S02]  /*0270*/  SHF.R.S32.HI R15, RZ, 0x1f, R41 ;  /* 0x0000001fff0f7819 */ /* 0x000fe40000011429 */
[----:B------:R-:W-:Y:S02]  /*0280*/  SHF.R.S32.HI R25, RZ, 0x1f, R24 ;  /* 0x0000001fff197819 */ /* 0x000fe40000011418 */
[----:B-1----:R-:W-:Y:S02]  /*0290*/  IADD3 R4, PT, PT, R6, 0xffffffe, RZ ;  /* 0x0ffffffe06047810 */ /* 0x002fe40007ffe0ff */
[----:B------:R-:W-:Y:S01]  /*02a0*/  LOP3.LUT R6, R39, R10, RZ, 0x3c, !PT ;  /* 0x0000000a27067212 */ /* 0x000fe200078e3cff */
[----:B------:R-:W1:Y:S01]  /*02b0*/  @!P0 LDC.64 R28, c[0x0][0x3a0] ;  /* 0x0000e800ff1c8b82 */ /* 0x000e620000000a00 */
[----:B------:R2:W4:Y:S02]  /*02c0*/  F2I.FTZ.U32.TRUNC.NTZ R5, R4 ;  /* 0x0000000400057305 */ /* 0x000524000021f000 */
[----:B------:R-:W-:-:S05]  /*02d0*/  ISETP.GE.AND P4, PT, R6, RZ, PT ;  /* 0x000000ff0600720c */ /* 0x000fca0003f86270 */
[----:B------:R-:W0:Y:S01]  /*02e0*/  @!P0 LDC.64 R30, c[0x0][0x398] ;  /* 0x0000e600ff1e8b82 */ /* 0x000e220000000a00 */
[----:B--2---:R-:W-:Y:S02]  /*02f0*/  MOV R4, RZ ;  /* 0x000000ff00047202 */ /* 0x004fe40000000f00 */
[----:B----4-:R-:W-:-:S05]  /*0300*/  IADD3 R8, PT, PT, RZ, -R5, RZ ;  /* 0x80000005ff087210 */ /* 0x010fca0007ffe0ff */
[----:B------:R-:W-:Y:S01]  /*0310*/  IMAD R9, R8, R7, RZ ;  /* 0x0000000708097224 */ /* 0x000fe200078e02ff */
[----:B------:R-:W-:-:S03]  /*0320*/  IABS R8, R39 ;  /* 0x0000002700087213 */ /* 0x000fc60000000000 */
[----:B------:R-:W-:Y:S01]  /*0330*/  IMAD.HI.U32 R5, R5, R9, R4 ;  /* 0x0000000905057227 */ /* 0x000fe200078e0004 */
[----:B------:R-:W-:-:S05]  /*0340*/  LOP3.LUT R9, RZ, R10, RZ, 0x33, !PT ;  /* 0x0000000aff097212 */ /* 0x000fca00078e33ff */
[----:B------:R-:W-:-:S05]  /*0350*/  IMAD.HI.U32 R5, R5, R8, RZ ;  /* 0x0000000805057227 */ /* 0x000fca00078e00ff */
[----:B------:R-:W-:-:S05]  /*0360*/  IADD3 R4, PT, PT, -R5, RZ, RZ ;  /* 0x000000ff05047210 */ /* 0x000fca0007ffe1ff */
[----:B------:R-:W-:-:S05]  /*0370*/  IMAD R4, R7, R4, R8 ;  /* 0x0000000407047224 */ /* 0x000fca00078e0208 */
[----:B------:R-:W-:-:S13]  /*0380*/  ISETP.GT.U32.AND P3, PT, R7, R4, PT ;  /* 0x000000040700720c */ /* 0x000fda0003f64070 */
[-C--:B------:R-:W-:Y:S02]  /*0390*/  @!P3 IADD3 R4, PT, PT, R4, -R7.reuse, RZ ;  /* 0x800000070404b210 */ /* 0x080fe40007ffe0ff */
[----:B------:R-:W-:Y:S02]  /*03a0*/  @!P3 IADD3 R5, PT, PT, R5, 0x1, RZ ;  /* 0x000000010505b810 */ /* 0x000fe40007ffe0ff */
[CC--:B------:R-:W-:Y:S02]  /*03b0*/  ISETP.GE.U32.AND P2, PT, R4.reuse, R7.reuse, PT ;  /* 0x000000070400720c */ /* 0x0c0fe40003f46070 */
[----:B------:R-:W-:Y:S02]  /*03c0*/  ISETP.GT.U32.AND P5, PT, R7, R4, PT ;  /* 0x000000040700720c */ /* 0x000fe40003fa4070 */
[----:B------:R-:W-:Y:S02]  /*03d0*/  IADD3 R7, PT, PT, R4, -R7, RZ ;  /* 0x8000000704077210 */ /* 0x000fe40007ffe0ff */
[----:B------:R-:W-:-:S02]  /*03e0*/  ISETP.NE.AND P3, PT, R10, RZ, PT ;  /* 0x000000ff0a00720c */ /* 0x000fc40003f65270 */
[----:B------:R-:W-:Y:S02]  /*03f0*/  SEL R4, R7, R4, !P5 ;  /* 0x0000000407047207 */ /* 0x000fe40006800000 */
[----:B------:R-:W2:Y:S02]  /*0400*/  @!P0 LDC.64 R6, c[0x0][0x3f8] ;  /* 0x0000fe00ff068b82 */ /* 0x000ea40000000a00 */
[----:B------:R-:W-:Y:S02]  /*0410*/  @!P1 IADD3 R4, PT, PT, -R4, RZ, RZ ;  /* 0x000000ff04049210 */ /* 0x000fe40007ffe1ff */
[----:B------:R-:W-:Y:S02]  /*0420*/  @P2 IADD3 R5, PT, PT, R5, 0x1, RZ ;  /* 0x0000000105052810 */ /* 0x000fe40007ffe0ff */
[----:B------:R-:W-:Y:S02]  /*0430*/  SEL R40, R9, R4, !P3 ;  /* 0x0000000409287207 */ /* 0x000fe40005800000 */
[----:B------:R-:W-:-:S02]  /*0440*/  @!P4 IADD3 R5, PT, PT, -R5, RZ, RZ ;  /* 0x000000ff0505c210 */ /* 0x000fc40007ffe1ff */
[----:B------:R-:W-:Y:S01]  /*0450*/  ISETP.GE.U32.AND P1, PT, R17, UR12, PT ;  /* 0x0000000c11007c0c */ /* 0x000fe2000bf26070 */
[----:B------:R-:W-:Y:S01]  /*0460*/  IMAD R4, R40, 0x14, RZ ;  /* 0x0000001428047824 */ /* 0x000fe200078e02ff */
[----:B------:R-:W-:Y:S02]  /*0470*/  SEL R5, R9, R5, !P3 ;  /* 0x0000000509057207 */ /* 0x000fe40005800000 */
[----:B------:R-:W-:Y:S02]  /*0480*/  ISETP.GE.U32.AND P3, PT, R24, UR12, PT ;  /* 0x0000000c18007c0c */ /* 0x000fe4000bf66070 */
[----:B------:R-:W-:Y:S02]  /*0490*/  IADD3 R42, P2, PT, R4, R3, RZ ;  /* 0x00000003042a7210 */ /* 0x000fe40007f5e0ff */
[----:B------:R-:W-:Y:S02]  /*04a0*/  SHF.R.S32.HI R8, RZ, 0x1f, R5 ;  /* 0x0000001fff087819 */ /* 0x000fe40000011405 */
[----:B------:R-:W-:-:S02]  /*04b0*/  SHF.R.S32.HI R3, RZ, 0x1f, R17 ;  /* 0x0000001fff037819 */ /* 0x000fc40000011411 */
[----:B------:R-:W-:Y:S01]  /*04c0*/  LEA.HI.X.SX32 R43, R4, RZ, 0x1, P2 ;  /* 0x000000ff042b7211 */ /* 0x000fe200010f0eff */
[----:B------:R-:W-:Y:S01]  /*04d0*/  IMAD R8, R8, UR14, RZ ;  /* 0x0000000e08087c24 */ /* 0x000fe2000f8e02ff */
[----:B------:R-:W-:Y:S01]  /*04e0*/  ISETP.GE.AND.EX P1, PT, R3, UR13, PT, P1 ;  /* 0x0000000d03007c0c */ /* 0x000fe2000bf26310 */
[----:B--2---:R-:W-:Y:S01]  /*04f0*/  @!P0 IMAD R4, R13, R6, RZ ;  /* 0x000000060d048224 */ /* 0x004fe200078e02ff */
[----:B------:R-:W-:Y:S01]  /*0500*/  ISETP.GE.U32.AND P2, PT, R41, UR12, PT ;  /* 0x0000000c29007c0c */ /* 0x000fe2000bf46070 */
[----:B------:R-:W-:Y:S01]  /*0510*/  IMAD R45, R5, UR15, R8 ;  /* 0x0000000f052d7c24 */ /* 0x000fe2000f8e0208 */
[----:B------:R-:W-:Y:S01]  /*0520*/  ISETP.GE.AND.EX P3, PT, R25, UR13, PT, P3 ;  /* 0x0000000d19007c0c */ /* 0x000fe2000bf66330 */
[----:B------:R-:W-:Y:S01]  /*0530*/  IMAD.WIDE.U32 R42, R5, UR14, R42 ;  /* 0x0000000e052a7c25 */ /* 0x000fe2000f8e002a */
[----:B------:R-:W-:Y:S02]  /*0540*/  ISETP.GE.AND.EX P2, PT, R15, UR13, PT, P2 ;  /* 0x0000000d0f007c0c */ /* 0x000fe4000bf46320 */
[----:B---3--:R-:W-:Y:S01]  /*0550*/  ISETP.NE.AND P4, PT, RZ, UR4, PT ;  /* 0x00000004ff007c0c */ /* 0x008fe2000bf85270 */
[----:B------:R-:W-:Y:S01]  /*0560*/  @!P0 IMAD R13, R11, R7, R4 ;  /* 0x000000070b0d8224 */ /* 0x000fe200078e0204 */
[----:B------:R-:W-:Y:S01]  /*0570*/  IADD3 R45, PT, PT, R43, R45, RZ ;  /* 0x0000002d2b2d7210 */ /* 0x000fe20007ffe0ff */
[----:B------:R-:W2:Y:S01]  /*0580*/  LDC.64 R4, c[0x0][0x3b8] ;  /* 0x0000ee00ff047b82 */ /* 0x000ea20000000a00 */
[----:B------:R-:W-:-:S05]  /*0590*/  @!P0 MOV R44, R42 ;  /* 0x0000002a002c8202 */ /* 0x000fca0000000f00 */
[----:B------:R-:W-:Y:S02]  /*05a0*/  @!P0 IMAD.WIDE.U32 R6, R11, R6, R44 ;  /* 0x000000060b068225 */ /* 0x000fe400078e002c */
[----:B------:R-:W3:Y:S03]  /*05b0*/  @!P1 LDC.64 R8, c[0x0][0x3f8] ;  /* 0x0000fe00ff089b82 */ /* 0x000ee60000000a00 */
[----:B------:R-:W-:Y:S02]  /*05c0*/  @!P0 IADD3 R7, PT, PT, R7, R13, RZ ;  /* 0x0000000d07078210 */ /* 0x000fe40007ffe0ff */
[C---:B------:R-:W-:Y:S02]  /*05d0*/  @!P0 SHF.L.U32 R19, R6.reuse, 0x1, RZ ;  /* 0x0000000106138819 */ /* 0x040fe400000006ff */
[----:B------:R-:W-:Y:S01]  /*05e0*/  @!P0 SHF.L.U64.HI R14, R6, 0x1, R7 ;  /* 0x00000001060e8819 */ /* 0x000fe20000010207 */
[----:B------:R-:W4:Y:S01]  /*05f0*/  LDC.64 R12, c[0x0][0x3a8] ;  /* 0x0000ea00ff0c7b82 */ /* 0x000f220000000a00 */
[----:B-1----:R-:W-:-:S07]  /*0600*/  @!P0 IADD3 R28, P5, PT, R19, R28, RZ ;  /* 0x0000001c131c8210 */ /* 0x002fce0007fbe0ff */
[----:B------:R-:W1:Y:S01]  /*0610*/  @!P2 LDC.64 R22, c[0x0][0x3f8] ;  /* 0x0000fe00ff16ab82 */ /* 0x000e620000000a00 */
[----:B--2---:R-:W-:Y:S01]  /*0620*/  IMAD.WIDE R4, R39, 0x8, R4 ;  /* 0x0000000827047825 */ /* 0x004fe200078e0204 */
[----:B------:R-:W-:Y:S02]  /*0630*/  @!P1 MOV R26, R42 ;  /* 0x0000002a001a9202 */ /* 0x000fe40000000f00 */
[----:B------:R-:W-:Y:S02]  /*0640*/  @!P1 MOV R27, R45 ;  /* 0x0000002d001b9202 */ /* 0x000fe40000000f00 */
[----:B------:R-:W-:Y:S01]  /*0650*/  @!P0 IADD3.X R29, PT, PT, R14, R29, RZ, P5, !PT ;  /* 0x0000001d0e1d8210 */ /* 0x000fe20002ffe4ff */
[----:B------:R-:W2:Y:S01]  /*0660*/  LDG.E.64 R4, desc[UR6][R4.64] ;  /* 0x0000000604047981 */ /* 0x000ea2000c1e1b00 */
[----:B------:R-:W1:Y:S01]  /*0670*/  @!P1 LDC.64 R6, c[0x0][0x3a0] ;  /* 0x0000e800ff069b82 */ /* 0x000e620000000a00 */
[-C--:B---3--:R-:W-:Y:S01]  /*0680*/  @!P1 IMAD R16, R3, R8.reuse, RZ ;  /* 0x0000000803109224 */ /* 0x088fe200078e02ff */
[----:B------:R-:W-:Y:S01]  /*0690*/  LOP3.LUT R3, R37, 0xffff, RZ, 0xc0, !PT ;  /* 0x0000ffff25037812 */ /* 0x000fe200078ec0ff */
[----:B------:R-:W-:Y:S01]  /*06a0*/  @!P1 IMAD.WIDE.U32 R26, R17, R8, R26 ;  /* 0x00000008111a9225 */ /* 0x000fe200078e001a */
[----:B0-----:R-:W-:Y:S01]  /*06b0*/  @!P0 IADD3 R30, P5, PT, R19, R30, RZ ;  /* 0x0000001e131e8210 */ /* 0x001fe20007fbe0ff */
[----:B------:R1:W5:Y:S02]  /*06c0*/  @!P0 LDG.E R35, desc[UR6][R28.64] ;  /* 0x000000061c238981 */ /* 0x000364000c1e1900 */
[----:B------:R-:W-:Y:S01]  /*06d0*/  IMAD R33, R40, 0x14, R3 ;  /* 0x0000001428217824 */ /* 0x000fe200078e0203 */
[----:B------:R-:W0:Y:S01]  /*06e0*/  @!P1 LDC.64 R20, c[0x0][0x398] ;  /* 0x0000e600ff149b82 */ /* 0x000e220000000a00 */
[----:B------:R-:W-:-:S02]  /*06f0*/  @!P1 IMAD R19, R17, R9, R16 ;  /* 0x0000000911139224 */ /* 0x000fc400078e0210 */
[----:B----4-:R-:W-:Y:S01]  /*0700*/  IMAD.WIDE R8, R33, 0x4, R12 ;  /* 0x0000000421087825 */ /* 0x010fe200078e020c */
[----:B------:R-:W-:-:S04]  /*0710*/  @!P1 SHF.L.U32 R13, R26, 0x1, RZ ;  /* 0x000000011a0d9819 */ /* 0x000fc800000006ff */
[----:B------:R-:W3:Y:S01]  /*0720*/  @!P3 LDC.64 R16, c[0x0][0x3f8] ;  /* 0x0000fe00ff10bb82 */ /* 0x000ee20000000a00 */
[----:B------:R-:W-:Y:S01]  /*0730*/  @!P1 IADD3 R27, PT, PT, R27, R19, RZ ;  /* 0x000000131b1b9210 */ /* 0x000fe20007ffe0ff */
[----:B------:R-:W5:Y:S01]  /*0740*/  LDG.E.64 R8, desc[UR6][R8.64] ;  /* 0x0000000608087981 */ /* 0x000f62000c1e1b00 */
[----:B------:R-:W-:Y:S02]  /*0750*/  @!P0 IADD3.X R31, PT, PT, R14, R31, RZ, P5, !PT ;  /* 0x0000001f0e1f8210 */ /* 0x000fe40002ffe4ff */
[----:B------:R-:W-:Y:S02]  /*0760*/  @!P1 SHF.L.U64.HI R26, R26, 0x1, R27 ;  /* 0x000000011a1a9819 */ /* 0x000fe4000001021b */
[----:B-1----:R-:W-:Y:S01]  /*0770*/  @!P1 IADD3 R28, P5, PT, R13, R6, RZ ;  /* 0x000000060d1c9210 */ /* 0x002fe20007fbe0ff */
[----:B------:R-:W-:Y:S01]  /*0780*/  @!P2 IMAD R6, R15, R22, RZ ;  /* 0x000000160f06a224 */ /* 0x000fe200078e02ff */
[----:B------:R-:W1:Y:S01]  /*0790*/  @!P2 LDC.64 R18, c[0x0][0x3a0] ;  /* 0x0000e800ff12ab82 */ /* 0x000e620000000a00 */
[----:B------:R4:W5:Y:S01]  /*07a0*/  @!P0 LDG.E R34, desc[UR6][R30.64] ;  /* 0x000000061e228981 */ /* 0x000962000c1e1900 */
[----:B------:R-:W-:Y:S01]  /*07b0*/  @!P1 IADD3.X R29, PT, PT, R26, R7, RZ, P5, !PT ;  /* 0x000000071a1d9210 */ /* 0x000fe20002ffe4ff */
[----:B------:R-:W-:Y:S01]  /*07c0*/  @!P2 IMAD R27, R41, R23, R6 ;  /* 0x00000017291ba224 */ /* 0x000fe200078e0206 */
[----:B------:R-:W-:-:S02]  /*07d0*/  @!P2 MOV R6, R42 ;  /* 0x0000002a0006a202 */ /* 0x000fc40000000f00 */
[----:B------:R-:W-:Y:S02]  /*07e0*/  @!P2 MOV R7, R45 ;  /* 0x0000002d0007a202 */ /* 0x000fe40000000f00 */
[----:B------:R-:W4:Y:S01]  /*07f0*/  @P4 LDC.64 R10, c[0x0][0x3b0] ;  /* 0x0000ec00ff0a4b82 */ /* 0x000f220000000a00 */
[----:B------:R-:W-:-:S07]  /*0800*/  @!P2 IMAD.WIDE.U32 R22, R41, R22, R6 ;  /* 0x000000162916a225 */ /* 0x000fce00078e0006 */
[----:B------:R-:W4:Y:S01]  /*0810*/  @!P2 LDC.64 R14, c[0x0][0x398] ;  /* 0x0000e600ff0eab82 */ /* 0x000f220000000a00 */
[----:B0-----:R-:W-:Y:S02]  /*0820*/  @!P1 IADD3 R20, P0, PT, R13, R20, RZ ;  /* 0x000000140d149210 */ /* 0x001fe40007f1e0ff */
[----:B------:R-:W-:Y:S01]  /*0830*/  @!P2 IADD3 R27, PT, PT, R23, R27, RZ ;  /* 0x0000001b171ba210 */ /* 0x000fe20007ffe0ff */
[----:B---3--:R-:W-:-:S04]  /*0840*/  @!P3 IMAD R23, R25, R16, RZ ;  /* 0x000000101917b224 */ /* 0x008fc800078e02ff */
[----:B------:R-:W0:Y:S01]  /*0850*/  @!P3 LDC.64 R6, c[0x0][0x3a0] ;  /* 0x0000e800ff06bb82 */ /* 0x000e220000000a00 */
[----:B------:R-:W-:Y:S01]  /*0860*/  @!P1 IADD3.X R21, PT, PT, R26, R21, RZ, P0, !PT ;  /* 0x000000151a159210 */ /* 0x000fe200007fe4ff */
[----:B------:R-:W-:-:S06]  /*0870*/  @!P3 IMAD R17, R24, R17, R23 ;  /* 0x000000111811b224 */ /* 0x000fcc00078e0217 */
[----:B------:R-:W3:Y:S01]  /*0880*/  @!P3 LDC.64 R12, c[0x0][0x398] ;  /* 0x0000e600ff0cbb82 */ /* 0x000ee20000000a00 */
[C---:B------:R-:W-:Y:S02]  /*0890*/  @!P2 SHF.L.U32 R25, R22.reuse, 0x1, RZ ;  /* 0x000000011619a819 */ /* 0x040fe400000006ff */
[----:B------:R-:W-:Y:S02]  /*08a0*/  @!P2 SHF.L.U64.HI R26, R22, 0x1, R27 ;  /* 0x00000001161aa819 */ /* 0x000fe4000001021b */
[----:B------:R-:W-:Y:S02]  /*08b0*/  @!P3 MOV R22, R42 ;  /* 0x0000002a0016b202 */ /* 0x000fe40000000f00 */
[----:B------:R-:W-:Y:S02]  /*08c0*/  @!P3 MOV R23, R45 ;  /* 0x0000002d0017b202 */ /* 0x000fe40000000f00 */
[----:B-1----:R-:W-:Y:S01]  /*08d0*/  @!P2 IADD3 R18, P0, PT, R25, R18, RZ ;  /* 0x000000121912a210 */ /* 0x002fe20007f1e0ff */
[----:B------:R-:W-:-:S03]  /*08e0*/  @!P3 IMAD.WIDE.U32 R22, R24, R16, R22 ;  /* 0x000000101816b225 */ /* 0x000fc600078e0016 */
[----:B------:R-:W-:Y:S02]  /*08f0*/  @!P2 IADD3.X R19, PT, PT, R26, R19, RZ, P0, !PT ;  /* 0x000000131a13a210 */ /* 0x000fe400007fe4ff */
[----:B----4-:R-:W-:Y:S01]  /*0900*/  @!P2 IADD3 R14, P0, PT, R25, R14, RZ ;  /* 0x0000000e190ea210 */ /* 0x010fe20007f1e0ff */
[----:B------:R-:W-:Y:S01]  /*0910*/  @P4 IMAD.WIDE R10, R33, 0x4, R10 ;  /* 0x00000004210a4825 */ /* 0x000fe200078e020a */
[----:B------:R-:W-:Y:S02]  /*0920*/  CS2R R32, SRZ ;  /* 0x0000000000207805 */ /* 0x000fe4000001ff00 */
[----:B------:R-:W-:Y:S02]  /*0930*/  @!P3 IADD3 R23, PT, PT, R23, R17, RZ ;  /* 0x000000111717b210 */ /* 0x000fe40007ffe0ff */
[----:B------:R-:W-:Y:S02]  /*0940*/  @!P3 SHF.L.U32 R17, R22, 0x1, RZ ;  /* 0x000000011611b819 */ /* 0x000fe400000006ff */
[----:B------:R-:W-:Y:S01]  /*0950*/  @!P2 IADD3.X R15, PT, PT, R26, R15, RZ, P0, !PT ;  /* 0x0000000f1a0fa210 */ /* 0x000fe200007fe4ff */
[----:B------:R1:W5:Y:S01]  /*0960*/  @!P1 LDG.E R33, desc[UR6][R28.64] ;  /* 0x000000061c219981 */ /* 0x000362000c1e1900 */
[----:B------:R-:W-:-:S02]  /*0970*/  @!P3 SHF.L.U64.HI R22, R22, 0x1, R23 ;  /* 0x000000011616b819 */ /* 0x000fc40000010217 */
[C---:B0-----:R-:W-:Y:S01]  /*0980*/  @!P3 IADD3 R16, P0, PT, R17.reuse, R6, RZ ;  /* 0x000000061110b210 */ /* 0x041fe20007f1e0ff */
[----:B------:R-:W5:Y:S01]  /*0990*/  @!P1 LDG.E R32, desc[UR6][R20.64] ;  /* 0x0000000614209981 */ /* 0x000f62000c1e1900 */
[----:B---3--:R-:W-:Y:S02]  /*09a0*/  @!P3 IADD3 R12, P1, PT, R17, R12, RZ ;  /* 0x0000000c110cb210 */ /* 0x008fe40007f3e0ff */
[----:B------:R-:W-:Y:S02]  /*09b0*/  CS2R R30, SRZ ;  /* 0x00000000001e7805 */ /* 0x000fe4000001ff00 */
[C---:B------:R-:W-:Y:S02]  /*09c0*/  @!P3 IADD3.X R17, PT, PT, R22.reuse, R7, RZ, P0, !PT ;  /* 0x000000071611b210 */ /* 0x040fe400007fe4ff */
[----:B------:R-:W-:Y:S02]  /*09d0*/  CS2R R6, SRZ ;  /* 0x0000000000067805 */ /* 0x000fe4000001ff00 */
[----:B------:R-:W-:-:S02]  /*09e0*/  @!P3 IADD3.X R13, PT, PT, R22, R13, RZ, P1, !PT ;  /* 0x0000000d160db210 */ /* 0x000fc40000ffe4ff */
[----:B-1----:R-:W-:Y:S01]  /*09f0*/  CS2R R28, SRZ ;  /* 0x00000000001c7805 */ /* 0x002fe2000001ff00 */
[----:B------:R-:W5:Y:S05]  /*0a00*/  @!P2 LDG.E R31, desc[UR6][R18.64] ;  /* 0x00000006121fa981 */ /* 0x000f6a000c1e1900 */
[----:B------:R-:W5:Y:S04]  /*0a10*/  @!P3 LDG.E R29, desc[UR6][R16.64] ;  /* 0x00000006101db981 */ /* 0x000f68000c1e1900 */
[----:B------:R-:W5:Y:S04]  /*0a20*/  @!P3 LDG.E R28, desc[UR6][R12.64] ;  /* 0x000000060c1cb981 */ /* 0x000f68000c1e1900 */
[----:B------:R-:W5:Y:S04]  /*0a30*/  @P4 LDG.E.64 R6, desc[UR6][R10.64] ;  /* 0x000000060a064981 */ /* 0x000f68000c1e1b00 */
[----:B------:R0:W5:Y:S01]  /*0a40*/  @!P2 LDG.E R30, desc[UR6][R14.64] ;  /* 0x000000060e1ea981 */ /* 0x000162000c1e1900 */
[----:B------:R-:W-:Y:S01]  /*0a50*/  UISETP.NE.AND UP0, UPT, UR4, URZ, UPT ;  /* 0x000000ff0400728c */ /* 0x000fe2000bf05270 */
[----:B--2---:R-:W-:-:S05]  /*0a60*/  FFMA.FTZ R5, -R4, R4, R5 ;  /* 0x0000000404057223 */ /* 0x004fca0000010105 */
[----:B------:R-:W-:-:S13]  /*0a70*/  FSETP.GTU.FTZ.AND P0, PT, R5, RZ, PT ;  /* 0x000000ff0500720b */ /* 0x000fda0003f1c000 */
[----:B0-----:R-:W0:Y:S02]  /*0a80*/  @P0 LDC R14, c[0x0][0x3c0] ;  /* 0x0000f000ff0e0b82 */ /* 0x001e240000000800 */
[----:B0-----:R-:W-:Y:S01]  /*0a90*/  @P0 FADD.FTZ R14, R5, R14 ;  /* 0x0000000e050e0221 */ /* 0x001fe20000010000 */
[----:B------:R-:W-:-:S06]  /*0aa0*/  MOV R5, 0x3f800000 ;  /* 0x3f80000000057802 */ /* 0x000fcc0000000f00 */
[----:B------:R0:W1:Y:S01]  /*0ab0*/  @P0 MUFU.RSQ R5, R14 ;  /* 0x0000000e00050308 */ /* 0x0000620000001400 */
[----:B------:R-:W-:Y:S05]  /*0ac0*/  BRA.U UP0, `(.L_x_553) ;  /* 0x0000000500247547 */ /* 0x000fea000b800000 */
[--C-:B-----5:R-:W-:Y:S02]  /*0ad0*/  HADD2.F32 R13, -RZ, R35.reuse.H0_H0 ;  /* 0x20000023ff0d7230 */ /* 0x120fe40000004100 */
[----:B------:R-:W-:Y:S02]  /*0ae0*/  HADD2.F32 R15, -RZ, R35.H1_H1 ;  /* 0x30000023ff0f7230 */ /* 0x000fe40000004100 */
[--C-:B------:R-:W-:Y:S02]  /*0af0*/  HADD2.F32 R11, -RZ, R34.reuse.H0_H0 ;  /* 0x20000022ff0b7230 */ /* 0x100fe40000004100 */
[C---:B------:R-:W-:Y:S01]  /*0b00*/  FADD.FTZ R12, -R4.reuse, R13 ;  /* 0x0000000d040c7221 */ /* 0x040fe20000010100 */
[----:B------:R-:W-:Y:S02]  /*0b10*/  HADD2.F32 R10, -RZ, R34.H1_H1 ;  /* 0x30000022ff0a7230 */ /* 0x000fe40000004100 */
[----:B0-----:R-:W-:Y:S01]  /*0b20*/  FADD.FTZ R14, -R4, R15 ;  /* 0x0000000f040e7221 */ /* 0x001fe20000010100 */
[----:B------:R-:W-:-:S02]  /*0b30*/  HADD2.F32 R19, -RZ, R33.H0_H0 ;  /* 0x20000021ff137230 */ /* 0x000fc40000004100 */
[----:B------:R-:W-:Y:S01]  /*0b40*/  FMUL.FTZ R13, R8, R11 ;  /* 0x0000000b080d7220 */ /* 0x000fe20000410000 */
[-C--:B-1----:R-:W-:Y:S01]  /*0b50*/  FMUL.FTZ R12, R12, R5.reuse ;  /* 0x000000050c0c7220 */ /* 0x082fe20000410000 */
[----:B------:R-:W-:Y:S01]  /*0b60*/  FMUL.FTZ R15, R14, R5 ;  /* 0x000000050e0f7220 */ /* 0x000fe20000410000 */
[----:B------:R-:W-:Y:S01]  /*0b70*/  FMUL.FTZ R16, R9, R10 ;  /* 0x0000000a09107220 */ /* 0x000fe20000410000 */
[----:B------:R-:W-:Y:S01]  /*0b80*/  FADD.FTZ R17, RZ, R13 ;  /* 0x0000000dff117221 */ /* 0x000fe20000010000 */
[----:B------:R-:W-:Y:S01]  /*0b90*/  FFMA.FTZ R14, R12, R13, RZ ;  /* 0x0000000d0c0e7223 */ /* 0x000fe200000100ff */
[----:B------:R-:W-:Y:S02]  /*0ba0*/  HADD2.F32 R21, -RZ, R32.H0_H0 ;  /* 0x20000020ff157230 */ /* 0x000fe40000004100 */
[----:B------:R-:W-:Y:S01]  /*0bb0*/  FADD.FTZ R20, RZ, R11 ;  /* 0x0000000bff147221 */ /* 0x000fe20000010000 */
[----:B------:R-:W-:Y:S01]  /*0bc0*/  FADD.FTZ R13, R16, R17 ;  /* 0x00000011100d7221 */ /* 0x000fe20000010000 */
[----:B------:R-:W-:Y:S01]  /*0bd0*/  FFMA.FTZ R14, R15, R16, R14 ;  /* 0x000000100f0e7223 */ /* 0x000fe2000001000e */
[----:B------:R-:W-:Y:S01]  /*0be0*/  FADD.FTZ R16, -R4, R19 ;  /* 0x0000001304107221 */ /* 0x000fe20000010100 */
[----:B------:R-:W-:-:S02]  /*0bf0*/  HADD2.F32 R17, -RZ, R33.H1_H1 ;  /* 0x30000021ff117230 */ /* 0x000fc40000004100 */
[----:B------:R-:W-:Y:S01]  /*0c00*/  FFMA.FTZ R12, R11, R12, RZ ;  /* 0x0000000c0b0c7223 */ /* 0x000fe200000100ff */
[C---:B------:R-:W-:Y:S01]  /*0c10*/  FADD.FTZ R11, R21.reuse, R20 ;  /* 0x00000014150b7221 */ /* 0x040fe20000010000 */
[----:B------:R-:W-:Y:S01]  /*0c20*/  FMUL.FTZ R19, R16, R5 ;  /* 0x0000000510137220 */ /* 0x000fe20000410000 */
[----:B------:R-:W-:Y:S01]  /*0c30*/  FMUL.FTZ R20, R8, R21 ;  /* 0x0000001508147220 */ /* 0x000fe20000410000 */
[----:B------:R-:W-:Y:S01]  /*0c40*/  FADD.FTZ R18, -R4, R17 ;  /* 0x0000001104127221 */ /* 0x000fe20000010100 */
[----:B------:R-:W-:Y:S02]  /*0c50*/  HADD2.F32 R16, -RZ, R32.H1_H1 ;  /* 0x30000020ff107230 */ /* 0x000fe40000004100 */
[----:B------:R-:W-:Y:S01]  /*0c60*/  FFMA.FTZ R12, R21, R19, R12 ;  /* 0x00000013150c7223 */ /* 0x000fe2000001000c */
[----:B------:R-:W-:Y:S01]  /*0c70*/  FFMA.FTZ R15, R10, R15, RZ ;  /* 0x0000000f0a0f7223 */ /* 0x000fe200000100ff */
[----:B------:R-:W-:Y:S01]  /*0c80*/  FADD.FTZ R21, RZ, R10 ;  /* 0x0000000aff157221 */ /* 0x000fe20000010000 */
[----:B------:R-:W-:Y:S01]  /*0c90*/  FMUL.FTZ R17, R18, R5 ;  /* 0x0000000512117220 */ /* 0x000fe20000410000 */
[----:B------:R-:W-:Y:S01]  /*0ca0*/  FFMA.FTZ R14, R19, R20, R14 ;  /* 0x00000014130e7223 */ /* 0x000fe2000001000e */
[----:B------:R-:W-:-:S02]  /*0cb0*/  HADD2.F32 R19, -RZ, R31.H0_H0 ;  /* 0x2000001fff137230 */ /* 0x000fc40000004100 */
[----:B------:R-:W-:Y:S01]  /*0cc0*/  FADD.FTZ R23, R13, R20 ;  /* 0x000000140d177221 */ /* 0x000fe20000010000 */
[C---:B------:R-:W-:Y:S01]  /*0cd0*/  FADD.FTZ R10, R16.reuse, R21 ;  /* 0x00000015100a7221 */ /* 0x040fe20000010000 */
[----:B------:R-:W-:Y:S01]  /*0ce0*/  FFMA.FTZ R13, R16, R17, R15 ;  /* 0x00000011100d7223 */ /* 0x000fe2000001000f */
[----:B------:R-:W-:Y:S01]  /*0cf0*/  FMUL.FTZ R16, R9, R16 ;  /* 0x0000001009107220 */ /* 0x000fe20000410000 */
[--C-:B------:R-:W-:Y:S02]  /*0d00*/  HADD2.F32 R15, -RZ, R30.reuse.H0_H0 ;  /* 0x2000001eff0f7230 */ /* 0x100fe40000004100 */
[----:B------:R-:W-:Y:S01]  /*0d10*/  FADD.FTZ R18, -R4, R19 ;  /* 0x0000001304127221 */ /* 0x000fe20000010100 */
[----:B------:R-:W-:Y:S02]  /*0d20*/  HADD2.F32 R21, -RZ, R31.H1_H1 ;  /* 0x3000001fff157230 */ /* 0x000fe40000004100 */
[----:B------:R-:W-:Y:S01]  /*0d30*/  FADD.FTZ R23, R16, R23 ;  /* 0x0000001710177221 */ /* 0x000fe20000010000 */
[----:B------:R-:W-:Y:S01]  /*0d40*/  FFMA.FTZ R16, R17, R16, R14 ;  /* 0x0000001011107223 */ /* 0x000fe2000001000e */
[----:B------:R-:W-:Y:S01]  /*0d50*/  FMUL.FTZ R17, R18, R5 ;  /* 0x0000000512117220 */ /* 0x000fe20000410000 */
[----:B------:R-:W-:-:S02]  /*0d60*/  HADD2.F32 R14, -RZ, R30.H1_H1 ;  /* 0x3000001eff0e7230 */ /* 0x000fc40000004100 */
[----:B------:R-:W-:Y:S01]  /*0d70*/  FMUL.FTZ R20, R8, R15 ;  /* 0x0000000f08147220 */ /* 0x000fe20000410000 */
[----:B------:R-:W-:Y:S01]  /*0d80*/  FADD.FTZ R18, -R4, R21 ;  /* 0x0000001504127221 */ /* 0x000fe20000010100 */
[----:B------:R-:W-:Y:S02]  /*0d90*/  FFMA.FTZ R12, R15, R17, R12 ;  /* 0x000000110f0c7223 */ /* 0x000fe4000001000c */
[----:B------:R-:W-:Y:S01]  /*0da0*/  FADD.FTZ R22, R23, R20 ;  /* 0x0000001417167221 */ /* 0x000fe20000010000 */
[----:B------:R-:W-:Y:S01]  /*0db0*/  FFMA.FTZ R21, R17, R20, R16 ;  /* 0x0000001411157223 */ /* 0x000fe20000010010 */
[----:B------:R-:W-:Y:S01]  /*0dc0*/  FMUL.FTZ R19, R9, R14 ;  /* 0x0000000e09137220 */ /* 0x000fe20000410000 */
[----:B------:R-:W-:Y:S01]  /*0dd0*/  FMUL.FTZ R18, R18, R5 ;  /* 0x0000000512127220 */ /* 0x000fe20000410000 */
[----:B------:R-:W-:Y:S02]  /*0de0*/  HADD2.F32 R23, -RZ, R29.H0_H0 ;  /* 0x2000001dff177230 */ /* 0x000fe40000004100 */
[----:B------:R-:W-:-:S02]  /*0df0*/  HADD2.F32 R17, -RZ, R28.H0_H0 ;  /* 0x2000001cff117230 */ /* 0x000fc40000004100 */
[----:B------:R-:W-:Y:S01]  /*0e00*/  FFMA.FTZ R24, R18, R19, R21 ;  /* 0x0000001312187223 */ /* 0x000fe20000010015 */
[----:B------:R-:W-:Y:S01]  /*0e10*/  FADD.FTZ R20, R19, R22 ;  /* 0x0000001613147221 */ /* 0x000fe20000010000 */
[----:B------:R-:W-:Y:S02]  /*0e20*/  HADD2.F32 R21, -RZ, R29.H1_H1 ;  /* 0x3000001dff157230 */ /* 0x000fe40000004100 */
[----:B------:R-:W-:Y:S01]  /*0e30*/  FADD.FTZ R22, -R4, R23 ;  /* 0x0000001704167221 */ /* 0x000fe20000010100 */
[----:B------:R-:W-:Y:S02]  /*0e40*/  HADD2.F32 R16, -RZ, R28.H1_H1 ;  /* 0x3000001cff107230 */ /* 0x000fe40000004100 */
[----:B------:R-:W-:Y:S01]  /*0e50*/  FMUL.FTZ R23, R8, R17 ;  /* 0x0000001108177220 */ /* 0x000fe20000410000 */
[----:B------:R-:W-:Y:S01]  /*0e60*/  FFMA.FTZ R13, R14, R18, R13 ;  /* 0x000000120e0d7223 */ /* 0x000fe2000001000d */
[----:B------:R-:W-:Y:S01]  /*0e70*/  FMUL.FTZ R19, R22, R5 ;  /* 0x0000000516137220 */ /* 0x000fe20000410000 */
[----:B------:R-:W-:Y:S01]  /*0e80*/  FADD.FTZ R26, -R4, R21 ;  /* 0x00000015041a7221 */ /* 0x000fe20000010100 */
[----:B------:R-:W-:Y:S01]  /*0e90*/  FADD.FTZ R22, R11, R15 ;  /* 0x0000000f0b167221 */ /* 0x000fe20000010000 */
[----:B------:R-:W-:Y:S01]  /*0ea0*/  FADD.FTZ R11, R20, R23 ;  /* 0x00000017140b7221 */ /* 0x000fe20000010000 */
[----:B------:R-:W-:Y:S01]  /*0eb0*/  FFMA.FTZ R24, R19, R23, R24 ;  /* 0x0000001713187223 */ /* 0x000fe20000010018 */
[----:B------:R-:W-:Y:S01]  /*0ec0*/  FMUL.FTZ R20, R9, R16 ;  /* 0x0000001009147220 */ /* 0x000fe20000410000 */
[----:B------:R-:W-:Y:S01]  /*0ed0*/  FMUL.FTZ R21, R26, R5 ;  /* 0x000000051a157220 */ /* 0x000fe20000410000 */
[----:B------:R-:W-:Y:S01]  /*0ee0*/  FADD.FTZ R15, R10, R14 ;  /* 0x0000000e0a0f7221 */ /* 0x000fe20000010000 */
[----:B------:R-:W-:Y:S01]  /*0ef0*/  FADD.FTZ R14, R22, R17 ;  /* 0x00000011160e7221 */ /* 0x000fe20000010000 */
[----:B------:R-:W-:Y:S01]  /*0f00*/  FADD.FTZ R11, R20, R11 ;  /* 0x0000000b140b7221 */ /* 0x000fe20000010000 */
[----:B------:R-:W-:Y:S01]  /*0f10*/  FFMA.FTZ R10, R21, R20, R24 ;  /* 0x00000014150a7223 */ /* 0x000fe20000010018 */
[----:B------:R-:W-:Y:S01]  /*0f20*/  FFMA.FTZ R12, R17, R19, R12 ;  /* 0x00000013110c7223 */ /* 0x000fe2000001000c */
[----:B------:R-:W-:Y:S01]  /*0f30*/  FADD.FTZ R15, R15, R16 ;  /* 0x000000100f0f7221 */ /* 0x000fe20000010000 */
[----:B------:R-:W-:Y:S01]  /*0f40*/  FFMA.FTZ R13, R16, R21, R13 ;  /* 0x00000015100d7223 */ /* 0x000fe2000001000d */
[----:B------:R-:W-:Y:S06]  /*0f50*/  BRA `(.L_x_554) ;  /* 0x0000000800407947 */ /* 0x000fec0003800000 */
.L_x_553:
[--C-:B-----5:R-:W-:Y:S02]  /*0f60*/  HADD2.F32 R11, -RZ, R35.reuse.H0_H0 ;  /* 0x20000023ff0b7230 */ /* 0x120fe40000004100 */
[----:B------:R-:W-:Y:S02]  /*0f70*/  HADD2.F32 R13, -RZ, R35.H1_H1 ;  /* 0x30000023ff0d7230 */ /* 0x000fe40000004100 */
[--C-:B------:R-:W-:Y:S02]  /*0f80*/  HADD2.F32 R15, -RZ, R33.reuse.H0_H0 ;  /* 0x20000021ff0f7230 */ /* 0x100fe40000004100 */
[----:B------:R-:W-:Y:S01]  /*0f90*/  FADD.FTZ R10, -R4, R11 ;  /* 0x0000000b040a7221 */ /* 0x000fe20000010100 */
[--C-:B------:R-:W-:Y:S02]  /*0fa0*/  HADD2.F32 R26, -RZ, R34.reuse.H0_H0 ;  /* 0x20000022ff1a7230 */ /* 0x100fe40000004100 */
[----:B------:R-:W-:Y:S02]  /*0fb0*/  HADD2.F32 R27, -RZ, R34.H1_H1 ;  /* 0x30000022ff1b7230 */ /* 0x000fe40000004100 */
[----:B-1----:R-:W-:Y:S01]  /*0fc0*/  FMUL.FTZ R11, R10, R5 ;  /* 0x000000050a0b7220 */ /* 0x002fe20000410000 */
[----:B------:R-:W-:Y:S01]  /*0fd0*/  FADD.FTZ R10, -R4, R13 ;  /* 0x0000000d040a7221 */ /* 0x000fe20000010100 */
[----:B------:R-:W-:-:S02]  /*0fe0*/  HADD2.F32 R13, -RZ, R33.H1_H1 ;  /* 0x30000021ff0d7230 */ /* 0x000fc40000004100 */
[----:B------:R-:W-:Y:S01]  /*0ff0*/  FADD.FTZ R12, -R4, R15 ;  /* 0x0000000f040c7221 */ /* 0x000fe20000010100 */
[--C-:B0-----:R-:W-:Y:S01]  /*1000*/  FFMA.FTZ R14, R8, R11, R6.reuse ;  /* 0x0000000b080e7223 */ /* 0x101fe20000010006 */
[-C--:B------:R-:W-:Y:S01]  /*1010*/  FMUL.FTZ R10, R10, R5.reuse ;  /* 0x000000050a0a7220 */ /* 0x080fe20000410000 */
[----:B------:R-:W-:Y:S02]  /*1020*/  FADD.FTZ R18, -R4, R13 ;  /* 0x0000000d04127221 */ /* 0x000fe40000010100 */
[----:B------:R-:W-:Y:S01]  /*1030*/  FMUL.FTZ R16, R14, -1.4426950216293334961 ;  /* 0xbfb8aa3b0e107820 */ /* 0x000fe20000410000 */
[--C-:B------:R-:W-:Y:S01]  /*1040*/  FFMA.FTZ R17, R9, R10, R7.reuse ;  /* 0x0000000a09117223 */ /* 0x100fe20000010007 */
[-C--:B------:R-:W-:Y:S01]  /*1050*/  FMUL.FTZ R13, R12, R5.reuse ;  /* 0x000000050c0d7220 */ /* 0x080fe20000410000 */
[----:B------:R-:W-:Y:S02]  /*1060*/  FMUL.FTZ R12, R18, R5 ;  /* 0x00000005120c7220 */ /* 0x000fe40000410000 */
[----:B------:R-:W-:Y:S01]  /*1070*/  FMUL.FTZ R18, R17, -1.4426950216293334961 ;  /* 0xbfb8aa3b11127820 */ /* 0x000fe20000410000 */
[----:B------:R-:W0:Y:S01]  /*1080*/  MUFU.EX2 R16, R16 ;  /* 0x0000001000107308 */ /* 0x000e220000000800 */
[----:B------:R-:W-:Y:S01]  /*1090*/  FFMA.FTZ R25, R8, R13, R6 ;  /* 0x0000000d08197223 */ /* 0x000fe20000010006 */
[----:B------:R-:W-:-:S03]  /*10a0*/  FFMA.FTZ R21, R9, R12, R7 ;  /* 0x0000000c09157223 */ /* 0x000fc60000010007 */
[----:B------:R-:W-:Y:S01]  /*10b0*/  FMUL.FTZ R22, R25, -1.4426950216293334961 ;  /* 0xbfb8aa3b19167820 */ /* 0x000fe20000410000 */
[----:B------:R-:W1:Y:S01]  /*10c0*/  MUFU.EX2 R18, R18 ;  /* 0x0000001200127308 */ /* 0x000e620000000800 */
[----:B------:R-:W-:-:S04]  /*10d0*/  FMUL.FTZ R24, R21, -1.4426950216293334961 ;  /* 0xbfb8aa3b15187820 */ /* 0x000fc80000410000 */
[----:B------:R-:W2:Y:S01]  /*10e0*/  MUFU.EX2 R22, R22 ;  /* 0x0000001600167308 */ /* 0x000ea20000000800 */
[----:B0-----:R-:W-:-:S03]  /*10f0*/  FADD.FTZ R15, R16, 1 ;  /* 0x3f800000100f7421 */ /* 0x001fc60000010000 */
[----:B------:R-:W0:Y:S01]  /*1100*/  MUFU.EX2 R24, R24 ;  /* 0x0000001800187308 */ /* 0x000e220000000800 */
[----:B-1----:R-:W-:-:S03]  /*1110*/  FADD.FTZ R16, R18, 1 ;  /* 0x3f80000012107421 */ /* 0x002fc60000010000 */
[----:B------:R-:W1:Y:S01]  /*1120*/  MUFU.RCP R15, R15 ;  /* 0x0000000f000f7308 */ /* 0x000e620000001000 */
[----:B--2---:R-:W-:-:S07]  /*1130*/  FADD.FTZ R20, R22, 1 ;  /* 0x3f80000016147421 */ /* 0x004fce0000010000 */
[----:B------:R-:W2:Y:S01]  /*1140*/  MUFU.RCP R16, R16 ;  /* 0x0000001000107308 */ /* 0x000ea20000001000 */
[----:B0-----:R-:W-:Y:S01]  /*1150*/  FADD.FTZ R19, R24, 1 ;  /* 0x3f80000018137421 */ /* 0x001fe20000010000 */
[----:B------:R-:W-:-:S06]  /*1160*/  HADD2.F32 R24, -RZ, R32.H1_H1 ;  /* 0x30000020ff187230 */ /* 0x000fcc0000004100 */
[----:B------:R-:W0:Y:S01]  /*1170*/  MUFU.RCP R20, R20 ;  /* 0x0000001400147308 */ /* 0x000e220000001000 */
[----:B-1----:R-:W-:Y:S01]  /*1180*/  FADD.FTZ R23, -R15, 1 ;  /* 0x3f8000000f177421 */ /* 0x002fe20000010100 */
[----:B------:R-:W-:Y:S01]  /*1190*/  FMUL.FTZ R26, R26, R15 ;  /* 0x0000000f1a1a7220 */ /* 0x000fe20000410000 */
[----:B------:R-:W-:Y:S02]  /*11a0*/  HADD2.F32 R15, -RZ, R31.H0_H0 ;  /* 0x2000001fff0f7230 */ /* 0x000fe40000004100 */
[----:B------:R-:W-:-:S03]  /*11b0*/  FFMA.FTZ R23, R14, R23, 1 ;  /* 0x3f8000000e177423 */ /* 0x000fc60000010017 */
[----:B------:R-:W1:Y:S01]  /*11c0*/  MUFU.RCP R19, R19 ;  /* 0x0000001300137308 */ /* 0x000e620000001000 */
[----:B------:R-:W-:Y:S01]  /*11d0*/  FADD.FTZ R18, -R4, R15 ;  /* 0x0000000f04127221 */ /* 0x000fe20000010100 */
[----:B--2---:R-:W-:Y:S01]  /*11e0*/  FADD.FTZ R14, -R16, 1 ;  /* 0x3f800000100e7421 */ /* 0x004fe20000010100 */
[----:B------:R-:W-:Y:S01]  /*11f0*/  FMUL.FTZ R16, R27, R16 ;  /* 0x000000101b107220 */ /* 0x000fe20000410000 */
[----:B------:R-:W-:Y:S02]  /*1200*/  HADD2.F32 R27, -RZ, R31.H1_H1 ;  /* 0x3000001fff1b7230 */ /* 0x000fe40000004100 */
[----:B------:R-:W-:Y:S01]  /*1210*/  FMUL.FTZ R15, R18, R5 ;  /* 0x00000005120f7220 */ /* 0x000fe20000410000 */
[----:B------:R-:W-:Y:S01]  /*1220*/  FFMA.FTZ R17, R17, R14, 1 ;  /* 0x3f80000011117423 */ /* 0x000fe2000001000e */
[----:B------:R-:W-:Y:S01]  /*1230*/  FMUL.FTZ R26, R26, R23 ;  /* 0x000000171a1a7220 */ /* 0x000fe20000410000 */
[----:B------:R-:W-:Y:S02]  /*1240*/  HADD2.F32 R23, -RZ, R32.H0_H0 ;  /* 0x20000020ff177230 */ /* 0x000fe40000004100 */
[----:B------:R-:W-:Y:S01]  /*1250*/  FADD.FTZ R22, -R4, R27 ;  /* 0x0000001b04167221 */ /* 0x000fe20000010100 */
[----:B0-----:R-:W-:Y:S01]  /*1260*/  FADD.FTZ R14, -R20, 1 ;  /* 0x3f800000140e7421 */ /* 0x001fe20000010100 */
[----:B------:R-:W-:Y:S01]  /*1270*/  FFMA.FTZ R18, R8, R15, R6 ;  /* 0x0000000f08127223 */ /* 0x000fe20000010006 */
[----:B------:R-:W-:Y:S01]  /*1280*/  FMUL.FTZ R16, R16, R17 ;  /* 0x0000001110107220 */ /* 0x000fe20000410000 */
[----:B------:R-:W-:Y:S01]  /*1290*/  FMUL.FTZ R20, R23, R20 ;  /* 0x0000001417147220 */ /* 0x000fe20000410000 */
[----:B------:R-:W-:Y:S01]  /*12a0*/  FFMA.FTZ R25, R25, R14, 1 ;  /* 0x3f80000019197423 */ /* 0x000fe2000001000e */
[----:B------:R-:W-:Y:S01]  /*12b0*/  FMUL.FTZ R27, R18, -1.4426950216293334961 ;  /* 0xbfb8aa3b121b7820 */ /* 0x000fe20000410000 */
[----:B-1----:R-:W-:Y:S01]  /*12c0*/  FADD.FTZ R14, -R19, 1 ;  /* 0x3f800000130e7421 */ /* 0x002fe20000010100 */
[----:B------:R-:W-:Y:S01]  /*12d0*/  FMUL.FTZ R24, R24, R19 ;  /* 0x0000001318187220 */ /* 0x000fe20000410000 */
[----:B------:R-:W-:-:S03]  /*12e0*/  FMUL.FTZ R25, R20, R25 ;  /* 0x0000001914197220 */ /* 0x000fc60000410000 */
[----:B------:R-:W0:Y:S01]  /*12f0*/  MUFU.EX2 R27, R27 ;  /* 0x0000001b001b7308 */ /* 0x000e220000000800 */
[----:B------:R-:W-:Y:S01]  /*1300*/  FFMA.FTZ R21, R21, R14, 1 ;  /* 0x3f80000015157423 */ /* 0x000fe2000001000e */
[----:B------:R-:W-:-:S03]  /*1310*/  FMUL.FTZ R14, R22, R5 ;  /* 0x00000005160e7220 */ /* 0x000fc60000410000 */
[----:B------:R-:W-:Y:S01]  /*1320*/  FMUL.FTZ R17, R24, R21 ;  /* 0x0000001518117220 */ /* 0x000fe20000410000 */
[----:B------:R-:W-:Y:S01]  /*1330*/  FFMA.FTZ R19, R9, R14, R7 ;  /* 0x0000000e09137223 */ /* 0x000fe20000010007 */
[----:B------:R-:W-:-:S03]  /*1340*/  HADD2.F32 R24, -RZ, R30.H1_H1 ;  /* 0x3000001eff187230 */ /* 0x000fc60000004100 */
[----:B------:R-:W-:Y:S01]  /*1350*/  FMUL.FTZ R41, R19, -1.4426950216293334961 ;  /* 0xbfb8aa3b13297820 */ /* 0x000fe20000410000 */
[----:B0-----:R-:W-:Y:S01]  /*1360*/  FADD.FTZ R22, R27, 1 ;  /* 0x3f8000001b167421 */ /* 0x001fe20000010000 */
[----:B------:R-:W-:-:S04]  /*1370*/  HADD2.F32 R27, -RZ, R30.H0_H0 ;  /* 0x2000001eff1b7230 */ /* 0x000fc80000004100 */
[----:B------:R-:W0:Y:S04]  /*1380*/  MUFU.EX2 R41, R41 ;  /* 0x0000002900297308 */ /* 0x000e280000000800 */
[----:B------:R-:W1:Y:S01]  /*1390*/  MUFU.RCP R22, R22 ;  /* 0x0000001600167308 */ /* 0x000e620000001000 */
[----:B0-----:R-:W-:-:S07]  /*13a0*/  FADD.FTZ R23, R41, 1 ;  /* 0x3f80000029177421 */ /* 0x001fce0000010000 */
[----:B------:R-:W0:Y:S01]  /*13b0*/  MUFU.RCP R23, R23 ;  /* 0x0000001700177308 */ /* 0x000e220000001000 */
[----:B-1----:R-:W-:-:S04]  /*13c0*/  FADD.FTZ R21, -R22, 1 ;  /* 0x3f80000016157421 */ /* 0x002fc80000010100 */
[----:B------:R-:W-:Y:S01]  /*13d0*/  FFMA.FTZ R18, R18, R21, 1 ;  /* 0x3f80000012127423 */ /* 0x000fe20000010015 */
[----:B------:R-:W-:-:S04]  /*13e0*/  FMUL.FTZ R21, R27, R22 ;  /* 0x000000161b157220 */ /* 0x000fc80000410000 */
[----:B------:R-:W-:Y:S01]  /*13f0*/  FMUL.FTZ R18, R21, R18 ;  /* 0x0000001215127220 */ /* 0x000fe20000410000 */
[----:B------:R-:W-:Y:S02]  /*1400*/  HADD2.F32 R21, -RZ, R29.H0_H0 ;  /* 0x2000001dff157230 */ /* 0x000fe40000004100 */
[----:B0-----:R-:W-:-:S04]  /*1410*/  FADD.FTZ R20, -R23, 1 ;  /* 0x3f80000017147421 */ /* 0x001fc80000010100 */
[----:B------:R-:W-:Y:S01]  /*1420*/  FFMA.FTZ R22, R19, R20, 1 ;  /* 0x3f80000013167423 */ /* 0x000fe20000010014 */
[----:B------:R-:W-:Y:S01]  /*1430*/  FMUL.FTZ R19, R24, R23 ;  /* 0x0000001718137220 */ /* 0x000fe20000410000 */
[----:B------:R-:W-:Y:S01]  /*1440*/  FMUL.FTZ R20, R8, R26 ;  /* 0x0000001a08147220 */ /* 0x000fe20000410000 */
[----:B------:R-:W-:Y:S01]  /*1450*/  FADD.FTZ R24, -R4, R21 ;  /* 0x0000001504187221 */ /* 0x000fe20000010100 */
[----:B------:R-:W-:Y:S01]  /*1460*/  FMUL.FTZ R23, R9, R16 ;  /* 0x0000001009177220 */ /* 0x000fe20000410000 */
[----:B------:R-:W-:Y:S01]  /*1470*/  FMUL.FTZ R19, R19, R22 ;  /* 0x0000001613137220 */ /* 0x000fe20000410000 */
[----:B------:R-:W-:Y:S01]  /*1480*/  FFMA.FTZ R27, R11, R20, RZ ;  /* 0x000000140b1b7223 */ /* 0x000fe200000100ff */
[----:B------:R-:W-:Y:S01]  /*1490*/  FADD.FTZ R22, RZ, R20 ;  /* 0x00000014ff167221 */ /* 0x000fe20000010000 */
[----:B------:R-:W-:Y:S02]  /*14a0*/  FMUL.FTZ R21, R24, R5 ;  /* 0x0000000518157220 */ /* 0x000fe40000410000 */
[----:B------:R-:W-:Y:S01]  /*14b0*/  FFMA.FTZ R20, R10, R23, R27 ;  /* 0x000000170a147223 */ /* 0x000fe2000001001b */
[----:B------:R-:W-:Y:S01]  /*14c0*/  FADD.FTZ R22, R23, R22 ;  /* 0x0000001617167221 */ /* 0x000fe20000010000 */
[----:B------:R-:W-:Y:S01]  /*14d0*/  FFMA.FTZ R23, R8, R21, R6 ;  /* 0x0000001508177223 */ /* 0x000fe20000010006 */
[----:B------:R-:W-:Y:S01]  /*14e0*/  FFMA.FTZ R27, R11, R26, RZ ;  /* 0x0000001a0b1b7223 */ /* 0x000fe200000100ff */
[----:B------:R-:W-:-:S02]  /*14f0*/  FADD.FTZ R26, RZ, R26 ;  /* 0x0000001aff1a7221 */ /* 0x000fc40000010000 */
[----:B------:R-:W-:Y:S01]  /*1500*/  FMUL.FTZ R41, R23, -1.4426950216293334961 ;  /* 0xbfb8aa3b17297820 */ /* 0x000fe20000410000 */
[-C--:B------:R-:W-:Y:S01]  /*1510*/  FFMA.FTZ R27, R13, R25.reuse, R27 ;  /* 0x000000190d1b7223 */ /* 0x080fe2000001001b */
[----:B------:R-:W-:Y:S01]  /*1520*/  FADD.FTZ R11, R26, R25 ;  /* 0x000000191a0b7221 */ /* 0x000fe20000010000 */
[----:B------:R-:W-:-:S03]  /*1530*/  FMUL.FTZ R25, R8, R25 ;  /* 0x0000001908197220 */ /* 0x000fc60000410000 */
[----:B------:R-:W0:Y:S01]  /*1540*/  MUFU.EX2 R41, R41 ;  /* 0x0000002900297308 */ /* 0x000e220000000800 */
[----:B------:R-:W-:Y:S01]  /*1550*/  FFMA.FTZ R13, R13, R25, R20 ;  /* 0x000000190d0d7223 */ /* 0x000fe20000010014 */
[----:B------:R-:W-:Y:S02]  /*1560*/  HADD2.F32 R20, -RZ, R28.H0_H0 ;  /* 0x2000001cff147230 */ /* 0x000fe40000004100 */
        /* <DEDUP_REMOVED lines=8> */
[----:B------:R-:W-:Y:S02]  /*15f0*/  HADD2.F32 R41, -RZ, R29.H1_H1 ;  /* 0x3000001dff297230 */ /* 0x000fe40000004100 */
[----:B------:R-:W-:Y:S01]  /*1600*/  FFMA.FTZ R12, R12, R17, R13 ;  /* 0x000000110c0c7223 */ /* 0x000fe2000001000d */
[----:B------:R-:W-:Y:S02]  /*1610*/  HADD2.F32 R13, -RZ, R28.H1_H1 ;  /* 0x3000001cff0d7230 */ /* 0x000fe40000004100 */
[----:B------:R-:W-:Y:S01]  /*1620*/  FADD.FTZ R22, R17, R22 ;  /* 0x0000001611167221 */ /* 0x000fe20000010000 */
[----:B------:R-:W0:Y:S02]  /*1630*/  MUFU.RCP R24, R24 ;  /* 0x0000001800187308 */ /* 0x000e240000001000 */
[----:B0-----:R-:W-:Y:S01]  /*1640*/  FADD.FTZ R26, -R24, 1 ;  /* 0x3f800000181a7421 */ /* 0x001fe20000010100 */
[----:B------:R-:W-:Y:S01]  /*1650*/  FMUL.FTZ R20, R20, R24 ;  /* 0x0000001814147220 */ /* 0x000fe20000410000 */
[----:B------:R-:W-:-:S02]  /*1660*/  FADD.FTZ R24, -R4, R41 ;  /* 0x0000002904187221 */ /* 0x000fc40000010100 */
[----:B------:R-:W-:-:S04]  /*1670*/  FFMA.FTZ R23, R23, R26, 1 ;  /* 0x3f80000017177423 */ /* 0x000fc8000001001a */
[----:B------:R-:W-:Y:S01]  /*1680*/  FMUL.FTZ R23, R20, R23 ;  /* 0x0000001714177220 */ /* 0x000fe20000410000 */
[----:B------:R-:W-:-:S04]  /*1690*/  FMUL.FTZ R20, R24, R5 ;  /* 0x0000000518147220 */ /* 0x000fc80000410000 */
        /* <DEDUP_REMOVED lines=28> */
.L_x_554:
        /* <DEDUP_REMOVED lines=45> */
.L_x_556:
[----:B------:R-:W-:Y:S05]  /*1b30*/  BSYNC.RECONVERGENT B0 ;  /* 0x0000000000007941 */ /* 0x000fea0003800200 */
.L_x_555:
        /* <DEDUP_REMOVED lines=52> */
.L_x_558:
[----:B------:R-:W-:Y:S05]  /*1e80*/  BSYNC.RECONVERGENT B0 ;  /* 0x0000000000007941 */ /* 0x000fea0003800200 */
.L_x_557:
        /* <DEDUP_REMOVED lines=318> */
.L_x_560:
[----:B------:R-:W-:Y:S05]  /*3270*/  BSYNC.RECONVERGENT B0 ;  /* 0x0000000000007941 */ /* 0x000fea0003800200 */
.L_x_559:
        /* <DEDUP_REMOVED lines=31> */
.L_x_562:
[----:B------:R-:W-:Y:S05]  /*3470*/  BSYNC.RECONVERGENT B0 ;  /* 0x0000000000007941 */ /* 0x000fea0003800200 */
.L_x_561:
[----:B------:R-:W-:Y:S05]  /*3480*/  @!P1 BRA `(.L_x_563) ;  /* 0x0000000800889947 */ /* 0x000fea0003800000 */
[----:B----4-:R-:W4:Y:S01]  /*3490*/  LDC R24, c[0x0][0x374] ;  /* 0x0000dd00ff187b82 */ /* 0x010f220000000800 */
[----:B------:R-:W0:Y:S01]  /*34a0*/  S2R R23, SR_CTAID.Y ;  /* 0x0000000000177919 */ /* 0x000e220000002600 */
[----:B------:R-:W-:Y:S02]  /*34b0*/  LOP3.LUT R15, R36, 0x1, RZ, 0xc0, !PT ;  /* 0x00000001240f7812 */ /* 0x000fe400078ec0ff */
[----:B------:R-:W-:-:S04]  /*34c0*/  ISETP.GE.U32.AND P2, PT, R22, 0x8, PT ;  /* 0x000000081600780c */ /* 0x000fc80003f46070 */
[----:B------:R-:W5:Y:S01]  /*34d0*/  LDC.64 R40, c[0x0][0x3d0] ;  /* 0x0000f400ff287b82 */ /* 0x000f620000000a00 */
[----:B----4-:R-:W-:-:S04]  /*34e0*/  IMAD R13, R15, R24, RZ ;  /* 0x000000180f0d7224 */ /* 0x010fc800078e02ff */
[----:B------:R-:W-:-:S05]  /*34f0*/  IMAD R13, R13, R22, RZ ;  /* 0x000000160d0d7224 */ /* 0x000fca00078e02ff */
[----:B------:R-:W-:-:S05]  /*3500*/  SHF.L.U32 R13, R13, 0x1, RZ ;  /* 0x000000010d0d7819 */ /* 0x000fca00000006ff */
[----:B-----5:R-:W-:Y:S01]  /*3510*/  IMAD.WIDE R40, R13, 0x4, R40 ;  /* 0x000000040d287825 */ /* 0x020fe200078e0228 */
[----:B0-----:R-:W-:Y:S06]  /*3520*/  @P0 BRA `(.L_x_564) ;  /* 0x0000000000500947 */ /* 0x001fec0003800000 */
[----:B------:R-:W0:Y:S01]  /*3530*/  LDC.64 R12, c[0x0][0x3c8] ;  /* 0x0000f200ff0c7b82 */ /* 0x000e220000000a00 */
[----:B---3--:R-:W-:Y:S01]  /*3540*/  LOP3.LUT P1, R16, R36, 0x2, RZ, 0xc0, !PT ;  /* 0x0000000224107812 */ /* 0x008fe2000782c0ff */
[--C-:B------:R-:W-:Y:S02]  /*3550*/  IMAD R15, R15, R24, R23.reuse ;  /* 0x000000180f0f7224 */ /* 0x100fe400078e0217 */
[----:B-1----:R-:W-:Y:S01]  /*3560*/  IMAD R17, R24, UR9, R23 ;  /* 0x0000000918117c24 */ /* 0x002fe2000f8e0217 */
        /* <DEDUP_REMOVED lines=11> */
.L_x_565:
[----:B0-----:R-:W3:Y:S04]  /*3620*/  LDG.E.STRONG.GPU R14, desc[UR6][R12.64] ;  /* 0x000000060c0e7981 */ /* 0x001ee8000c1ef900 */
[----:B---3--:R-:W-:Y:S01]  /*3630*/  CCTL.IVALL ;  /* 0x00000000ff00798f */ /* 0x008fe20002000000 */
[----:B------:R-:W-:Y:S05]  /*3640*/  YIELD ;  /* 0x0000000000007946 */ /* 0x000fea0003800000 */
[----:B------:R-:W-:-:S13]  /*3650*/  ISETP.NE.AND P1, PT, R14, R19, PT ;  /* 0x000000130e00720c */ /* 0x000fda0003f25270 */
[----:B------:R-:W-:Y:S05]  /*3660*/  @P1 BRA `(.L_x_565) ;  /* 0xfffffffc00ec1947 */ /* 0x000fea000383ffff */
.L_x_564:
[----:B------:R-:W-:Y:S05]  /*3670*/  WARPSYNC.ALL ;  /* 0x0000000000007948 */ /* 0x000fea0003800000 */
[----:B------:R-:W-:Y:S01]  /*3680*/  BAR.SYNC.DEFER_BLOCKING 0x0 ;  /* 0x0000000000007b1d */ /* 0x000fe20000010000 */
[----:B------:R-:W-:-:S05]  /*3690*/  HFMA2 R25, -RZ, RZ, 0, 0 ;  /* 0x00000000ff197431 */ /* 0x000fca00000001ff */
[----:B------:R-:W-:Y:S05]  /*36a0*/  @!P2 BRA `(.L_x_566) ;  /* 0x0000000000f4a947 */ /* 0x000fea0003800000 */
[----:B------:R-:W-:Y:S02]  /*36b0*/  MOV R26, RZ ;  /* 0x000000ff001a7202 */ /* 0x000fe40000000f00 */
[----:B------:R-:W-:-:S07]  /*36c0*/  LOP3.LUT R25, R22, 0x7ffffff8, RZ, 0xc0, !PT ;  /* 0x7ffffff816197812 */ /* 0x000fce00078ec0ff */
.L_x_567:
        /* <DEDUP_REMOVED lines=59> */
.L_x_566:
        /* <DEDUP_REMOVED lines=35> */
.L_x_568:
        /* <DEDUP_REMOVED lines=22> */
.L_x_569:
        /* <DEDUP_REMOVED lines=9> */
.L_x_570:
[----:B------:R-:W-:Y:S05]  /*3ea0*/  BSYNC.RECONVERGENT B0 ;  /* 0x0000000000007941 */ /* 0x000fea0003800200 */
.L_x_563:
[----:B------:R-:W5:Y:S01]  /*3eb0*/  S2UR UR5, SR_CgaCtaId ;  /* 0x00000000000579c3 */ /* 0x000f620000008800 */
[----:B------:R-:W-:Y:S01]  /*3ec0*/  ISETP.NE.AND P0, PT, R0, RZ, PT ;  /* 0x000000ff0000720c */ /* 0x000fe20003f05270 */
[----:B------:R-:W-:Y:S01]  /*3ed0*/  UMOV UR4, 0x400 ;  /* 0x0000040000047882 */ /* 0x000fe20000000000 */
[--C-:B----4-:R-:W-:Y:S02]  /*3ee0*/  HADD2.F32 R15, -RZ, R35.reuse.H0_H0 ;  /* 0x20000023ff0f7230 */ /* 0x110fe40000004100 */
[----:B------:R-:W-:-:S03]  /*3ef0*/  HADD2.F32 R35, -RZ, R35.H1_H1 ;  /* 0x30000023ff237230 */ /* 0x000fc60000004100 */
[----:B------:R-:W4:Y:S01]  /*3f00*/  LDC R19, c[0x0][0x41c] ;  /* 0x00010700ff137b82 */ /* 0x000f220000000800 */
[C---:B------:R-:W-:Y:S01]  /*3f10*/  FADD.FTZ R14, -R4.reuse, R15 ;  /* 0x0000000f040e7221 */ /* 0x040fe20000010100 */
[----:B---3--:R-:W-:-:S03]  /*3f20*/  FADD.FTZ R16, -R4, R35 ;  /* 0x0000002304107221 */ /* 0x008fc60000010100 */
[-C--:B------:R-:W-:Y:S01]  /*3f30*/  FMUL.FTZ R21, R14, R5.reuse ;  /* 0x000000050e157220 */ /* 0x080fe20000410000 */
[----:B------:R-:W-:Y:S01]  /*3f40*/  FMUL.FTZ R16, R16, R5 ;  /* 0x0000000510107220 */ /* 0x000fe20000410000 */
[----:B-----5:R-:W-:Y:S01]  /*3f50*/  ULEA UR4, UR5, UR4, 0x18 ;  /* 0x0000000405047291 */ /* 0x020fe2000f8ec0ff */
[----:B------:R-:W3:Y:S08]  /*3f60*/  LDCU.U8 UR5, c[0x0][0x414] ;  /* 0x00008280ff0577ac */ /* 0x000ef00008000000 */
[----:B------:R0:W-:Y:S01]  /*3f70*/  @!P0 STS.64 [UR4+0xc0], R10 ;  /* 0x0000c00aff008988 */ /* 0x0001e20008000a04 */
[----:B------:R-:W-:Y:S01]  /*3f80*/  BAR.SYNC.DEFER_BLOCKING 0x0 ;  /* 0x0000000000007b1d */ /* 0x000fe20000010000 */
[--C-:B0-----:R-:W-:Y:S01]  /*3f90*/  HADD2.F32 R11, -RZ, R34.reuse.H0_H0 ;  /* 0x20000022ff0b7230 */ /* 0x101fe20000004100 */
[----:B---3--:R-:W-:Y:S01]  /*3fa0*/  UISETP.NE.AND UP0, UPT, UR5, URZ, UPT ;  /* 0x000000ff0500728c */ /* 0x008fe2000bf05270 */
[----:B------:R-:W-:-:S03]  /*3fb0*/  HADD2.F32 R10, -RZ, R34.H1_H1 ;  /* 0x30000022ff0a7230 */ /* 0x000fc60000004100 */
        /* <DEDUP_REMOVED lines=23> */
.L_x_571:
[----:B------:R-:W0:Y:S01]  /*4130*/  S2UR UR4, SR_CTAID.X ;  /* 0x00000000000479c3 */ /* 0x000e220000002500 */
[----:B------:R-:W3:Y:S01]  /*4140*/  LDCU.64 UR8, c[0x0][0x400] ;  /* 0x00008000ff0877ac */ /* 0x000ee20008000a00 */
[--C-:B-1----:R-:W-:Y:S02]  /*4150*/  HADD2.F32 R17, -RZ, R31.reuse.H0_H0 ;  /* 0x2000001fff117230 */ /* 0x102fe40000004100 */
[C-C-:B------:R-:W-:Y:S01]  /*4160*/  FFMA.FTZ R40, R12.reuse, R16, R13.reuse ;  /* 0x000000100c287223 */ /* 0x140fe2000001000d */
[----:B------:R-:W-:Y:S02]  /*4170*/  HADD2.F32 R31, -RZ, R31.H1_H1 ;  /* 0x3000001fff1f7230 */ /* 0x000fe40000004100 */
[----:B------:R-:W-:Y:S01]  /*4180*/  FFMA.FTZ R35, R12, R21, R13 ;  /* 0x000000150c237223 */ /* 0x000fe2000001000d */
[--C-:B------:R-:W-:Y:S02]  /*4190*/  HADD2.F32 R15, -RZ, R33.reuse.H0_H0 ;  /* 0x20000021ff0f7230 */ /* 0x100fe40000004100 */
[----:B------:R-:W-:Y:S01]  /*41a0*/  FADD.FTZ R18, -R4, R17 ;  /* 0x0000001104127221 */ /* 0x000fe20000010100 */
[----:B------:R-:W-:-:S02]  /*41b0*/  HADD2.F32 R33, -RZ, R33.H1_H1 ;  /* 0x30000021ff217230 */ /* 0x000fc40000004100 */
[C---:B--2---:R-:W-:Y:S01]  /*41c0*/  FADD.FTZ R20, -R4.reuse, R31 ;  /* 0x0000001f04147221 */ /* 0x044fe20000010100 */
[--C-:B------:R-:W-:Y:S02]  /*41d0*/  HADD2.F32 R23, -RZ, R29.reuse.H0_H0 ;  /* 0x2000001dff177230 */ /* 0x100fe40000004100 */
[C---:B------:R-:W-:Y:S01]  /*41e0*/  FADD.FTZ R14, -R4.reuse, R15 ;  /* 0x0000000f040e7221 */ /* 0x040fe20000010100 */
[----:B------:R-:W-:Y:S02]  /*41f0*/  HADD2.F32 R29, -RZ, R29.H1_H1 ;  /* 0x3000001dff1d7230 */ /* 0x000fe40000004100 */
[----:B------:R-:W-:Y:S01]  /*4200*/  FADD.FTZ R24, -R4, R33 ;  /* 0x0000002104187221 */ /* 0x000fe20000010100 */
[-C--:B------:R-:W-:Y:S01]  /*4210*/  FMUL.FTZ R17, R18, R5.reuse ;  /* 0x0000000512117220 */ /* 0x080fe20000410000 */
[----:B------:R-:W-:Y:S01]  /*4220*/  FADD.FTZ R22, -R4, R23 ;  /* 0x0000001704167221 */ /* 0x000fe20000010100 */
[-C--:B------:R-:W-:Y:S01]  /*4230*/  FMUL.FTZ R27, R14, R5.reuse ;  /* 0x000000050e1b7220 */ /* 0x080fe20000410000 */
[----:B------:R-:W-:Y:S01]  /*4240*/  FADD.FTZ R4, -R4, R29 ;  /* 0x0000001d04047221 */ /* 0x000fe20000010100 */
[-C--:B------:R-:W-:Y:S01]  /*4250*/  FMUL.FTZ R24, R24, R5.reuse ;  /* 0x0000000518187220 */ /* 0x080fe20000410000 */
[-C--:B------:R-:W-:Y:S01]  /*4260*/  FMUL.FTZ R14, R20, R5.reuse ;  /* 0x00000005140e7220 */ /* 0x080fe20000410000 */
[-C--:B------:R-:W-:Y:S01]  /*4270*/  FMUL.FTZ R15, R22, R5.reuse ;  /* 0x00000005160f7220 */ /* 0x080fe20000410000 */
[----:B------:R-:W-:Y:S01]  /*4280*/  FMUL.FTZ R4, R4, R5 ;  /* 0x0000000504047220 */ /* 0x000fe20000410000 */
[----:B------:R-:W-:Y:S01]  /*4290*/  BSSY.RECONVERGENT B0, `(.L_x_572) ;  /* 0x0000026000007945 */ /* 0x000fe20003800200 */
[----:B------:R-:W-:Y:S01]  /*42a0*/  FFMA.FTZ R29, R12, R27, R13 ;  /* 0x0000001b0c1d7223 */ /* 0x000fe2000001000d */
[----:B0-----:R-:W-:-:S02]  /*42b0*/  IMAD R31, R19, UR4, R38 ;  /* 0x00000004131f7c24 */ /* 0x001fc4000f8e0226 */
[C-C-:B------:R-:W-:Y:S01]  /*42c0*/  FFMA.FTZ R34, R12.reuse, R24, R13.reuse ;  /* 0x000000180c227223 */ /* 0x140fe2000001000d */
[C-C-:B------:R-:W-:Y:S01]  /*42d0*/  FFMA.FTZ R21, R12.reuse, R17, R13.reuse ;  /* 0x000000110c157223 */ /* 0x140fe2000001000d */
[C-C-:B------:R-:W-:Y:S01]  /*42e0*/  FFMA.FTZ R20, R12.reuse, R14, R13.reuse ;  /* 0x0000000e0c147223 */ /* 0x140fe2000001000d */
[C-C-:B------:R-:W-:Y:S01]  /*42f0*/  FFMA.FTZ R23, R12.reuse, R15, R13.reuse ;  /* 0x0000000f0c177223 */ /* 0x140fe2000001000d */
[C---:B---3--:R-:W-:Y:S01]  /*4300*/  ISETP.GE.U32.AND P0, PT, R31.reuse, UR8, PT ;  /* 0x000000081f007c0c */ /* 0x048fe2000bf06070 */
[----:B------:R-:W-:Y:S01]  /*4310*/  FFMA.FTZ R22, R12, R4, R13 ;  /* 0x000000040c167223 */ /* 0x000fe2000001000d */
[----:B------:R-:W-:Y:S01]  /*4320*/  SHF.R.S32.HI R33, RZ, 0x1f, R31 ;  /* 0x0000001fff217819 */ /* 0x000fe2000001141f */
[----:B------:R-:W-:Y:S01]  /*4330*/  FFMA.FTZ R12, R8, R11, -R35 ;  /* 0x0000000b080c7223 */ /* 0x000fe20000010823 */
[----:B------:R-:W-:Y:S01]  /*4340*/  IADD3 R25, PT, PT, R31, 0x40, RZ ;  /* 0x000000401f197810 */ /* 0x000fe20007ffe0ff */
[----:B------:R-:W-:Y:S01]  /*4350*/  FFMA.FTZ R40, R9, R10, -R40 ;  /* 0x0000000a09287223 */ /* 0x000fe20000010828 */
[----:B------:R-:W-:-:S02]  /*4360*/  ISETP.GE.AND.EX P1, PT, R33, UR9, PT, P0 ;  /* 0x0000000921007c0c */ /* 0x000fc4000bf26300 */
[C---:B------:R-:W-:Y:S02]  /*4370*/  IADD3 R16, PT, PT, R31.reuse, 0x80, RZ ;  /* 0x000000801f107810 */ /* 0x040fe40007ffe0ff */
[----:B------:R-:W-:Y:S02]  /*4380*/  IADD3 R18, PT, PT, R31, 0xc0, RZ ;  /* 0x000000c01f127810 */ /* 0x000fe40007ffe0ff */
[----:B------:R-:W-:Y:S02]  /*4390*/  ISETP.GE.U32.AND P2, PT, R25, UR8, PT ;  /* 0x0000000819007c0c */ /* 0x000fe4000bf46070 */
[----:B------:R-:W-:Y:S02]  /*43a0*/  ISETP.GE.U32.AND P3, PT, R16, UR8, PT ;  /* 0x0000000810007c0c */ /* 0x000fe4000bf66070 */
[----:B------:R-:W-:Y:S02]  /*43b0*/  SHF.R.S32.HI R26, RZ, 0x1f, R25 ;  /* 0x0000001fff1a7819 */ /* 0x000fe40000011419 */
[----:B------:R-:W-:-:S02]  /*43c0*/  SHF.R.S32.HI R19, RZ, 0x1f, R16 ;  /* 0x0000001fff137819 */ /* 0x000fc40000011410 */
[----:B------:R-:W-:Y:S02]  /*43d0*/  ISETP.GE.U32.AND P0, PT, R18, UR8, PT ;  /* 0x0000000812007c0c */ /* 0x000fe4000bf06070 */
[----:B------:R-:W-:Y:S02]  /*43e0*/  ISETP.GE.AND.EX P2, PT, R26, UR9, PT, P2 ;  /* 0x000000091a007c0c */ /* 0x000fe4000bf46320 */
[----:B------:R-:W-:Y:S01]  /*43f0*/  ISETP.GE.AND.EX P3, PT, R19, UR9, PT, P3 ;  /* 0x0000000913007c0c */ /* 0x000fe2000bf66330 */
[----:B------:R-:W-:-:S12]  /*4400*/  @P1 BRA `(.L_x_573) ;  /* 0x0000000000381947 */ /* 0x000fd80003800000 */
[----:B------:R-:W0:Y:S01]  /*4410*/  LDCU.64 UR10, c[0x0][0x3f8] ;  /* 0x00007f00ff0a77ac */ /* 0x000e220008000a00 */
[----:B------:R-:W-:Y:S01]  /*4420*/  MOV R11, R45 ;  /* 0x0000002d000b7202 */ /* 0x000fe20000000f00 */
[----:B------:R-:W-:Y:S01]  /*4430*/  FMUL.FTZ R40, R40, R5 ;  /* 0x0000000528287220 */ /* 0x000fe20000410000 */
[----:B------:R-:W1:Y:S01]  /*4440*/  LDCU.64 UR4, c[0x0][0x380] ;  /* 0x00007000ff0477ac */ /* 0x000e620008000a00 */
[----:B0-----:R-:W-:-:S04]  /*4450*/  IMAD R10, R33, UR10, RZ ;  /* 0x0000000a210a7c24 */ /* 0x001fc8000f8e02ff */
[----:B------:R-:W-:Y:S01]  /*4460*/  IMAD R13, R31, UR11, R10 ;  /* 0x0000000b1f0d7c24 */ /* 0x000fe2000f8e020a */
[----:B------:R-:W-:-:S05]  /*4470*/  MOV R10, R42 ;  /* 0x0000002a000a7202 */ /* 0x000fca0000000f00 */
[----:B------:R-:W-:-:S04]  /*4480*/  IMAD.WIDE.U32 R10, R31, UR10, R10 ;  /* 0x0000000a1f0a7c25 */ /* 0x000fc8000f8e000a */
[----:B------:R-:W-:Y:S01]  /*4490*/  FMUL.FTZ R31, R12, R5 ;  /* 0x000000050c1f7220 */ /* 0x000fe20000410000 */
[----:B------:R-:W-:Y:S02]  /*44a0*/  IADD3 R13, PT, PT, R11, R13, RZ ;  /* 0x0000000d0b0d7210 */ /* 0x000fe40007ffe0ff */
[----:B-1----:R-:W-:Y:S02]  /*44b0*/  LEA R12, P1, R10, UR4, 0x1 ;  /* 0x000000040a0c7c11 */ /* 0x002fe4000f8208ff */
[----:B------:R-:W-:Y:S02]  /*44c0*/  F2FP.F16.F32.PACK_AB R11, R40, R31 ;  /* 0x0000001f280b723e */ /* 0x000fe400000000ff */
[----:B------:R-:W-:-:S05]  /*44d0*/  LEA.HI.X R13, R10, UR5, R13, 0x1, P1 ;  /* 0x000000050a0d7c11 */ /* 0x000fca00088f0c0d */
[----:B------:R0:W-:Y:S04]  /*44e0*/  STG.E desc[UR6][R12.64], R11 ;  /* 0x0000000b0c007986 */ /* 0x0001e8000c101906 */
.L_x_573:
[----:B------:R-:W-:Y:S05]  /*44f0*/  BSYNC.RECONVERGENT B0 ;  /* 0x0000000000007941 */ /* 0x000fea0003800200 */
.L_x_572:
[--C-:B------:R-:W-:Y:S02]  /*4500*/  HADD2.F32 R10, -RZ, R32.reuse.H0_H0 ;  /* 0x20000020ff0a7230 */ /* 0x100fe40000004100 */
[----:B------:R-:W-:Y:S01]  /*4510*/  HADD2.F32 R32, -RZ, R32.H1_H1 ;  /* 0x30000020ff207230 */ /* 0x000fe20000004100 */
        /* <DEDUP_REMOVED lines=11> */
[----:B0-----:R-:W-:Y:S01]  /*45d0*/  FMUL.FTZ R32, R32, R33 ;  /* 0x0000002120207220 */ /* 0x001fe20000410000 */
[----:B-1----:R-:W-:Y:S01]  /*45e0*/  FMUL.FTZ R10, R10, R13 ;  /* 0x0000000d0a0a7220 */ /* 0x002fe20000410000 */
[----:B------:R-:W-:Y:S01]  /*45f0*/  FADD.FTZ R40, -R13, 1 ;  /* 0x3f8000000d287421 */ /* 0x000fe20000010100 */
[----:B------:R-:W-:-:S03]  /*4600*/  FADD.FTZ R13, -R33, 1 ;  /* 0x3f800000210d7421 */ /* 0x000fc60000010100 */
[----:B------:R-:W-:Y:S01]  /*4610*/  FFMA.FTZ R27, R27, R40, 1 ;  /* 0x3f8000001b1b7423 */ /* 0x000fe20000010028 */
[----:B------:R-:W-:-:S03]  /*4620*/  FFMA.FTZ R13, R24, R13, 1 ;  /* 0x3f800000180d7423 */ /* 0x000fc6000001000d */
[----:B------:R-:W-:Y:S01]  /*4630*/  FMUL.FTZ R10, R10, R27 ;  /* 0x0000001b0a0a7220 */ /* 0x000fe20000410000 */
[----:B------:R-:W-:-:S07]  /*4640*/  FMUL.FTZ R32, R32, R13 ;  /* 0x0000000d20207220 */ /* 0x000fce0000410000 */
.L_x_574:
[----:B------:R-:W-:Y:S01]  /*4650*/  BSSY.RECONVERGENT B0, `(.L_x_575) ;  /* 0x0000012000007945 */ /* 0x000fe20003800200 */
[----:B0-----:R-:W-:Y:S01]  /*4660*/  FFMA.FTZ R12, R8, R10, -R29 ;  /* 0x0000000a080c7223 */ /* 0x001fe2000001081d */
[----:B------:R-:W-:Y:S02]  /*4670*/  FFMA.FTZ R24, R9, R32, -R34 ;  /* 0x0000002009187223 */ /* 0x000fe40000010822 */
[----:B------:R-:W-:Y:S05]  /*4680*/  @P2 BRA `(.L_x_576) ;  /* 0x0000000000382947 */ /* 0x000fea0003800000 */
[----:B------:R-:W0:Y:S01]  /*4690*/  LDCU.64 UR4, c[0x0][0x3f8] ;  /* 0x00007f00ff0477ac */ /* 0x000e220008000a00 */
[----:B------:R-:W-:Y:S01]  /*46a0*/  MOV R10, R42 ;  /* 0x0000002a000a7202 */ /* 0x000fe20000000f00 */
[----:B------:R-:W-:Y:S01]  /*46b0*/  FMUL.FTZ R24, R24, R5 ;  /* 0x0000000518187220 */ /* 0x000fe20000410000 */
[----:B------:R-:W-:Y:S01]  /*46c0*/  MOV R11, R45 ;  /* 0x0000002d000b7202 */ /* 0x000fe20000000f00 */
[----:B------:R-:W1:Y:S01]  /*46d0*/  LDCU.64 UR10, c[0x0][0x380] ;  /* 0x00007000ff0a77ac */ /* 0x000e620008000a00 */
[----:B0-----:R-:W-:Y:S02]  /*46e0*/  IMAD R26, R26, UR4, RZ ;  /* 0x000000041a1a7c24 */ /* 0x001fe4000f8e02ff */
[----:B------:R-:W-:-:S04]  /*46f0*/  IMAD.WIDE.U32 R10, R25, UR4, R10 ;  /* 0x00000004190a7c25 */ /* 0x000fc8000f8e000a */
[----:B------:R-:W-:Y:S02]  /*4700*/  IMAD R13, R25, UR5, R26 ;  /* 0x00000005190d7c24 */ /* 0x000fe4000f8e021a */
[----:B------:R-:W-:Y:S01]  /*4710*/  FMUL.FTZ R25, R12, R5 ;  /* 0x000000050c197220 */ /* 0x000fe20000410000 */
[----:B-1----:R-:W-:Y:S02]  /*4720*/  LEA R12, P1, R10, UR10, 0x1 ;  /* 0x0000000a0a0c7c11 */ /* 0x002fe4000f8208ff */
[----:B------:R-:W-:Y:S02]  /*4730*/  IADD3 R13, PT, PT, R11, R13, RZ ;  /* 0x0000000d0b0d7210 */ /* 0x000fe40007ffe0ff */
[----:B------:R-:W-:Y:S02]  /*4740*/  F2FP.F16.F32.PACK_AB R11, R24, R25 ;  /* 0x00000019180b723e */ /* 0x000fe400000000ff */
[----:B------:R-:W-:-:S05]  /*4750*/  LEA.HI.X R13, R10, UR11, R13, 0x1, P1 ;  /* 0x0000000b0a0d7c11 */ /* 0x000fca00088f0c0d */
[----:B------:R0:W-:Y:S02]  /*4760*/  STG.E desc[UR6][R12.64], R11 ;  /* 0x0000000b0c007986 */ /* 0x0001e4000c101906 */
.L_x_576:
[----:B------:R-:W-:Y:S05]  /*4770*/  BSYNC.RECONVERGENT B0 ;  /* 0x0000000000007941 */ /* 0x000fea0003800200 */
.L_x_575:
        /* <DEDUP_REMOVED lines=21> */
.L_x_577:
        /* <DEDUP_REMOVED lines=15> */
[----:B------:R-:W-:Y:S02]  /*49c0*/  F2FP.F16.F32.PACK_AB R11, R14, R17 ;  /* 0x000000110e0b723e */ /* 0x000fe400000000ff */
[----:B------:R-:W-:-:S05]  /*49d0*/  LEA.HI.X R13, R10, UR11, R19, 0x1, P1 ;  /* 0x0000000b0a0d7c11 */ /* 0x000fca00088f0c13 */
[----:B------:R0:W-:Y:S02]  /*49e0*/  STG.E desc[UR6][R12.64], R11 ;  /* 0x0000000b0c007986 */ /* 0x0001e4000c101906 */
.L_x_579:
[----:B------:R-:W-:Y:S05]  /*49f0*/  BSYNC.RECONVERGENT B0 ;  /* 0x0000000000007941 */ /* 0x000fea0003800200 */
.L_x_578:
[--C-:B------:R-:W-:Y:S01]  /*4a00*/  HADD2.F32 R10, -RZ, R28.reuse.H0_H0 ;  /* 0x2000001cff0a7230 */ /* 0x100fe20000004100 */
[----:B------:R-:W-:Y:S01]  /*4a10*/  SHF.R.S32.HI R14, RZ, 0x1f, R18 ;  /* 0x0000001fff0e7819 */ /* 0x000fe20000011412 */
[----:B------:R-:W-:Y:S01]  /*4a20*/  HADD2.F32 R28, -RZ, R28.H1_H1 ;  /* 0x3000001cff1c7230 */ /* 0x000fe20000004100 */
        /* <DEDUP_REMOVED lines=19> */
.L_x_580:
        /* <DEDUP_REMOVED lines=9> */
[----:B------:R-:W-:Y:S01]  /*4bf0*/  F2FP.F16.F32.PACK_AB R7, R22, R7 ;  /* 0x000000071607723e */ /* 0x000fe200000000ff */
        /* <DEDUP_REMOVED lines=8> */
.L_x_582:
[----:B------:R-:W-:Y:S05]  /*4c80*/  BSYNC.RECONVERGENT B0 ;  /* 0x0000000000007941 */ /* 0x000fea0003800200 */
.L_x_581:
[----:B-1----:R-:W1:Y:S01]  /*4c90*/  LDC R4, c[0x0][0x374] ;  /* 0x0000dd00ff047b82 */ /* 0x002e620000000800 */
[----:B------:R-:W2:Y:S01]  /*4ca0*/  LDCU UR4, c[0x0][0x410] ;  /* 0x00008200ff0477ac */ /* 0x000ea20008000800 */
[----:B------:R-:W-:Y:S01]  /*4cb0*/  IADD3 R36, PT, PT, R36, 0x1, RZ ;  /* 0x0000000124247810 */ /* 0x000fe20007ffe0ff */
[----:B------:R-:W2:Y:S02]  /*4cc0*/  LDCU UR5, c[0x0][0x3e0] ;  /* 0x00007c00ff0577ac */ /* 0x000ea40008000800 */
[----:B--2---:R-:W-:Y:S01]  /*4cd0*/  UIMAD UR4, UR4, UR5, URZ ;  /* 0x00000005040472a4 */ /* 0x004fe2000f8e02ff */
[----:B-1----:R-:W-:-:S05]  /*4ce0*/  IADD3 R39, PT, PT, R4, R39, RZ ;  /* 0x0000002704277210 */ /* 0x002fca0007ffe0ff */
[----:B------:R-:W-:-:S13]  /*4cf0*/  ISETP.GE.AND P0, PT, R39, UR4, PT ;  /* 0x0000000427007c0c */ /* 0x000fda000bf06270 */
[----:B------:R-:W-:Y:S05]  /*4d00*/  @!P0 BRA `(.L_x_583) ;  /* 0xffffffb400148947 */ /* 0x000fea000383ffff */
.L_x_552:
[----:B------:R-:W1:Y:S01]  /*4d10*/  LDC R6, c[0x0][0x370] ;  /* 0x0000dc00ff067b82 */ /* 0x000e620000000800 */
[----:B------:R-:W-:Y:S01]  /*4d20*/  ISETP.NE.AND P1, PT, R0, RZ, PT ;  /* 0x000000ff0000720c */ /* 0x000fe20003f25270 */
[----:B------:R-:W-:Y:S06]  /*4d30*/  BSSY.RECONVERGENT B0, `(.L_x_584) ;  /* 0x000000d000007945 */ /* 0x000fec0003800200 */
[----:B------:R-:W2:Y:S08]  /*4d40*/  LDC R7, c[0x0][0x374] ;  /* 0x0000dd00ff077b82 */ /* 0x000eb00000000800 */
[----:B------:R-:W3:Y:S01]  /*4d50*/  LDC.64 R2, c[0x0][0x3c8] ;  /* 0x0000f200ff027b82 */ /* 0x000ee20000000a00 */
[----:B-1----:R-:W-:-:S02]  /*4d60*/  ISETP.NE.AND P0, PT, R6, 0x1, PT ;  /* 0x000000010600780c */ /* 0x002fc40003f05270 */
[----:B--2---:R-:W-:-:S04]  /*4d70*/  SHF.L.U32 R4, R7, 0x1, RZ ;  /* 0x0000000107047819 */ /* 0x004fc800000006ff */
        /* <DEDUP_REMOVED lines=8> */
.L_x_585:
[----:B------:R-:W-:Y:S05]  /*4e00*/  BSYNC.RECONVERGENT B0 ;  /* 0x0000000000007941 */ /* 0x000fea0003800200 */
.L_x_584:
[----:B------:R-:W2:Y:S01]  /*4e10*/  S2UR UR5, SR_CTAID.Y ;  /* 0x00000000000579c3 */ /* 0x000ea20000002600 */
[----:B-1----:R-:W-:Y:S02]  /*4e20*/  IADD3 R5, PT, PT, R7, -0x1, RZ ;  /* 0xffffffff07057810 */ /* 0x002fe40007ffe0ff */
[----:B------:R-:W-:-:S05]  /*4e30*/  IADD3 R4, PT, PT, R6, -0x1, RZ ;  /* 0xffffffff06047810 */ /* 0x000fca0007ffe0ff */
[----:B------:R-:W1:Y:S01]  /*4e40*/  S2UR UR4, SR_CTAID.X ;  /* 0x00000000000479c3 */ /* 0x000e620000002500 */
[----:B--2---:R-:W-:-:S04]  /*4e50*/  ISETP.NE.AND P0, PT, R5, UR5, PT ;  /* 0x0000000505007c0c */ /* 0x004fc8000bf05270 */
[----:B-1----:R-:W-:-:S13]  /*4e60*/  ISETP.NE.OR P0, PT, R4, UR4, P0 ;  /* 0x0000000404007c0c */ /* 0x002fda0008705670 */
[----:B------:R-:W-:Y:S05]  /*4e70*/  @P0 EXIT ;  /* 0x000000000000094d */ /* 0x000fea0003800000 */
[----:B------:R-:W-:Y:S05]  /*4e80*/  @P1 BRA `(.L_x_586) ;  /* 0x0000000000201947 */ /* 0x000fea0003800000 */
[----:B------:R-:W-:-:S05]  /*4e90*/  IMAD R4, R6, R7, RZ ;  /* 0x0000000706047224 */ /* 0x000fca00078e02ff */
[----:B------:R-:W-:-:S13]  /*4ea0*/  ISETP.NE.AND P0, PT, R4, -0x1, PT ;  /* 0xffffffff0400780c */ /* 0x000fda0003f05270 */
[----:B------:R-:W-:Y:S05]  /*4eb0*/  @!P0 BRA `(.L_x_586) ;  /* 0x0000000000148947 */ /* 0x000fea0003800000 */
.L_x_587:
[----:B------:R-:W2:Y:S04]  /*4ec0*/  LDG.E.STRONG.GPU R5, desc[UR6][R2.64] ;  /* 0x0000000602057981 */ /* 0x000ea8000c1ef900 */
[----:B--2---:R-:W-:Y:S01]  /*4ed0*/  CCTL.IVALL ;  /* 0x00000000ff00798f */ /* 0x004fe20002000000 */
[----:B------:R-:W-:Y:S05]  /*4ee0*/  YIELD ;  /* 0x0000000000007946 */ /* 0x000fea0003800000 */
[----:B------:R-:W-:-:S13]  /*4ef0*/  ISETP.NE.AND P0, PT, R5, R4, PT ;  /* 0x000000040500720c */ /* 0x000fda0003f05270 */
[----:B------:R-:W-:Y:S05]  /*4f00*/  @P0 BRA `(.L_x_587) ;  /* 0xfffffffc00ec0947 */ /* 0x000fea000383ffff */
.L_x_586:
[----:B------:R-:W-:Y:S05]  /*4f10*/  WARPSYNC.ALL ;  /* 0x0000000000007948 */ /* 0x000fea0003800000 */
[----:B------:R-:W1:Y:S08]  /*4f20*/  LDC.64 R4, c[0x0][0x3f8] ;  /* 0x0000fe00ff047b82 */ /* 0x000e700000000a00 */
        /* <DEDUP_REMOVED lines=72> */
.L_x_590:
        /* <DEDUP_REMOVED lines=27> */
.L_x_589:
[----:B------:R-:W-:Y:S05]  /*5560*/  BSYNC.RECONVERGENT B0 ;  /* 0x0000000000007941 */ /* 0x000fea0003800200 */
.L_x_588:
        /* <DEDUP_REMOVED lines=10> */
.L_x_591:
        /* <DEDUP_REMOVED lines=82> */
.L_x_592:
        /* <DEDUP_REMOVED lines=13> */
.L_x_2476:


//--------------------- .text._Z35group_norm_nhwc_bwd_one_pass_kernelI11Fp16IOFp32WLi512ELi20ELi640EEv26Group_norm_nhwc_bwd_params --------------------------
	.section	.text._Z35group_norm_nhwc_bwd_one_pass_kernelI11Fp16IOFp32WLi512ELi20ELi640EEv26Group_norm_nhwc_bwd_params,"ax",@progbits
	.align	128
        .global         _Z35group_norm_nhwc_bwd_one_pass_kernelI11Fp16IOFp32WLi512ELi20ELi640EEv26Group_norm_nhwc_bwd_params
        .type           _Z35group_norm_nhwc_bwd_one_pass_kernelI11Fp16IOFp32WLi512ELi20ELi640EEv26Group_norm_nhwc_bwd_params,@function
        .size           _Z35group_norm_nhwc_bwd_one_pass_kernelI11Fp16IOFp32WLi512ELi20ELi640EEv26Group_norm_nhwc_bwd_params,(.L_x_2477 - _Z35group_norm_nhwc_bwd_one_pass_kernelI11Fp16IOFp32WLi512ELi20ELi640EEv26Group_norm_nhwc_bwd_params)
        .other          _Z35group_norm_nhwc_bwd_one_pass_kernelI11Fp16IOFp32WLi512ELi20ELi640EEv26Group_norm_nhwc_bwd_params,@"STO_CUDA_ENTRY STV_DEFAULT"
_Z35group_norm_nhwc_bwd_one_pass_kernelI11Fp16IOFp32WLi512ELi20ELi640EEv26Group_norm_nhwc_bwd_params:
.text._Z35group_norm_nhwc_bwd_one_pass_kernelI11Fp16IOFp32WLi512ELi20ELi640EEv26Group_norm_nhwc_bwd_params:
        /* <DEDUP_REMOVED lines=9> */
[----:B------:R-:W-:Y:S01]  /*0090*/  UMOV UR4, URZ ;  /* 0x000000ff00047c82 */ /* 0x000fe20008000000 */
[----:B0-----:R-:W-:-:S05]  /*00a0*/  LOP3.LUT R0, R3, 0xffff, RZ, 0xc0, !PT ;  /* 0x0000ffff03007812 */ /* 0x001fca00078ec0ff */
[----:B------:R-:W-:-:S05]  /*00b0*/  IMAD R0, R0, 0x199a, RZ ;  /* 0x0000199a00007824 */ /* 0x000fca00078e02ff */
[----:B------:R-:W-:-:S04]  /*00c0*/  SHF.R.U32.HI R0, RZ, 0x10, R0 ;  /* 0x00000010ff007819 */ /* 0x000fc80000011600 */
[----:B------:R-:W-:-:S05]  /*00d0*/  PRMT R0, R0, 0x9910, RZ ;  /* 0x0000991000007816 */ /* 0x000fca00000000ff */
[----:B------:R-:W-:-:S05]  /*00e0*/  IMAD R0, R0, 0xa, RZ ;  /* 0x0000000a00007824 */ /* 0x000fca00078e02ff */
[----:B------:R-:W-:-:S04]  /*00f0*/  IADD3 R0, PT, PT, RZ, -R0, RZ ;  /* 0x80000000ff007210 */ /* 0x000fc80007ffe0ff */
[----:B------:R-:W-:-:S04]  /*0100*/  PRMT R0, R0, 0x7710, RZ ;  /* 0x0000771000007816 */ /* 0x000fc800000000ff */
[----:B------:R-:W-:-:S04]  /*0110*/  IADD3 R0, PT, PT, R0, R3, RZ ;  /* 0x0000000300007210 */ /* 0x000fc80007ffe0ff */
[----:B------:R-:W-:-:S04]  /*0120*/  SHF.L.U32 R0, R0, 0x1, RZ ;  /* 0x0000000100007819 */ /* 0x000fc800000006ff */
[----:B------:R-:W-:-:S07]  /*0130*/  LOP3.LUT R0, R0, 0xffff, RZ, 0xc0, !PT ;  /* 0x0000ffff00007812 */ /* 0x000fce00078ec0ff */
.L_x_636:
[----:B0-----:R-:W0:Y:S01]  /*0140*/  LDC R9, c[0x0][0x410] ;  /* 0x00010400ff097b82 */ /* 0x001e220000000800 */
[----:B-1----:R-:W1:Y:S01]  /*0150*/  S2R R8, SR_TID.X ;  /* 0x0000000000087919 */ /* 0x002e620000002100 */
[----:B------:R-:W2:Y:S01]  /*0160*/  LDCU.128 UR12, c[0x0][0x400] ;  /* 0x00008000ff0c77ac */ /* 0x000ea20008000c00 */
[----:B------:R-:W-:Y:S02]  /*0170*/  ISETP.LE.AND P3, PT, RZ, UR6, PT ;  /* 0x00000006ff007c0c */ /* 0x000fe4000bf63270 */
[----:B------:R-:W-:Y:S01]  /*0180*/  CS2R R38, SRZ ;  /* 0x0000000000267805 */ /* 0x000fe2000001ff00 */
[----:B------:R-:W3:Y:S02]  /*0190*/  LDCU.64 UR8, c[0x0][0x3b8] ;  /* 0x00007700ff0877ac */ /* 0x000ee40008000a00 */
[----:B------:R-:W4:Y:S08]  /*01a0*/  S2UR UR17, SR_CTAID.X ;  /* 0x00000000001179c3 */ /* 0x000f300000002500 */
[----:B------:R-:W4:Y:S01]  /*01b0*/  LDC R27, c[0x0][0x41c] ;  /* 0x00010700ff1b7b82 */ /* 0x000f220000000800 */
[----:B------:R-:W-:-:S02]  /*01c0*/  CS2R R36, SRZ ;  /* 0x0000000000247805 */ /* 0x000fc4000001ff00 */
[----:B------:R-:W-:Y:S01]  /*01d0*/  CS2R R34, SRZ ;  /* 0x0000000000227805 */ /* 0x000fe2000001ff00 */
[----:B------:R-:W3:Y:S01]  /*01e0*/  LDCU.U8 UR7, c[0x0][0x414] ;  /* 0x00008280ff0777ac */ /* 0x000ee20008000000 */
[----:B0-----:R-:W-:-:S04]  /*01f0*/  IABS R5, R9 ;  /* 0x0000000900057213 */ /* 0x001fc80000000000 */
[----:B------:R-:W0:Y:S08]  /*0200*/  I2F.RP R4, R5 ;  /* 0x0000000500047306 */ /* 0x000e300000209400 */
[----:B0-----:R-:W0:Y:S02]  /*0210*/  MUFU.RCP R4, R4 ;  /* 0x0000000400047308 */ /* 0x001e240000001000 */
[----:B0-----:R-:W-:-:S02]  /*0220*/  IADD3 R2, PT, PT, R4, 0xffffffe, RZ ;  /* 0x0ffffffe04027810 */ /* 0x001fc40007ffe0ff */
[----:B-1----:R-:W-:-:S04]  /*0230*/  LOP3.LUT R4, R8, 0xffff, RZ, 0xc0, !PT ;  /* 0x0000ffff08047812 */ /* 0x002fc800078ec0ff */
[----:B------:R0:W1:Y:S01]  /*0240*/  F2I.FTZ.U32.TRUNC.NTZ R3, R2 ;  /* 0x0000000200037305 */ /* 0x000062000021f000 */
[----:B------:R-:W-:Y:S02]  /*0250*/  IMAD R4, R4, 0x199a, RZ ;  /* 0x0000199a04047824 */ /* 0x000fe400078e02ff */
[----:B0-----:R-:W-:Y:S01]  /*0260*/  HFMA2 R2, -RZ, RZ, 0, 0 ;  /* 0x00000000ff027431 */ /* 0x001fe200000001ff */
[----:B-1----:R-:W-:-:S05]  /*0270*/  IADD3 R6, PT, PT, RZ, -R3, RZ ;  /* 0x80000003ff067210 */ /* 0x002fca0007ffe0ff */
[----:B------:R-:W-:Y:S01]  /*0280*/  IMAD R7, R6, R5, RZ ;  /* 0x0000000506077224 */ /* 0x000fe200078e02ff */
[----:B------:R-:W-:-:S03]  /*0290*/  IABS R6, UR6 ;  /* 0x0000000600067c13 */ /* 0x000fc60008000000 */
[----:B------:R-:W-:-:S06]  /*02a0*/  IMAD.HI.U32 R3, R3, R7, R2 ;  /* 0x0000000703037227 */ /* 0x000fcc00078e0002 */
[----:B------:R-:W-:-:S05]  /*02b0*/  IMAD.HI.U32 R3, R3, R6, RZ ;  /* 0x0000000603037227 */ /* 0x000fca00078e00ff */
[----:B------:R-:W-:-:S05]  /*02c0*/  IADD3 R2, PT, PT, -R3, RZ, RZ ;  /* 0x000000ff03027210 */ /* 0x000fca0007ffe1ff */
[----:B------:R-:W-:Y:S01]  /*02d0*/  IMAD R2, R5, R2, R6 ;  /* 0x0000000205027224 */ /* 0x000fe200078e0206 */
[----:B------:R-:W-:Y:S02]  /*02e0*/  SHF.R.U32.HI R6, RZ, 0x10, R4 ;  /* 0x00000010ff067819 */ /* 0x000fe40000011604 */
[----:B------:R-:W-:Y:S02]  /*02f0*/  LOP3.LUT R4, R9, UR6, RZ, 0x3c, !PT ;  /* 0x0000000609047c12 */ /* 0x000fe4000f8e3cff */
[----:B------:R-:W-:Y:S01]  /*0300*/  ISETP.GT.U32.AND P4, PT, R5, R2, PT ;  /* 0x000000020500720c */ /* 0x000fe20003f84070 */
[----:B----4-:R-:W-:Y:S01]  /*0310*/  IMAD R27, R27, UR17, R6 ;  /* 0x000000111b1b7c24 */ /* 0x010fe2000f8e0206 */
[----:B------:R-:W-:-:S04]  /*0320*/  ISETP.GE.AND P0, PT, R4, RZ, PT ;  /* 0x000000ff0400720c */ /* 0x000fc80003f06270 */
[C---:B--2---:R-:W-:Y:S02]  /*0330*/  ISETP.GE.U32.AND P2, PT, R27.reuse, UR12, PT ;  /* 0x0000000c1b007c0c */ /* 0x044fe4000bf46070 */
[----:B------:R-:W-:Y:S02]  /*0340*/  SHF.R.S32.HI R11, RZ, 0x1f, R27 ;  /* 0x0000001fff0b7819 */ /* 0x000fe4000001141b */
[----:B------:R-:W-:Y:S02]  /*0350*/  IADD3 R13, PT, PT, R27, 0x40, RZ ;  /* 0x000000401b0d7810 */ /* 0x000fe40007ffe0ff */
[----:B------:R-:W-:Y:S02]  /*0360*/  ISETP.GE.AND.EX P2, PT, R11, UR13, PT, P2 ;  /* 0x0000000d0b007c0c */ /* 0x000fe4000bf46320 */
[----:B------:R-:W-:Y:S02]  /*0370*/  @!P4 IADD3 R2, PT, PT, R2, -R5, RZ ;  /* 0x800000050202c210 */ /* 0x000fe40007ffe0ff */
[----:B------:R-:W-:-:S02]  /*0380*/  @!P4 IADD3 R3, PT, PT, R3, 0x1, RZ ;  /* 0x000000010303c810 */ /* 0x000fc40007ffe0ff */
[CC--:B------:R-:W-:Y:S02]  /*0390*/  ISETP.GE.U32.AND P1, PT, R2.reuse, R5.reuse, PT ;  /* 0x000000050200720c */ /* 0x0c0fe40003f26070 */
[-C--:B------:R-:W-:Y:S02]  /*03a0*/  ISETP.GT.U32.AND P5, PT, R5, R2.reuse, PT ;  /* 0x000000020500720c */ /* 0x080fe40003fa4070 */
[----:B------:R-:W-:Y:S02]  /*03b0*/  IADD3 R5, PT, PT, R2, -R5, RZ ;  /* 0x8000000502057210 */ /* 0x000fe40007ffe0ff */
[----:B------:R-:W-:Y:S01]  /*03c0*/  ISETP.NE.AND P4, PT, R9, RZ, PT ;  /* 0x000000ff0900720c */ /* 0x000fe20003f85270 */
[----:B------:R-:W0:Y:S01]  /*03d0*/  @!P2 LDC.64 R14, c[0x0][0x3a0] ;  /* 0x0000e800ff0eab82 */ /* 0x000e220000000a00 */
[----:B------:R-:W-:Y:S02]  /*03e0*/  SEL R2, R5, R2, !P5 ;  /* 0x0000000205027207 */ /* 0x000fe40006800000 */
[----:B------:R-:W-:-:S02]  /*03f0*/  LOP3.LUT R5, RZ, R9, RZ, 0x33, !PT ;  /* 0x00000009ff057212 */ /* 0x000fc400078e33ff */
[----:B------:R-:W-:Y:S02]  /*0400*/  @!P3 IADD3 R2, PT, PT, -R2, RZ, RZ ;  /* 0x000000ff0202b210 */ /* 0x000fe40007ffe1ff */
[----:B------:R-:W-:Y:S02]  /*0410*/  @P1 IADD3 R3, PT, PT, R3, 0x1, RZ ;  /* 0x0000000103031810 */ /* 0x000fe40007ffe0ff */
[----:B------:R-:W-:Y:S02]  /*0420*/  ISETP.GE.U32.AND P3, PT, R13, UR12, PT ;  /* 0x0000000c0d007c0c */ /* 0x000fe4000bf66070 */
[----:B------:R-:W-:Y:S02]  /*0430*/  SHF.R.S32.HI R19, RZ, 0x1f, R13 ;  /* 0x0000001fff137819 */ /* 0x000fe4000001140d */
[----:B------:R-:W-:Y:S02]  /*0440*/  MOV R4, R3 ;  /* 0x0000000300047202 */ /* 0x000fe40000000f00 */
[----:B------:R-:W-:-:S02]  /*0450*/  SEL R17, R5, R2, !P4 ;  /* 0x0000000205117207 */ /* 0x000fc40006000000 */
[----:B------:R-:W1:Y:S01]  /*0460*/  @!P2 LDC.64 R2, c[0x0][0x3f8] ;  /* 0x0000fe00ff02ab82 */ /* 0x000e620000000a00 */
[----:B------:R-:W-:Y:S02]  /*0470*/  @!P0 IADD3 R4, PT, PT, -R4, RZ, RZ ;  /* 0x000000ff04048210 */ /* 0x000fe40007ffe1ff */
[----:B------:R-:W-:Y:S01]  /*0480*/  ISETP.GE.AND.EX P3, PT, R19, UR13, PT, P3 ;  /* 0x0000000d13007c0c */ /* 0x000fe2000bf66330 */
[----:B------:R-:W-:Y:S01]  /*0490*/  IMAD R9, R17, 0x14, RZ ;  /* 0x0000001411097824 */ /* 0x000fe200078e02ff */
[----:B------:R-:W-:Y:S02]  /*04a0*/  SEL R7, R5, R4, !P4 ;  /* 0x0000000405077207 */ /* 0x000fe40006000000 */
[----:B------:R-:W-:Y:S02]  /*04b0*/  IADD3 R12, PT, PT, R27, 0x80, RZ ;  /* 0x000000801b0c7810 */ /* 0x000fe40007ffe0ff */
[----:B------:R-:W-:Y:S02]  /*04c0*/  IADD3 R42, P0, PT, R9, R0, RZ ;  /* 0x00000000092a7210 */ /* 0x000fe40007f1e0ff */
[----:B------:R-:W-:-:S02]  /*04d0*/  SHF.R.S32.HI R0, RZ, 0x1f, R7 ;  /* 0x0000001fff007819 */ /* 0x000fc40000011407 */
[----:B------:R-:W-:Y:S02]  /*04e0*/  LEA.HI.X.SX32 R43, R9, RZ, 0x1, P0 ;  /* 0x000000ff092b7211 */ /* 0x000fe400000f0eff */
[----:B------:R-:W-:Y:S01]  /*04f0*/  ISETP.GE.U32.AND P0, PT, R12, UR12, PT ;  /* 0x0000000c0c007c0c */ /* 0x000fe2000bf06070 */
[----:B------:R-:W-:Y:S01]  /*0500*/  IMAD R0, R0, UR14, RZ ;  /* 0x0000000e00007c24 */ /* 0x000fe2000f8e02ff */
[----:B------:R-:W2:Y:S01]  /*0510*/  @!P3 LDC.64 R4, c[0x0][0x3f8] ;  /* 0x0000fe00ff04bb82 */ /* 0x000ea20000000a00 */
[----:B------:R-:W-:Y:S01]  /*0520*/  SHF.R.S32.HI R9, RZ, 0x1f, R12 ;  /* 0x0000001fff097819 */ /* 0x000fe2000001140c */
[----:B------:R-:W-:-:S03]  /*0530*/  IMAD.WIDE.U32 R42, R7, UR14, R42 ;  /* 0x0000000e072a7c25 */ /* 0x000fc6000f8e002a */
[----:B------:R-:W-:Y:S01]  /*0540*/  ISETP.GE.AND.EX P0, PT, R9, UR13, PT, P0 ;  /* 0x0000000d09007c0c */ /* 0x000fe2000bf06300 */
[----:B------:R-:W-:Y:S01]  /*0550*/  IMAD R45, R7, UR15, R0 ;  /* 0x0000000f072d7c24 */ /* 0x000fe2000f8e0200 */
[----:B------:R-:W-:Y:S01]  /*0560*/  @!P2 MOV R44, R42 ;  /* 0x0000002a002ca202 */ /* 0x000fe20000000f00 */
[----:B-1----:R-:W-:Y:S01]  /*0570*/  @!P2 IMAD R0, R11, R2, RZ ;  /* 0x000000020b00a224 */ /* 0x002fe200078e02ff */
[----:B------:R-:W-:Y:S01]  /*0580*/  @!P3 MOV R20, R42 ;  /* 0x0000002a0014b202 */ /* 0x000fe20000000f00 */
[----:B------:R-:W1:Y:S01]  /*0590*/  @!P2 LDC.64 R10, c[0x0][0x398] ;  /* 0x0000e600ff0aab82 */ /* 0x000e620000000a00 */
[----:B------:R-:W-:Y:S01]  /*05a0*/  IADD3 R45, PT, PT, R43, R45, RZ ;  /* 0x0000002d2b2d7210 */ /* 0x000fe20007ffe0ff */
[C---:B------:R-:W-:Y:S01]  /*05b0*/  @!P2 IMAD R21, R27.reuse, R3, R0 ;  /* 0x000000031b15a224 */ /* 0x040fe200078e0200 */
[----:B------:R-:W-:Y:S01]  /*05c0*/  PRMT R0, R6, 0x9910, RZ ;  /* 0x0000991006007816 */ /* 0x000fe200000000ff */
[----:B------:R-:W-:-:S04]  /*05d0*/  @!P2 IMAD.WIDE.U32 R2, R27, R2, R44 ;  /* 0x000000021b02a225 */ /* 0x000fc800078e002c */
[----:B------:R-:W4:Y:S01]  /*05e0*/  @!P0 LDC.64 R6, c[0x0][0x3f8] ;  /* 0x0000fe00ff068b82 */ /* 0x000f220000000a00 */
[----:B------:R-:W-:Y:S01]  /*05f0*/  IMAD R18, R0, 0xa, RZ ;  /* 0x0000000a00127824 */ /* 0x000fe200078e02ff */
[----:B------:R-:W-:Y:S02]  /*0600*/  @!P2 IADD3 R3, PT, PT, R3, R21, RZ ;  /* 0x000000150303a210 */ /* 0x000fe40007ffe0ff */
[C---:B------:R-:W-:Y:S01]  /*0610*/  @!P2 SHF.L.U32 R23, R2.reuse, 0x1, RZ ;  /* 0x000000010217a819 */ /* 0x040fe200000006ff */
[----:B--2---:R-:W-:Y:S01]  /*0620*/  @!P3 IMAD R0, R19, R4, RZ ;  /* 0x000000041300b224 */ /* 0x004fe200078e02ff */
[----:B------:R-:W-:Y:S02]  /*0630*/  @!P2 SHF.L.U64.HI R16, R2, 0x1, R3 ;  /* 0x000000010210a819 */ /* 0x000fe40000010203 */
[----:B------:R-:W2:Y:S01]  /*0640*/  @!P3 LDC.64 R2, c[0x0][0x3a0] ;  /* 0x0000e800ff02bb82 */ /* 0x000ea20000000a00 */
[----:B------:R-:W-:Y:S01]  /*0650*/  @!P3 MOV R21, R45 ;  /* 0x0000002d0015b202 */ /* 0x000fe20000000f00 */
[----:B------:R-:W-:Y:S01]  /*0660*/  @!P3 IMAD R25, R13, R5, R0 ;  /* 0x000000050d19b224 */ /* 0x000fe200078e0200 */
[----:B------:R-:W-:-:S02]  /*0670*/  IADD3 R0, PT, PT, RZ, -R18, RZ ;  /* 0x80000012ff007210 */ /* 0x000fc40007ffe0ff */
[----:B0-----:R-:W-:Y:S01]  /*0680*/  @!P2 IADD3 R18, P1, PT, R23, R14, RZ ;  /* 0x0000000e1712a210 */ /* 0x001fe20007f3e0ff */
[----:B------:R-:W-:Y:S01]  /*0690*/  @!P3 IMAD.WIDE.U32 R20, R13, R4, R20 ;  /* 0x000000040d14b225 */ /* 0x000fe200078e0014 */
[----:B------:R-:W-:Y:S01]  /*06a0*/  PRMT R13, R0, 0x7710, RZ ;  /* 0x00007710000d7816 */ /* 0x000fe200000000ff */
[----:B------:R-:W0:Y:S01]  /*06b0*/  @!P3 LDC.64 R4, c[0x0][0x398] ;  /* 0x0000e600ff04bb82 */ /* 0x000e220000000a00 */
[----:B------:R-:W-:Y:S02]  /*06c0*/  @!P2 IADD3.X R19, PT, PT, R16, R15, RZ, P1, !PT ;  /* 0x0000000f1013a210 */ /* 0x000fe40000ffe4ff */
[----:B------:R-:W-:Y:S02]  /*06d0*/  IADD3 R0, PT, PT, R13, R8, RZ ;  /* 0x000000080d007210 */ /* 0x000fe40007ffe0ff */
[----:B-1----:R-:W-:Y:S01]  /*06e0*/  @!P2 IADD3 R8, P1, PT, R23, R10, RZ ;  /* 0x0000000a1708a210 */ /* 0x002fe20007f3e0ff */
[----:B------:R1:W5:Y:S01]  /*06f0*/  @!P2 LDG.E R39, desc[UR18][R18.64] ;  /* 0x000000121227a981 */ /* 0x000362000c1e1900 */
[----:B------:R-:W-:Y:S01]  /*0700*/  @!P3 IADD3 R13, PT, PT, R21, R25, RZ ;  /* 0x00000019150db210 */ /* 0x000fe20007ffe0ff */
[----:B----4-:R-:W-:Y:S01]  /*0710*/  @!P0 IMAD R10, R9, R6, RZ ;  /* 0x00000006090a8224 */ /* 0x010fe200078e02ff */
[----:B------:R-:W-:-:S02]  /*0720*/  IADD3 R15, PT, PT, R27, 0xc0, RZ ;  /* 0x000000c01b0f7810 */ /* 0x000fc40007ffe0ff */
[----:B------:R-:W-:Y:S01]  /*0730*/  @!P3 SHF.L.U32 R21, R20, 0x1, RZ ;  /* 0x000000011415b819 */ /* 0x000fe200000006ff */
[----:B------:R-:W-:Y:S01]  /*0740*/  @!P0 IMAD R23, R12, R7, R10 ;  /* 0x000000070c178224 */ /* 0x000fe200078e020a */
[----:B------:R-:W-:Y:S02]  /*0750*/  @!P2 IADD3.X R9, PT, PT, R16, R11, RZ, P1, !PT ;  /* 0x0000000b1009a210 */ /* 0x000fe40000ffe4ff */
[----:B------:R-:W-:Y:S01]  /*0760*/  @!P3 SHF.L.U64.HI R20, R20, 0x1, R13 ;  /* 0x000000011414b819 */ /* 0x000fe2000001020d */
[----:B------:R-:W4:Y:S01]  /*0770*/  @!P0 LDC.64 R10, c[0x0][0x3a0] ;  /* 0x0000e800ff0a8b82 */ /* 0x000f220000000a00 */
[----:B-1----:R-:W-:Y:S01]  /*0780*/  @!P0 MOV R18, R42 ;  /* 0x0000002a00128202 */ /* 0x002fe20000000f00 */
[----:B------:R1:W5:Y:S01]  /*0790*/  @!P2 LDG.E R38, desc[UR18][R8.64] ;  /* 0x000000120826a981 */ /* 0x000362000c1e1900 */
[----:B------:R-:W-:Y:S02]  /*07a0*/  @!P0 MOV R19, R45 ;  /* 0x0000002d00138202 */ /* 0x000fe40000000f00 */
[----:B------:R-:W-:-:S02]  /*07b0*/  ISETP.GE.U32.AND P1, PT, R15, UR12, PT ;  /* 0x0000000c0f007c0c */ /* 0x000fc4000bf26070 */
[----:B------:R-:W-:Y:S01]  /*07c0*/  SHF.R.S32.HI R13, RZ, 0x1f, R15 ;  /* 0x0000001fff0d7819 */ /* 0x000fe2000001140f */
[----:B------:R-:W-:Y:S01]  /*07d0*/  @!P0 IMAD.WIDE.U32 R6, R12, R6, R18 ;  /* 0x000000060c068225 */ /* 0x000fe200078e0012 */
[----:B--2---:R-:W-:Y:S02]  /*07e0*/  @!P3 IADD3 R18, P4, PT, R21, R2, RZ ;  /* 0x000000021512b210 */ /* 0x004fe40007f9e0ff */
[----:B------:R-:W-:Y:S01]  /*07f0*/  ISETP.GE.AND.EX P1, PT, R13, UR13, PT, P1 ;  /* 0x0000000d0d007c0c */ /* 0x000fe2000bf26310 */
[----:B-1----:R-:W1:Y:S01]  /*0800*/  @!P0 LDC.64 R8, c[0x0][0x398] ;  /* 0x0000e600ff088b82 */ /* 0x002e620000000a00 */
[----:B------:R-:W-:Y:S02]  /*0810*/  @!P3 IADD3.X R19, PT, PT, R20, R3, RZ, P4, !PT ;  /* 0x000000031413b210 */ /* 0x000fe400027fe4ff */
[----:B------:R-:W-:Y:S02]  /*0820*/  @!P0 IADD3 R3, PT, PT, R7, R23, RZ ;  /* 0x0000001707038210 */ /* 0x000fe40007ffe0ff */
[----:B0-----:R-:W-:Y:S01]  /*0830*/  @!P3 IADD3 R4, P2, PT, R21, R4, RZ ;  /* 0x000000041504b210 */ /* 0x001fe20007f5e0ff */
[----:B---3--:R-:W-:Y:S01]  /*0840*/  UIMAD.WIDE UR8, UR6, 0x8, UR8 ;  /* 0x00000008060878a5 */ /* 0x008fe2000f8e0208 */
[----:B------:R-:W-:Y:S01]  /*0850*/  @!P0 SHF.L.U64.HI R14, R6, 0x1, R3 ;  /* 0x00000001060e8819 */ /* 0x000fe20000010203 */
[----:B------:R-:W5:Y:S01]  /*0860*/  @!P3 LDG.E R37, desc[UR18][R18.64] ;  /* 0x000000121225b981 */ /* 0x000f62000c1e1900 */
[----:B------:R-:W-:-:S03]  /*0870*/  IADD3 R29, PT, PT, R27, 0x100, RZ ;  /* 0x000001001b1d7810 */ /* 0x000fc60007ffe0ff */
[----:B------:R-:W0:Y:S01]  /*0880*/  @!P1 LDC.64 R2, c[0x0][0x3f8] ;  /* 0x0000fe00ff029b82 */ /* 0x000e220000000a00 */
[----:B------:R-:W-:Y:S02]  /*0890*/  @!P3 IADD3.X R5, PT, PT, R20, R5, RZ, P2, !PT ;  /* 0x000000051405b210 */ /* 0x000fe400017fe4ff */
[----:B------:R-:W-:Y:S02]  /*08a0*/  ISETP.GE.U32.AND P2, PT, R29, UR12, PT ;  /* 0x0000000c1d007c0c */ /* 0x000fe4000bf46070 */
[----:B------:R-:W-:Y:S01]  /*08b0*/  SHF.R.S32.HI R23, RZ, 0x1f, R29 ;  /* 0x0000001fff177819 */ /* 0x000fe2000001141d */
[----:B------:R0:W5:Y:S01]  /*08c0*/  @!P3 LDG.E R36, desc[UR18][R4.64] ;  /* 0x000000120424b981 */ /* 0x000162000c1e1900 */
[----:B------:R-:W-:Y:S01]  /*08d0*/  @!P0 SHF.L.U32 R33, R6, 0x1, RZ ;  /* 0x0000000106218819 */ /* 0x000fe200000006ff */
[----:B------:R-:W2:Y:S01]  /*08e0*/  @!P1 LDC.64 R40, c[0x0][0x3a0] ;  /* 0x0000e800ff289b82 */ /* 0x000ea20000000a00 */
[----:B------:R-:W-:Y:S02]  /*08f0*/  ISETP.GE.AND.EX P2, PT, R23, UR13, PT, P2 ;  /* 0x0000000d17007c0c */ /* 0x000fe4000bf46320 */
[----:B----4-:R-:W-:-:S02]  /*0900*/  @!P0 IADD3 R10, P4, PT, R33, R10, RZ ;  /* 0x0000000a210a8210 */ /* 0x010fc40007f9e0ff */
[----:B------:R-:W-:Y:S02]  /*0910*/  IADD3 R31, PT, PT, R27, 0x140, RZ ;  /* 0x000001401b1f7810 */ /* 0x000fe40007ffe0ff */
[----:B------:R-:W-:Y:S02]  /*0920*/  @!P0 IADD3.X R11, PT, PT, R14, R11, RZ, P4, !PT ;  /* 0x0000000b0e0b8210 */ /* 0x000fe400027fe4ff */
[----:B------:R-:W-:Y:S02]  /*0930*/  ISETP.GE.U32.AND P4, PT, R31, UR12, PT ;  /* 0x0000000c1f007c0c */ /* 0x000fe4000bf86070 */
[----:B------:R-:W-:Y:S01]  /*0940*/  SHF.R.S32.HI R25, RZ, 0x1f, R31 ;  /* 0x0000001fff197819 */ /* 0x000fe2000001141f */
[----:B------:R3:W5:Y:S02]  /*0950*/  @!P0 LDG.E R35, desc[UR18][R10.64] ;  /* 0x000000120a238981 */ /* 0x000764000c1e1900 */
[----:B------:R-:W4:Y:S01]  /*0960*/  @!P2 LDC.64 R6, c[0x0][0x3f8] ;  /* 0x0000fe00ff06ab82 */ /* 0x000f220000000a00 */
[----:B------:R-:W-:Y:S01]  /*0970*/  ISETP.GE.AND.EX P4, PT, R25, UR13, PT, P4 ;  /* 0x0000000d19007c0c */ /* 0x000fe2000bf86340 */
[----:B0-----:R-:W-:Y:S01]  /*0980*/  @!P1 IMAD R4, R13, R2, RZ ;  /* 0x000000020d049224 */ /* 0x001fe200078e02ff */
[----:B------:R-:W-:-:S02]  /*0990*/  @!P1 MOV R12, R42 ;  /* 0x0000002a000c9202 */ /* 0x000fc40000000f00 */
[----:B------:R-:W-:Y:S02]  /*09a0*/  @!P1 MOV R13, R45 ;  /* 0x0000002d000d9202 */ /* 0x000fe40000000f00 */
[----:B-1----:R-:W-:Y:S01]  /*09b0*/  @!P0 IADD3 R8, P6, PT, R33, R8, RZ ;  /* 0x0000000821088210 */ /* 0x002fe20007fde0ff */
[C---:B------:R-:W-:Y:S01]  /*09c0*/  @!P1 IMAD R33, R15.reuse, R3, R4 ;  /* 0x000000030f219224 */ /* 0x040fe200078e0204 */
[----:B---3--:R-:W-:Y:S01]  /*09d0*/  MOV R10, UR8 ;  /* 0x00000008000a7c02 */ /* 0x008fe20008000f00 */
[----:B------:R-:W0:Y:S01]  /*09e0*/  @!P1 LDC.64 R4, c[0x0][0x398] ;  /* 0x0000e600ff049b82 */ /* 0x000e220000000a00 */
[----:B------:R-:W-:Y:S01]  /*09f0*/  MOV R11, UR9 ;  /* 0x00000009000b7c02 */ /* 0x000fe20008000f00 */
[----:B------:R-:W-:Y:S01]  /*0a00*/  @!P1 IMAD.WIDE.U32 R12, R15, R2, R12 ;  /* 0x000000020f0c9225 */ /* 0x000fe200078e000c */
[----:B------:R-:W-:-:S04]  /*0a10*/  @!P0 IADD3.X R9, PT, PT, R14, R9, RZ, P6, !PT ;  /* 0x000000090e098210 */ /* 0x000fc800037fe4ff */
[----:B------:R-:W3:Y:S01]  /*0a20*/  LDG.E.64 R10, desc[UR18][R10.64] ;  /* 0x000000120a0a7981 */ /* 0x000ee2000c1e1b00 */
[----:B------:R-:W1:Y:S01]  /*0a30*/  @!P4 LDC.64 R2, c[0x0][0x3f8] ;  /* 0x0000fe00ff02cb82 */ /* 0x000e620000000a00 */
[----:B------:R-:W-:Y:S02]  /*0a40*/  @!P1 IADD3 R33, PT, PT, R13, R33, RZ ;  /* 0x000000210d219210 */ /* 0x000fe40007ffe0ff */
[----:B------:R-:W-:Y:S01]  /*0a50*/  IADD3 R16, PT, PT, R27, 0x180, RZ ;  /* 0x000001801b107810 */ /* 0x000fe20007ffe0ff */
[----:B------:R2:W5:Y:S01]  /*0a60*/  @!P0 LDG.E R34, desc[UR18][R8.64] ;  /* 0x0000001208228981 */ /* 0x000562000c1e1900 */
[----:B------:R-:W-:-:S03]  /*0a70*/  @!P1 SHF.L.U32 R13, R12, 0x1, RZ ;  /* 0x000000010c0d9819 */ /* 0x000fc600000006ff */
[----:B------:R-:W1:Y:S01]  /*0a80*/  @!P2 LDC.64 R14, c[0x0][0x3a0] ;  /* 0x0000e800ff0eab82 */ /* 0x000e620000000a00 */
[----:B------:R-:W-:Y:S01]  /*0a90*/  @!P1 SHF.L.U64.HI R18, R12, 0x1, R33 ;  /* 0x000000010c129819 */ /* 0x000fe20000010221 */
[----:B----4-:R-:W-:Y:S01]  /*0aa0*/  @!P2 IMAD R12, R23, R6, RZ ;  /* 0x00000006170ca224 */ /* 0x010fe200078e02ff */
[----:B------:R-:W-:Y:S02]  /*0ab0*/  ISETP.GE.U32.AND P5, PT, R16, UR12, PT ;  /* 0x0000000c10007c0c */ /* 0x000fe4000bfa6070 */
[----:B------:R-:W-:Y:S02]  /*0ac0*/  SHF.R.S32.HI R21, RZ, 0x1f, R16 ;  /* 0x0000001fff157819 */ /* 0x000fe40000011410 */
[----:B--2---:R-:W-:Y:S01]  /*0ad0*/  @!P2 MOV R8, R42 ;  /* 0x0000002a0008a202 */ /* 0x004fe20000000f00 */
[----:B------:R-:W2:Y:S01]  /*0ae0*/  @!P2 LDC.64 R22, c[0x0][0x398] ;  /* 0x0000e600ff16ab82 */ /* 0x000ea20000000a00 */
[----:B------:R-:W-:Y:S01]  /*0af0*/  @!P2 MOV R9, R45 ;  /* 0x0000002d0009a202 */ /* 0x000fe20000000f00 */
[----:B------:R-:W-:Y:S01]  /*0b00*/  @!P2 IMAD R20, R29, R7, R12 ;  /* 0x000000071d14a224 */ /* 0x000fe200078e020c */
[----:B------:R-:W-:Y:S01]  /*0b10*/  ISETP.GE.AND.EX P5, PT, R21, UR13, PT, P5 ;  /* 0x0000000d15007c0c */ /* 0x000fe2000bfa6350 */
[----:B------:R-:W-:Y:S01]  /*0b20*/  @!P2 IMAD.WIDE.U32 R6, R29, R6, R8 ;  /* 0x000000061d06a225 */ /* 0x000fe200078e0008 */
[----:B------:R-:W-:-:S02]  /*0b30*/  @!P1 IADD3 R40, P6, PT, R13, R40, RZ ;  /* 0x000000280d289210 */ /* 0x000fc40007fde0ff */
[----:B0-----:R-:W-:Y:S02]  /*0b40*/  @!P1 IADD3 R4, P0, PT, R13, R4, RZ ;  /* 0x000000040d049210 */ /* 0x001fe40007f1e0ff */
[----:B------:R-:W-:Y:S01]  /*0b50*/  @!P2 IADD3 R7, PT, PT, R7, R20, RZ ;  /* 0x000000140707a210 */ /* 0x000fe20007ffe0ff */
[----:B------:R-:W0:Y:S01]  /*0b60*/  @!P4 LDC.64 R12, c[0x0][0x3a0] ;  /* 0x0000e800ff0ccb82 */ /* 0x000e220000000a00 */
[----:B------:R-:W-:Y:S01]  /*0b70*/  IADD3 R27, PT, PT, R27, 0x1c0, RZ ;  /* 0x000001c01b1b7810 */ /* 0x000fe20007ffe0ff */
[----:B-1----:R-:W-:Y:S01]  /*0b80*/  @!P4 IMAD R8, R25, R2, RZ ;  /* 0x000000021908c224 */ /* 0x002fe200078e02ff */
[C---:B------:R-:W-:Y:S02]  /*0b90*/  @!P1 IADD3.X R41, PT, PT, R18.reuse, R41, RZ, P6, !PT ;  /* 0x0000002912299210 */ /* 0x040fe400037fe4ff */
[----:B------:R-:W-:Y:S02]  /*0ba0*/  @!P1 IADD3.X R5, PT, PT, R18, R5, RZ, P0, !PT ;  /* 0x0000000512059210 */ /* 0x000fe400007fe4ff */
[----:B------:R-:W-:-:S02]  /*0bb0*/  @!P2 SHF.L.U32 R25, R6, 0x1, RZ ;  /* 0x000000010619a819 */ /* 0x000fc400000006ff */
[----:B------:R-:W-:Y:S02]  /*0bc0*/  @!P2 SHF.L.U64.HI R18, R6, 0x1, R7 ;  /* 0x000000010612a819 */ /* 0x000fe40000010207 */
[----:B------:R-:W-:Y:S02]  /*0bd0*/  ISETP.GE.U32.AND P3, PT, R27, UR12, PT ;  /* 0x0000000c1b007c0c */ /* 0x000fe4000bf66070 */
[----:B------:R-:W-:Y:S02]  /*0be0*/  SHF.R.S32.HI R19, RZ, 0x1f, R27 ;  /* 0x0000001fff137819 */ /* 0x000fe4000001141b */
[----:B------:R-:W-:Y:S02]  /*0bf0*/  @!P4 MOV R6, R42 ;  /* 0x0000002a0006c202 */ /* 0x000fe40000000f00 */
[----:B------:R-:W-:Y:S01]  /*0c00*/  @!P4 MOV R7, R45 ;  /* 0x0000002d0007c202 */ /* 0x000fe20000000f00 */
[----:B------:R-:W-:Y:S01]  /*0c10*/  @!P4 IMAD R29, R31, R3, R8 ;  /* 0x000000031f1dc224 */ /* 0x000fe200078e0208 */
[----:B------:R-:W-:Y:S01]  /*0c20*/  ISETP.GE.AND.EX P3, PT, R19, UR13, PT, P3 ;  /* 0x0000000d13007c0c */ /* 0x000fe2000bf66330 */
[----:B------:R-:W1:Y:S01]  /*0c30*/  @!P5 LDC.64 R8, c[0x0][0x3f8] ;  /* 0x0000fe00ff08db82 */ /* 0x000e620000000a00 */
[----:B------:R-:W-:Y:S01]  /*0c40*/  @!P2 IADD3 R14, P0, PT, R25, R14, RZ ;  /* 0x0000000e190ea210 */ /* 0x000fe20007f1e0ff */
[----:B------:R-:W-:Y:S01]  /*0c50*/  @!P4 IMAD.WIDE.U32 R2, R31, R2, R6 ;  /* 0x000000021f02c225 */ /* 0x000fe200078e0006 */
[----:B------:R-:W-:-:S05]  /*0c60*/  CS2R R32, SRZ ;  /* 0x0000000000207805 */ /* 0x000fca000001ff00 */
[----:B------:R-:W4:Y:S01]  /*0c70*/  @!P4 LDC.64 R6, c[0x0][0x398] ;  /* 0x0000e600ff06cb82 */ /* 0x000f220000000a00 */
[C---:B------:R-:W-:Y:S01]  /*0c80*/  @!P2 IADD3.X R15, PT, PT, R18.reuse, R15, RZ, P0, !PT ;  /* 0x0000000f120fa210 */ /* 0x040fe200007fe4ff */
[----:B------:R0:W5:Y:S01]  /*0c90*/  @!P1 LDG.E R33, desc[UR18][R40.64] ;  /* 0x0000001228219981 */ /* 0x000162000c1e1900 */
[----:B--2---:R-:W-:Y:S02]  /*0ca0*/  @!P2 IADD3 R22, P0, PT, R25, R22, RZ ;  /* 0x000000161916a210 */ /* 0x004fe40007f1e0ff */
[----:B------:R-:W-:Y:S02]  /*0cb0*/  @!P4 IADD3 R29, PT, PT, R3, R29, RZ ;  /* 0x0000001d031dc210 */ /* 0x000fe40007ffe0ff */
[----:B------:R-:W-:Y:S02]  /*0cc0*/  CS2R R30, SRZ ;  /* 0x00000000001e7805 */ /* 0x000fe4000001ff00 */
[----:B------:R-:W-:Y:S01]  /*0cd0*/  @!P2 IADD3.X R23, PT, PT, R18, R23, RZ, P0, !PT ;  /* 0x000000171217a210 */ /* 0x000fe200007fe4ff */
[----:B------:R2:W5:Y:S01]  /*0ce0*/  @!P1 LDG.E R32, desc[UR18][R4.64] ;  /* 0x0000001204209981 */ /* 0x000562000c1e1900 */
[----:B------:R-:W-:-:S02]  /*0cf0*/  @!P4 SHF.L.U64.HI R18, R2, 0x1, R29 ;  /* 0x000000010212c819 */ /* 0x000fc4000001021d */
[----:B0-----:R-:W-:Y:S01]  /*0d00*/  @!P4 SHF.L.U32 R41, R2, 0x1, RZ ;  /* 0x000000010229c819 */ /* 0x001fe200000006ff */
[----:B------:R0:W5:Y:S01]  /*0d10*/  @!P2 LDG.E R31, desc[UR18][R14.64] ;  /* 0x000000120e1fa981 */ /* 0x000162000c1e1900 */
[----:B------:R-:W0:Y:S02]  /*0d20*/  @!P3 LDC.64 R2, c[0x0][0x3f8] ;  /* 0x0000fe00ff02bb82 */ /* 0x000e240000000a00 */
[----:B------:R-:W-:Y:S01]  /*0d30*/  @!P4 IADD3 R24, P0, PT, R41, R12, RZ ;  /* 0x0000000c2918c210 */ /* 0x000fe20007f1e0ff */
[----:B-1----:R-:W-:Y:S01]  /*0d40*/  @!P5 IMAD R21, R21, R8, RZ ;  /* 0x000000081515d224 */ /* 0x002fe200078e02ff */
[----:B------:R-:W-:Y:S01]  /*0d50*/  @!P5 MOV R12, R42 ;  /* 0x0000002a000cd202 */ /* 0x000fe20000000f00 */
[----:B------:R1:W5:Y:S01]  /*0d60*/  @!P2 LDG.E R30, desc[UR18][R22.64] ;  /* 0x00000012161ea981 */ /* 0x000362000c1e1900 */
[----:B------:R-:W-:Y:S02]  /*0d70*/  @!P4 IADD3.X R25, PT, PT, R18, R13, RZ, P0, !PT ;  /* 0x0000000d1219c210 */ /* 0x000fe400007fe4ff */
[----:B--2---:R-:W2:Y:S01]  /*0d80*/  @!P5 LDC.64 R4, c[0x0][0x3a0] ;  /* 0x0000e800ff04db82 */ /* 0x004ea20000000a00 */
[----:B------:R-:W-:-:S02]  /*0d90*/  @!P5 MOV R13, R45 ;  /* 0x0000002d000dd202 */ /* 0x000fc40000000f00 */
[----:B------:R-:W-:Y:S02]  /*0da0*/  ISETP.NE.AND P0, PT, RZ, UR7, PT ;  /* 0x00000007ff007c0c */ /* 0x000fe4000bf05270 */
[----:B----4-:R-:W-:-:S03]  /*0db0*/  @!P4 IADD3 R20, P1, PT, R41, R6, RZ ;  /* 0x000000062914c210 */ /* 0x010fc60007f3e0ff */
[----:B0-----:R-:W0:Y:S01]  /*0dc0*/  @!P5 LDC.64 R14, c[0x0][0x398] ;  /* 0x0000e600ff0edb82 */ /* 0x001e220000000a00 */
[C---:B------:R-:W-:Y:S02]  /*0dd0*/  @!P5 IMAD R41, R16.reuse, R9, R21 ;  /* 0x000000091029d224 */ /* 0x040fe400078e0215 */
[----:B------:R-:W-:Y:S01]  /*0de0*/  @!P5 IMAD.WIDE.U32 R12, R16, R8, R12 ;  /* 0x00000008100cd225 */ /* 0x000fe200078e000c */
[----:B------:R-:W-:-:S04]  /*0df0*/  @!P4 IADD3.X R21, PT, PT, R18, R7, RZ, P1, !PT ;  /* 0x000000071215c210 */ /* 0x000fc80000ffe4ff */
[----:B------:R-:W-:Y:S01]  /*0e00*/  @!P5 IADD3 R13, PT, PT, R13, R41, RZ ;  /* 0x000000290d0dd210 */ /* 0x000fe20007ffe0ff */
[----:B------:R-:W4:Y:S01]  /*0e10*/  @!P3 LDC.64 R8, c[0x0][0x398] ;  /* 0x0000e600ff08bb82 */ /* 0x000f220000000a00 */
[----:B------:R-:W-:Y:S02]  /*0e20*/  CS2R R28, SRZ ;  /* 0x00000000001c7805 */ /* 0x000fe4000001ff00 */
[C---:B-1----:R-:W-:Y:S01]  /*0e30*/  @!P5 SHF.L.U32 R23, R12.reuse, 0x1, RZ ;  /* 0x000000010c17d819 */ /* 0x042fe200000006ff */
[----:B------:R-:W-:Y:S01]  /*0e40*/  @!P3 IMAD R22, R19, R2, RZ ;  /* 0x000000021316b224 */ /* 0x000fe200078e02ff */
[----:B------:R-:W-:Y:S02]  /*0e50*/  @!P5 SHF.L.U64.HI R16, R12, 0x1, R13 ;  /* 0x000000010c10d819 */ /* 0x000fe4000001020d */
[----:B------:R2:W5:Y:S01]  /*0e60*/  @!P4 LDG.E R29, desc[UR18][R24.64] ;  /* 0x00000012181dc981 */ /* 0x000562000c1e1900 */
[----:B------:R-:W1:Y:S03]  /*0e70*/  @!P3 LDC.64 R6, c[0x0][0x3a0] ;  /* 0x0000e800ff06bb82 */ /* 0x000e660000000a00 */
[----:B------:R2:W5:Y:S05]  /*0e80*/  @!P4 LDG.E R28, desc[UR18][R20.64] ;  /* 0x00000012141cc981 */ /* 0x00056a000c1e1900 */
[----:B------:R-:W1:Y:S01]  /*0e90*/  LDC.64 R18, c[0x0][0x3a8] ;  /* 0x0000ea00ff127b82 */ /* 0x000e620000000a00 */
[----:B--2---:R-:W-:-:S07]  /*0ea0*/  @!P5 IADD3 R24, P1, PT, R23, R4, RZ ;  /* 0x000000041718d210 */ /* 0x004fce0007f3e0ff */
[----:B------:R-:W2:Y:S01]  /*0eb0*/  @P0 LDC.64 R12, c[0x0][0x3b0] ;  /* 0x0000ec00ff0c0b82 */ /* 0x000ea20000000a00 */
[----:B------:R-:W-:Y:S02]  /*0ec0*/  @!P3 MOV R20, R42 ;  /* 0x0000002a0014b202 */ /* 0x000fe40000000f00 */
[----:B------:R-:W-:Y:S01]  /*0ed0*/  @!P3 MOV R21, R45 ;  /* 0x0000002d0015b202 */ /* 0x000fe20000000f00 */
[----:B------:R-:W-:Y:S01]  /*0ee0*/  @!P3 IMAD R41, R27, R3, R22 ;  /* 0x000000031b29b224 */ /* 0x000fe200078e0216 */
[----:B------:R-:W-:Y:S02]  /*0ef0*/  @!P5 IADD3.X R25, PT, PT, R16, R5, RZ, P1, !PT ;  /* 0x000000051019d210 */ /* 0x000fe40000ffe4ff */
[----:B0-----:R-:W-:Y:S01]  /*0f00*/  @!P5 IADD3 R22, P1, PT, R23, R14, RZ ;  /* 0x0000000e1716d210 */ /* 0x001fe20007f3e0ff */
[----:B------:R-:W-:Y:S01]  /*0f10*/  @!P3 IMAD.WIDE.U32 R2, R27, R2, R20 ;  /* 0x000000021b02b225 */ /* 0x000fe200078e0014 */
[----:B------:R-:W-:Y:S02]  /*0f20*/  SHF.L.U32 R0, R0, 0x1, RZ ;  /* 0x0000000100007819 */ /* 0x000fe400000006ff */
[----:B------:R-:W-:-:S02]  /*0f30*/  @!P5 IADD3.X R23, PT, PT, R16, R15, RZ, P1, !PT ;  /* 0x0000000f1017d210 */ /* 0x000fc40000ffe4ff */
[----:B------:R-:W-:Y:S02]  /*0f40*/  @!P3 IADD3 R41, PT, PT, R3, R41, RZ ;  /* 0x000000290329b210 */ /* 0x000fe40007ffe0ff */
[----:B------:R-:W-:Y:S02]  /*0f50*/  @!P3 SHF.L.U32 R15, R2, 0x1, RZ ;  /* 0x00000001020fb819 */ /* 0x000fe400000006ff */
[----:B------:R-:W-:Y:S02]  /*0f60*/  LOP3.LUT R0, R0, 0xffff, RZ, 0xc0, !PT ;  /* 0x0000ffff00007812 */ /* 0x000fe400078ec0ff */
[----:B------:R-:W-:Y:S02]  /*0f70*/  @!P3 SHF.L.U64.HI R4, R2, 0x1, R41 ;  /* 0x000000010204b819 */ /* 0x000fe40000010229 */
[----:B----4-:R-:W-:Y:S01]  /*0f80*/  @!P3 IADD3 R14, P2, PT, R15, R8, RZ ;  /* 0x000000080f0eb210 */ /* 0x010fe20007f5e0ff */
[----:B------:R-:W-:Y:S01]  /*0f90*/  IMAD R3, R17, 0x14, R0 ;  /* 0x0000001411037824 */ /* 0x000fe200078e0200 */
[----:B-1----:R-:W-:-:S02]  /*0fa0*/  @!P3 IADD3 R20, P1, PT, R15, R6, RZ ;  /* 0x000000060f14b210 */ /* 0x002fc40007f3e0ff */
[C---:B------:R-:W-:Y:S01]  /*0fb0*/  @!P3 IADD3.X R15, PT, PT, R4.reuse, R9, RZ, P2, !PT ;  /* 0x00000009040fb210 */ /* 0x040fe200017fe4ff */
[----:B------:R-:W-:Y:S01]  /*0fc0*/  IMAD.WIDE R8, R3, 0x4, R18 ;  /* 0x0000000403087825 */ /* 0x000fe200078e0212 */
[----:B------:R-:W-:-:S03]  /*0fd0*/  @!P3 IADD3.X R21, PT, PT, R4, R7, RZ, P1, !PT ;  /* 0x000000070415b210 */ /* 0x000fc60000ffe4ff */
[----:B------:R-:W-:Y:S02]  /*0fe0*/  HFMA2 R5, -RZ, RZ, 0, 0 ;  /* 0x00000000ff057431 */ /* 0x000fe400000001ff */
[----:B--2---:R-:W-:-:S04]  /*0ff0*/  @P0 IMAD.WIDE R12, R3, 0x4, R12 ;  /* 0x00000004030c0825 */ /* 0x004fc800078e020c */
[----:B------:R-:W-:Y:S01]  /*1000*/  HFMA2 R2, -RZ, RZ, 0, 0 ;  /* 0x00000000ff027431 */ /* 0x000fe200000001ff */
[----:B------:R-:W-:Y:S01]  /*1010*/  MOV R3, RZ ;  /* 0x000000ff00037202 */ /* 0x000fe20000000f00 */
[----:B------:R-:W-:Y:S01]  /*1020*/  HFMA2 R4, -RZ, RZ, 0, 0 ;  /* 0x00000000ff047431 */ /* 0x000fe200000001ff */
[----:B------:R0:W5:Y:S04]  /*1030*/  @!P5 LDG.E R5, desc[UR18][R24.64] ;  /* 0x000000121805d981 */ /* 0x000168000c1e1900 */
[----:B------:R0:W5:Y:S04]  /*1040*/  @!P5 LDG.E R2, desc[UR18][R22.64] ;  /* 0x000000121602d981 */ /* 0x000168000c1e1900 */
[----:B------:R0:W5:Y:S04]  /*1050*/  @!P3 LDG.E R3, desc[UR18][R20.64] ;  /* 0x000000121403b981 */ /* 0x000168000c1e1900 */
[----:B------:R0:W5:Y:S04]  /*1060*/  @!P3 LDG.E R4, desc[UR18][R14.64] ;  /* 0x000000120e04b981 */ /* 0x000168000c1e1900 */
[----:B------:R-:W5:Y:S01]  /*1070*/  LDG.E.64 R8, desc[UR18][R8.64] ;  /* 0x0000001208087981 */ /* 0x000f62000c1e1b00 */
[----:B------:R-:W-:-:S06]  /*1080*/  CS2R R6, SRZ ;  /* 0x0000000000067805 */ /* 0x000fcc000001ff00 */
[----:B------:R0:W5:Y:S01]  /*1090*/  @P0 LDG.E.64 R6, desc[UR18][R12.64] ;  /* 0x000000120c060981 */ /* 0x000162000c1e1b00 */
[----:B------:R-:W-:Y:S01]  /*10a0*/  UISETP.NE.AND UP1, UPT, UR7, URZ, UPT ;  /* 0x000000ff0700728c */ /* 0x000fe2000bf25270 */
[----:B------:R-:W-:Y:S01]  /*10b0*/  UMOV UR21, 0x3f800000 ;  /* 0x3f80000000157882 */ /* 0x000fe20000000000 */
[----:B---3--:R-:W-:-:S13]  /*10c0*/  R2UR UR20, R10 ;  /* 0x000000000a1472ca */ /* 0x008fda00000e0000 */
[----:B------:R-:W-:-:S05]  /*10d0*/  MOV R10, UR20 ;  /* 0x00000014000a7c02 */ /* 0x000fca0008000f00 */
[----:B------:R-:W-:-:S05]  /*10e0*/  FFMA.FTZ R11, -R10, UR20, R11 ;  /* 0x000000140a0b7c23 */ /* 0x000fca000801010b */
[----:B------:R-:W-:-:S13]  /*10f0*/  FSETP.GTU.FTZ.AND P0, PT, R11, RZ, PT ;  /* 0x000000ff0b00720b */ /* 0x000fda0003f1c000 */
[----:B------:R-:W-:-:S05]  /*1100*/  VOTEU.ANY UP0, P0 ;  /* 0x0000000000ff7886 */ /* 0x000fca0000000100 */
[----:B------:R-:W1:Y:S01]  /*1110*/  @UP0 LDCU UR5, c[0x0][0x3c0] ;  /* 0x00007800ff0507ac */ /* 0x000e620008000800 */
[----:B------:R-:W-:-:S13]  /*1120*/  PLOP3.LUT P0, PT, PT, PT, UP0, 0x80, 0x8 ;  /* 0x000000000008781c */ /* 0x000fda0003f0f008 */
[----:B-1----:R-:W-:-:S06]  /*1130*/  @P0 FADD.FTZ R10, R11, UR5 ;  /* 0x000000050b0a0e21 */ /* 0x002fcc0008010000 */
[----:B------:R-:W1:Y:S02]  /*1140*/  @P0 MUFU.RSQ R10, R10 ;  /* 0x0000000a000a0308 */ /* 0x000e640000001400 */
[----:B-1----:R-:W-:-:S13]  /*1150*/  @P0 R2UR UR5, R10 ;  /* 0x000000000a0502ca */ /* 0x002fda00000e0000 */
[----:B------:R-:W-:Y:S01]  /*1160*/  @UP0 UMOV UR21, UR5 ;  /* 0x0000000500150c82 */ /* 0x000fe20008000000 */
[----:B0-----:R-:W-:Y:S05]  /*1170*/  BRA.U UP1, `(.L_x_594) ;  /* 0x0000000901447547 */ /* 0x001fea000b800000 */
[--C-:B-----5:R-:W-:Y:S02]  /*1180*/  HADD2.F32 R12, -RZ, R39.reuse.H0_H0 ;  /* 0x20000027ff0c7230 */ /* 0x120fe40000004100 */
[--C-:B------:R-:W-:Y:S02]  /*1190*/  HADD2.F32 R11, -RZ, R38.reuse.H0_H0 ;  /* 0x20000026ff0b7230 */ /* 0x100fe40000004100 */
[----:B------:R-:W-:Y:S02]  /*11a0*/  HADD2.F32 R13, -RZ, R39.H1_H1 ;  /* 0x30000027ff0d7230 */ /* 0x000fe40000004100 */
[----:B------:R-:W-:Y:S01]  /*11b0*/  FADD.FTZ R12, R12, -UR20 ;  /* 0x800000140c0c7e21 */ /* 0x000fe20008010000 */
[----:B------:R-:W-:Y:S02]  /*11c0*/  HADD2.F32 R14, -RZ, R37.H0_H0 ;  /* 0x20000025ff0e7230 */ /* 0x000fe40000004100 */
[----:B------:R-:W-:Y:S01]  /*11d0*/  FMUL.FTZ R19, R8, R11 ;  /* 0x0000000b08137220 */ /* 0x000fe20000410000 */
[----:B------:R-:W-:-:S02]  /*11e0*/  HADD2.F32 R10, -RZ, R38.H1_H1 ;  /* 0x30000026ff0a7230 */ /* 0x000fc40000004100 */
[----:B------:R-:W-:Y:S01]  /*11f0*/  FADD.FTZ R13, R13, -UR20 ;  /* 0x800000140d0d7e21 */ /* 0x000fe20008010000 */
[----:B------:R-:W-:Y:S01]  /*1200*/  FMUL.FTZ R12, R12, UR21 ;  /* 0x000000150c0c7c20 */ /* 0x000fe20008410000 */
[----:B------:R-:W-:Y:S01]  /*1210*/  FADD.FTZ R18, R14, -UR20 ;  /* 0x800000140e127e21 */ /* 0x000fe20008010000 */
[----:B------:R-:W-:Y:S02]  /*1220*/  HADD2.F32 R15, -RZ, R36.H0_H0 ;  /* 0x20000024ff0f7230 */ /* 0x000fe40000004100 */
[----:B------:R-:W-:Y:S01]  /*1230*/  FMUL.FTZ R14, R9, R10 ;  /* 0x0000000a090e7220 */ /* 0x000fe20000410000 */
[----:B------:R-:W-:Y:S01]  /*1240*/  FADD.FTZ R21, RZ, R19 ;  /* 0x00000013ff157221 */ /* 0x000fe20000010000 */
[----:B------:R-:W-:Y:S01]  /*1250*/  FMUL.FTZ R13, R13, UR21 ;  /* 0x000000150d0d7c20 */ /* 0x000fe20008410000 */
[----:B------:R-:W-:Y:S01]  /*1260*/  FFMA.FTZ R16, R12, R19, RZ ;  /* 0x000000130c107223 */ /* 0x000fe200000100ff */
[----:B------:R-:W-:Y:S01]  /*1270*/  FFMA.FTZ R20, R11, R12, RZ ;  /* 0x0000000c0b147223 */ /* 0x000fe200000100ff */
[----:B------:R-:W-:Y:S01]  /*1280*/  FADD.FTZ R22, RZ, R11 ;  /* 0x0000000bff167221 */ /* 0x000fe20000010000 */
[----:B------:R-:W-:Y:S01]  /*1290*/  FMUL.FTZ R19, R18, UR21 ;  /* 0x0000001512137c20 */ /* 0x000fe20008410000 */
[----:B------:R-:W-:Y:S01]  /*12a0*/  FADD.FTZ R12, R14, R21 ;  /* 0x000000150e0c7221 */ /* 0x000fe20000010000 */
[----:B------:R-:W-:Y:S01]  /*12b0*/  FFMA.FTZ R16, R13, R14, R16 ;  /* 0x0000000e0d107223 */ /* 0x000fe20000010010 */
[----:B------:R-:W-:Y:S01]  /*12c0*/  FMUL.FTZ R21, R8, R15 ;  /* 0x0000000f08157220 */ /* 0x000fe20000410000 */
[----:B------:R-:W-:-:S02]  /*12d0*/  HADD2.F32 R18, -RZ, R37.H1_H1 ;  /* 0x30000025ff127230 */ /* 0x000fc40000004100 */
[C---:B------:R-:W-:Y:S01]  /*12e0*/  FADD.FTZ R14, R15.reuse, R22 ;  /* 0x000000160f0e7221 */ /* 0x040fe20000010000 */
[----:B------:R-:W-:Y:S01]  /*12f0*/  FFMA.FTZ R11, R15, R19, R20 ;  /* 0x000000130f0b7223 */ /* 0x000fe20000010014 */
[----:B------:R-:W-:Y:S01]  /*1300*/  FADD.FTZ R12, R12, R21 ;  /* 0x000000150c0c7221 */ /* 0x000fe20000010000 */
[----:B------:R-:W-:Y:S01]  /*1310*/  FFMA.FTZ R15, R19, R21, R16 ;  /* 0x00000015130f7223 */ /* 0x000fe20000010010 */
[--C-:B------:R-:W-:Y:S02]  /*1320*/  HADD2.F32 R21, -RZ, R35.reuse.H0_H0 ;  /* 0x20000023ff157230 */ /* 0x100fe40000004100 */
[----:B------:R-:W-:Y:S01]  /*1330*/  FADD.FTZ R18, R18, -UR20 ;  /* 0x8000001412127e21 */ /* 0x000fe20008010000 */
[----:B------:R-:W-:Y:S02]  /*1340*/  HADD2.F32 R20, -RZ, R36.H1_H1 ;  /* 0x30000024ff147230 */ /* 0x000fe40000004100 */
[----:B------:R-:W-:Y:S01]  /*1350*/  FADD.FTZ R19, RZ, R10 ;  /* 0x0000000aff137221 */ /* 0x000fe20000010000 */
[----:B------:R-:W-:Y:S01]  /*1360*/  FFMA.FTZ R13, R10, R13, RZ ;  /* 0x0000000d0a0d7223 */ /* 0x000fe200000100ff */
[----:B------:R-:W-:Y:S01]  /*1370*/  FADD.FTZ R21, R21, -UR20 ;  /* 0x8000001415157e21 */ /* 0x000fe20008010000 */
[----:B------:R-:W-:Y:S01]  /*1380*/  FMUL.FTZ R22, R18, UR21 ;  /* 0x0000001512167c20 */ /* 0x000fe20008410000 */
[----:B------:R-:W-:-:S02]  /*1390*/  HADD2.F32 R18, -RZ, R35.H1_H1 ;  /* 0x30000023ff127230 */ /* 0x000fc40000004100 */
[----:B------:R-:W-:Y:S01]  /*13a0*/  FADD.FTZ R10, R20, R19 ;  /* 0x00000013140a7221 */ /* 0x000fe20000010000 */
[--C-:B------:R-:W-:Y:S02]  /*13b0*/  HADD2.F32 R16, -RZ, R34.reuse.H0_H0 ;  /* 0x20000022ff107230 */ /* 0x100fe40000004100 */
[----:B------:R-:W-:Y:S01]  /*13c0*/  FMUL.FTZ R19, R21, UR21 ;  /* 0x0000001515137c20 */ /* 0x000fe20008410000 */
[----:B------:R-:W-:Y:S01]  /*13d0*/  FMUL.FTZ R21, R9, R20 ;  /* 0x0000001409157220 */ /* 0x000fe20000410000 */
[----:B------:R-:W-:Y:S01]  /*13e0*/  FADD.FTZ R18, R18, -UR20 ;  /* 0x8000001412127e21 */ /* 0x000fe20008010000 */
[----:B------:R-:W-:Y:S01]  /*13f0*/  FFMA.FTZ R13, R20, R22, R13 ;  /* 0x00000016140d7223 */ /* 0x000fe2000001000d */
[----:B------:R-:W-:Y:S01]  /*1400*/  FADD.FTZ R14, R14, R16 ;  /* 0x000000100e0e7221 */ /* 0x000fe20000010000 */
[----:B------:R-:W-:Y:S01]  /*1410*/  FFMA.FTZ R11, R16, R19, R11 ;  /* 0x00000013100b7223 */ /* 0x000fe2000001000b */
[----:B------:R-:W-:Y:S01]  /*1420*/  FMUL.FTZ R23, R8, R16 ;  /* 0x0000001008177220 */ /* 0x000fe20000410000 */
[----:B------:R-:W-:-:S02]  /*1430*/  HADD2.F32 R16, -RZ, R34.H1_H1 ;  /* 0x30000022ff107230 */ /* 0x000fc40000004100 */
[----:B------:R-:W-:Y:S01]  /*1440*/  FADD.FTZ R12, R21, R12 ;  /* 0x0000000c150c7221 */ /* 0x000fe20000010000 */
[----:B------:R-:W-:Y:S01]  /*1450*/  FFMA.FTZ R22, R22, R21, R15 ;  /* 0x0000001516167223 */ /* 0x000fe2000001000f */
[----:B------:R-:W-:Y:S01]  /*1460*/  FMUL.FTZ R18, R18, UR21 ;  /* 0x0000001512127c20 */ /* 0x000fe20008410000 */
[--C-:B------:R-:W-:Y:S02]  /*1470*/  HADD2.F32 R20, -RZ, R33.reuse.H0_H0 ;  /* 0x20000021ff147230 */ /* 0x100fe40000004100 */
[----:B------:R-:W-:Y:S01]  /*1480*/  FADD.FTZ R12, R12, R23 ;  /* 0x000000170c0c7221 */ /* 0x000fe20000010000 */
[----:B------:R-:W-:Y:S01]  /*1490*/  FMUL.FTZ R15, R9, R16 ;  /* 0x00000010090f7220 */ /* 0x000fe20000410000 */
[----:B------:R-:W-:Y:S01]  /*14a0*/  FFMA.FTZ R19, R19, R23, R22 ;  /* 0x0000001713137223 */ /* 0x000fe20000010016 */
[----:B------:R-:W-:Y:S01]  /*14b0*/  FADD.FTZ R10, R10, R16 ;  /* 0x000000100a0a7221 */ /* 0x000fe20000010000 */
[----:B------:R-:W-:Y:S01]  /*14c0*/  FFMA.FTZ R13, R16, R18, R13 ;  /* 0x00000012100d7223 */ /* 0x000fe2000001000d */
[----:B------:R-:W-:-:S02]  /*14d0*/  HADD2.F32 R16, -RZ, R33.H1_H1 ;  /* 0x30000021ff107230 */ /* 0x000fc40000004100 */
[----:B------:R-:W-:Y:S01]  /*14e0*/  FADD.FTZ R12, R15, R12 ;  /* 0x0000000c0f0c7221 */ /* 0x000fe20000010000 */
[----:B------:R-:W-:Y:S01]  /*14f0*/  FFMA.FTZ R15, R18, R15, R19 ;  /* 0x0000000f120f7223 */ /* 0x000fe20000010013 */
[----:B------:R-:W-:Y:S01]  /*1500*/  FADD.FTZ R18, R20, -UR20 ;  /* 0x8000001414127e21 */ /* 0x000fe20008010000 */
[--C-:B------:R-:W-:Y:S02]  /*1510*/  HADD2.F32 R20, -RZ, R32.reuse.H0_H0 ;  /* 0x20000020ff147230 */ /* 0x100fe40000004100 */
[----:B------:R-:W-:Y:S01]  /*1520*/  FADD.FTZ R19, R16, -UR20 ;  /* 0x8000001410137e21 */ /* 0x000fe20008010000 */
[----:B------:R-:W-:Y:S02]  /*1530*/  HADD2.F32 R22, -RZ, R32.H1_H1 ;  /* 0x30000020ff167230 */ /* 0x000fe40000004100 */
[----:B------:R-:W-:Y:S01]  /*1540*/  FMUL.FTZ R24, R18, UR21 ;  /* 0x0000001512187c20 */ /* 0x000fe20008410000 */
[----:B------:R-:W-:Y:S02]  /*1550*/  HADD2.F32 R16, -RZ, R31.H0_H0 ;  /* 0x2000001fff107230 */ /* 0x000fe40000004100 */
[----:B------:R-:W-:Y:S01]  /*1560*/  FMUL.FTZ R18, R19, UR21 ;  /* 0x0000001513127c20 */ /* 0x000fe20008410000 */
[----:B------:R-:W-:Y:S01]  /*1570*/  FMUL.FTZ R19, R8, R20 ;  /* 0x0000001408137220 */ /* 0x000fe20000410000 */
[----:B------:R-:W-:Y:S01]  /*1580*/  FMUL.FTZ R21, R9, R22 ;  /* 0x0000001609157220 */ /* 0x000fe20000410000 */
[----:B------:R-:W-:Y:S01]  /*1590*/  FADD.FTZ R14, R14, R20 ;  /* 0x000000140e0e7221 */ /* 0x000fe20000010000 */
[----:B------:R-:W-:Y:S01]  /*15a0*/  FADD.FTZ R16, R16, -UR20 ;  /* 0x8000001410107e21 */ /* 0x000fe20008010000 */
[----:B------:R-:W-:Y:S01]  /*15b0*/  FFMA.FTZ R15, R24, R19, R15 ;  /* 0x00000013180f7223 */ /* 0x000fe2000001000f */
[----:B------:R-:W-:Y:S01]  /*15c0*/  FFMA.FTZ R11, R20, R24, R11 ;  /* 0x00000018140b7223 */ /* 0x000fe2000001000b */
[----:B------:R-:W-:Y:S01]  /*15d0*/  FFMA.FTZ R13, R22, R18, R13 ;  /* 0x00000012160d7223 */ /* 0x000fe2000001000d */
[----:B------:R-:W-:-:S02]  /*15e0*/  HADD2.F32 R20, -RZ, R30.H0_H0 ;  /* 0x2000001eff147230 */ /* 0x000fc40000004100 */
[----:B------:R-:W-:Y:S01]  /*15f0*/  FFMA.FTZ R15, R18, R21, R15 ;  /* 0x00000015120f7223 */ /* 0x000fe2000001000f */
[----:B------:R-:W-:Y:S01]  /*1600*/  FMUL.FTZ R18, R16, UR21 ;  /* 0x0000001510127c20 */ /* 0x000fe20008410000 */
[----:B------:R-:W-:Y:S01]  /*1610*/  FADD.FTZ R12, R12, R19 ;  /* 0x000000130c0c7221 */ /* 0x000fe20000010000 */
[----:B------:R-:W-:Y:S02]  /*1620*/  HADD2.F32 R16, -RZ, R31.H1_H1 ;  /* 0x3000001fff107230 */ /* 0x000fe40000004100 */
[----:B------:R-:W-:Y:S01]  /*1630*/  FMUL.FTZ R19, R8, R20 ;  /* 0x0000001408137220 */ /* 0x000fe20000410000 */
[----:B------:R-:W-:Y:S01]  /*1640*/  FADD.FTZ R14, R14, R20 ;  /* 0x000000140e0e7221 */ /* 0x000fe20000010000 */
[----:B------:R-:W-:Y:S01]  /*1650*/  FFMA.FTZ R11, R20, R18, R11 ;  /* 0x00000012140b7223 */ /* 0x000fe2000001000b */
[----:B------:R-:W-:Y:S02]  /*1660*/  HADD2.F32 R20, -RZ, R29.H0_H0 ;  /* 0x2000001dff147230 */ /* 0x000fe40000004100 */
[----:B------:R-:W-:Y:S01]  /*1670*/  FADD.FTZ R10, R10, R22 ;  /* 0x000000160a0a7221 */ /* 0x000fe20000010000 */
[----:B------:R-:W-:Y:S01]  /*1680*/  FFMA.FTZ R15, R18, R19, R15 ;  /* 0x00000013120f7223 */ /* 0x000fe2000001000f */
[----:B------:R-:W-:Y:S01]  /*1690*/  FADD.FTZ R16, R16, -UR20 ;  /* 0x8000001410107e21 */ /* 0x000fe20008010000 */
[----:B------:R-:W-:Y:S01]  /*16a0*/  FADD.FTZ R12, R21, R12 ;  /* 0x0000000c150c7221 */ /* 0x000fe20000010000 */
[----:B------:R-:W-:-:S02]  /*16b0*/  HADD2.F32 R22, -RZ, R30.H1_H1 ;  /* 0x3000001eff167230 */ /* 0x000fc40000004100 */
[----:B------:R-:W-:Y:S01]  /*16c0*/  FADD.FTZ R18, R20, -UR20 ;  /* 0x8000001414127e21 */ /* 0x000fe20008010000 */
[----:B------:R-:W-:Y:S02]  /*16d0*/  HADD2.F32 R23, -RZ, R28.H0_H0 ;  /* 0x2000001cff177230 */ /* 0x000fe40000004100 */
[----:B------:R-:W-:Y:S01]  /*16e0*/  FMUL.FTZ R20, R16, UR21 ;  /* 0x0000001510147c20 */ /* 0x000fe20008410000 */
[----:B------:R-:W-:Y:S01]  /*16f0*/  FADD.FTZ R12, R12, R19 ;  /* 0x000000130c0c7221 */ /* 0x000fe20000010000 */
[----:B------:R-:W-:Y:S01]  /*1700*/  FMUL.FTZ R16, R18, UR21 ;  /* 0x0000001512107c20 */ /* 0x000fe20008410000 */
[----:B------:R-:W-:Y:S01]  /*1710*/  FMUL.FTZ R19, R9, R22 ;  /* 0x0000001609137220 */ /* 0x000fe20000410000 */
[----:B------:R-:W-:Y:S01]  /*1720*/  FADD.FTZ R18, R10, R22 ;  /* 0x000000160a127221 */ /* 0x000fe20000010000 */
[----:B------:R-:W-:Y:S01]  /*1730*/  FADD.FTZ R10, R14, R23 ;  /* 0x000000170e0a7221 */ /* 0x000fe20000010000 */
[----:B------:R-:W-:Y:S01]  /*1740*/  FFMA.FTZ R11, R23, R16, R11 ;  /* 0x00000010170b7223 */ /* 0x000fe2000001000b */
[----:B------:R-:W-:Y:S01]  /*1750*/  FMUL.FTZ R23, R8, R23 ;  /* 0x0000001708177220 */ /* 0x000fe20000410000 */
[----:B------:R-:W-:Y:S01]  /*1760*/  FADD.FTZ R12, R19, R12 ;  /* 0x0000000c130c7221 */ /* 0x000fe20000010000 */
[----:B------:R-:W-:-:S02]  /*1770*/  HADD2.F32 R21, -RZ, R29.H1_H1 ;  /* 0x3000001dff157230 */ /* 0x000fc40000004100 */
[----:B------:R-:W-:Y:S01]  /*1780*/  FFMA.FTZ R15, R20, R19, R15 ;  /* 0x00000013140f7223 */ /* 0x000fe2000001000f */
[----:B------:R-:W-:Y:S01]  /*1790*/  FFMA.FTZ R13, R22, R20, R13 ;  /* 0x00000014160d7223 */ /* 0x000fe2000001000d */
[----:B------:R-:W-:Y:S01]  /*17a0*/  FADD.FTZ R22, R12, R23 ;  /* 0x000000170c167221 */ /* 0x000fe20000010000 */
[----:B------:R-:W-:Y:S02]  /*17b0*/  HADD2.F32 R20, -RZ, R28.H1_H1 ;  /* 0x3000001cff147230 */ /* 0x000fe40000004100 */
[----:B------:R-:W-:Y:S01]  /*17c0*/  FFMA.FTZ R23, R16, R23, R15 ;  /* 0x0000001710177223 */ /* 0x000fe2000001000f */
[----:B------:R-:W-:Y:S01]  /*17d0*/  FADD.FTZ R14, R21, -UR20 ;  /* 0x80000014150e7e21 */ /* 0x000fe20008010000 */
[----:B------:R-:W-:Y:S02]  /*17e0*/  HADD2.F32 R16, -RZ, R5.H0_H0 ;  /* 0x20000005ff107230 */ /* 0x000fe40000004100 */
[----:B------:R-:W-:Y:S01]  /*17f0*/  FMUL.FTZ R15, R9, R20 ;  /* 0x00000014090f7220 */ /* 0x000fe20000410000 */
[----:B------:R-:W-:Y:S01]  /*1800*/  FMUL.FTZ R14, R14, UR21 ;  /* 0x000000150e0e7c20 */ /* 0x000fe20008410000 */
[----:B------:R-:W-:-:S02]  /*1810*/  HADD2.F32 R12, -RZ, R2.H0_H0 ;  /* 0x20000002ff0c7230 */ /* 0x000fc40000004100 */
[----:B------:R-:W-:Y:S01]  /*1820*/  FADD.FTZ R16, R16, -UR20 ;  /* 0x8000001410107e21 */ /* 0x000fe20008010000 */
[----:B------:R-:W-:Y:S02]  /*1830*/  HADD2.F32 R19, -RZ, R5.H1_H1 ;  /* 0x30000005ff137230 */ /* 0x000fe40000004100 */
[----:B------:R-:W-:Y:S01]  /*1840*/  FFMA.FTZ R13, R20, R14, R13 ;  /* 0x0000000e140d7223 */ /* 0x000fe2000001000d */
[----:B------:R-:W-:Y:S01]  /*1850*/  FFMA.FTZ R23, R14, R15, R23 ;  /* 0x0000000f0e177223 */ /* 0x000fe20000010017 */
[----:B------:R-:W-:Y:S01]  /*1860*/  FADD.FTZ R22, R15, R22 ;  /* 0x000000160f167221 */ /* 0x000fe20000010000 */
[----:B------:R-:W-:Y:S01]  /*1870*/  FMUL.FTZ R21, R8, R12 ;  /* 0x0000000c08157220 */ /* 0x000fe20000410000 */
[----:B------:R-:W-:Y:S01]  /*1880*/  FMUL.FTZ R16, R16, UR21 ;  /* 0x0000001510107c20 */ /* 0x000fe20008410000 */
[----:B------:R-:W-:Y:S02]  /*1890*/  HADD2.F32 R14, -RZ, R2.H1_H1 ;  /* 0x30000002ff0e7230 */ /* 0x000fe40000004100 */
[----:B------:R-:W-:Y:S01]  /*18a0*/  FADD.FTZ R15, R19, -UR20 ;  /* 0x80000014130f7e21 */ /* 0x000fe20008010000 */
[----:B------:R-:W-:Y:S01]  /*18b0*/  FADD.FTZ R18, R18, R20 ;  /* 0x0000001412127221 */ /* 0x000fe20000010000 */
[----:B------:R-:W-:Y:S01]  /*18c0*/  FADD.FTZ R19, R22, R21 ;  /* 0x0000001516137221 */ /* 0x000fe20000010000 */
[----:B------:R-:W-:Y:S01]  /*18d0*/  FFMA.FTZ R24, R16, R21, R23 ;  /* 0x0000001510187223 */ /* 0x000fe20000010017 */
[----:B------:R-:W-:-:S02]  /*18e0*/  HADD2.F32 R21, -RZ, R3.H0_H0 ;  /* 0x20000003ff157230 */ /* 0x000fc40000004100 */
[----:B------:R-:W-:Y:S01]  /*18f0*/  FMUL.FTZ R20, R9, R14 ;  /* 0x0000000e09147220 */ /* 0x000fe20000410000 */
[----:B------:R-:W-:Y:S01]  /*1900*/  FMUL.FTZ R15, R15, UR21 ;  /* 0x000000150f0f7c20 */ /* 0x000fe20008410000 */
[----:B------:R-:W-:Y:S01]  /*1910*/  FFMA.FTZ R11, R12, R16, R11 ;  /* 0x000000100c0b7223 */ /* 0x000fe2000001000b */
[--C-:B------:R-:W-:Y:S02]  /*1920*/  HADD2.F32 R22, -RZ, R4.reuse.H0_H0 ;  /* 0x20000004ff167230 */ /* 0x100fe40000004100 */
[----:B------:R-:W-:Y:S01]  /*1930*/  FADD.FTZ R16, R20, R19 ;  /* 0x0000001314107221 */ /* 0x000fe20000010000 */
[----:B------:R-:W-:Y:S01]  /*1940*/  FADD.FTZ R19, R21, -UR20 ;  /* 0x8000001415137e21 */ /* 0x000fe20008010000 */
[----:B------:R-:W-:Y:S02]  /*1950*/  HADD2.F32 R23, -RZ, R3.H1_H1 ;  /* 0x30000003ff177230 */ /* 0x000fe40000004100 */
[----:B------:R-:W-:Y:S01]  /*1960*/  FFMA.FTZ R24, R15, R20, R24 ;  /* 0x000000140f187223 */ /* 0x000fe20000010018 */
[----:B------:R-:W-:-:S02]  /*1970*/  HADD2.F32 R20, -RZ, R4.H1_H1 ;  /* 0x30000004ff147230 */ /* 0x000fc40000004100 */
[----:B------:R-:W-:Y:S01]  /*1980*/  FMUL.FTZ R25, R8, R22 ;  /* 0x0000001608197220 */ /* 0x000fe20000410000 */
[----:B------:R-:W-:Y:S01]  /*1990*/  FMUL.FTZ R19, R19, UR21 ;  /* 0x0000001513137c20 */ /* 0x000fe20008410000 */
[----:B------:R-:W-:Y:S01]  /*19a0*/  FADD.FTZ R23, R23, -UR20 ;  /* 0x8000001417177e21 */ /* 0x000fe20008010000 */
[----:B------:R-:W-:Y:S01]  /*19b0*/  FADD.FTZ R21, R10, R12 ;  /* 0x0000000c0a157221 */ /* 0x000fe20000010000 */
        /* <DEDUP_REMOVED lines=13> */
.L_x_594:
[--C-:B-----5:R-:W-:Y:S02]  /*1a90*/  HADD2.F32 R10, -RZ, R39.reuse.H0_H0 ;  /* 0x20000027ff0a7230 */ /* 0x120fe40000004100 */
[----:B------:R-:W-:Y:S02]  /*1aa0*/  HADD2.F32 R12, -RZ, R39.H1_H1 ;  /* 0x30000027ff0c7230 */ /* 0x000fe40000004100 */
[--C-:B------:R-:W-:Y:S02]  /*1ab0*/  HADD2.F32 R13, -RZ, R37.reuse.H0_H0 ;  /* 0x20000025ff0d7230 */ /* 0x100fe40000004100 */
[----:B------:R-:W-:Y:S01]  /*1ac0*/  FADD.FTZ R10, R10, -UR20 ;  /* 0x800000140a0a7e21 */ /* 0x000fe20008010000 */
[----:B------:R-:W-:Y:S02]  /*1ad0*/  HADD2.F32 R14, -RZ, R37.H1_H1 ;  /* 0x30000025ff0e7230 */ /* 0x000fe40000004100 */
[----:B------:R-:W-:Y:S02]  /*1ae0*/  HADD2.F32 R41, -RZ, R38.H1_H1 ;  /* 0x30000026ff297230 */ /* 0x000fe40000004100 */
[----:B------:R-:W-:Y:S01]  /*1af0*/  FMUL.FTZ R11, R10, UR21 ;  /* 0x000000150a0b7c20 */ /* 0x000fe20008410000 */
[----:B------:R-:W-:Y:S01]  /*1b00*/  FADD.FTZ R10, R12, -UR20 ;  /* 0x800000140c0a7e21 */ /* 0x000fe20008010000 */
[----:B------:R-:W-:Y:S01]  /*1b10*/  FADD.FTZ R13, R13, -UR20 ;  /* 0x800000140d0d7e21 */ /* 0x000fe20008010000 */
[----:B------:R-:W-:Y:S01]  /*1b20*/  FADD.FTZ R14, R14, -UR20 ;  /* 0x800000140e0e7e21 */ /* 0x000fe20008010000 */
[--C-:B------:R-:W-:Y:S01]  /*1b30*/  FFMA.FTZ R12, R8, R11, R6.reuse ;  /* 0x0000000b080c7223 */ /* 0x100fe20000010006 */
[----:B------:R-:W-:Y:S01]  /*1b40*/  FMUL.FTZ R10, R10, UR21 ;  /* 0x000000150a0a7c20 */ /* 0x000fe20008410000 */
[----:B------:R-:W-:Y:S01]  /*1b50*/  FMUL.FTZ R23, R13, UR21 ;  /* 0x000000150d177c20 */ /* 0x000fe20008410000 */
[----:B------:R-:W-:Y:S01]  /*1b60*/  FMUL.FTZ R14, R14, UR21 ;  /* 0x000000150e0e7c20 */ /* 0x000fe20008410000 */
[----:B------:R-:W-:Y:S01]  /*1b70*/  FMUL.FTZ R16, R12, -1.4426950216293334961 ;  /* 0xbfb8aa3b0c107820 */ /* 0x000fe20000410000 */
[C-C-:B------:R-:W-:Y:S01]  /*1b80*/  FFMA.FTZ R18, R9.reuse, R10, R7.reuse ;  /* 0x0000000a09127223 */ /* 0x140fe20000010007 */
[----:B------:R-:W-:Y:S01]  /*1b90*/  FFMA.FTZ R13, R8, R23, R6 ;  /* 0x00000017080d7223 */ /* 0x000fe20000010006 */
[----:B------:R-:W-:Y:S01]  /*1ba0*/  FFMA.FTZ R21, R9, R14, R7 ;  /* 0x0000000e09157223 */ /* 0x000fe20000010007 */
[----:B------:R-:W-:-:S02]  /*1bb0*/  HADD2.F32 R26, -RZ, R36.H1_H1 ;  /* 0x30000024ff1a7230 */ /* 0x000fc40000004100 */
        /* <DEDUP_REMOVED lines=11> */
[----:B------:R-:W-:Y:S02]  /*1c70*/  HADD2.F32 R22, -RZ, R38.H0_H0 ;  /* 0x20000026ff167230 */ /* 0x000fe40000004100 */
[----:B---3--:R-:W-:-:S04]  /*1c80*/  FADD.FTZ R19, R24, 1 ;  /* 0x3f80000018137421 */ /* 0x008fc80000010000 */
[----:B------:R-:W1:Y:S01]  /*1c90*/  MUFU.RCP R16, R16 ;  /* 0x0000001000107308 */ /* 0x000e620000001000 */
[----:B------:R-:W-:-:S05]  /*1ca0*/  HADD2.F32 R24, -RZ, R35.H1_H1 ;  /* 0x30000023ff187230 */ /* 0x000fca0000004100 */
[----:B------:R-:W-:Y:S02]  /*1cb0*/  FADD.FTZ R24, R24, -UR20 ;  /* 0x8000001418187e21 */ /* 0x000fe40008010000 */
[----:B------:R-:W2:Y:S01]  /*1cc0*/  MUFU.RCP R20, R20 ;  /* 0x0000001400147308 */ /* 0x000ea20000001000 */
[----:B0-----:R-:W-:-:S04]  /*1cd0*/  FADD.FTZ R25, -R15, 1 ;  /* 0x3f8000000f197421 */ /* 0x001fc80000010100 */
[----:B------:R-:W-:Y:S01]  /*1ce0*/  FFMA.FTZ R25, R12, R25, 1 ;  /* 0x3f8000000c197423 */ /* 0x000fe20000010019 */
[----:B------:R-:W-:Y:S02]  /*1cf0*/  FMUL.FTZ R12, R22, R15 ;  /* 0x0000000f160c7220 */ /* 0x000fe40000410000 */
[----:B------:R-:W0:Y:S01]  /*1d00*/  MUFU.RCP R19, R19 ;  /* 0x0000001300137308 */ /* 0x000e220000001000 */
[----:B------:R-:W-:Y:S02]  /*1d10*/  HADD2.F32 R22, -RZ, R35.H0_H0 ;  /* 0x20000023ff167230 */ /* 0x000fe40000004100 */
[----:B-1----:R-:W-:Y:S01]  /*1d20*/  FADD.FTZ R27, -R16, 1 ;  /* 0x3f800000101b7421 */ /* 0x002fe20000010100 */
[----:B------:R-:W-:Y:S01]  /*1d30*/  FMUL.FTZ R15, R41, R16 ;  /* 0x00000010290f7220 */ /* 0x000fe20000410000 */
[----:B------:R-:W-:Y:S01]  /*1d40*/  FMUL.FTZ R16, R12, R25 ;  /* 0x000000190c107220 */ /* 0x000fe20000410000 */
[----:B------:R-:W-:Y:S02]  /*1d50*/  HADD2.F32 R25, -RZ, R36.H0_H0 ;  /* 0x20000024ff197230 */ /* 0x000fe40000004100 */
[----:B------:R-:W-:Y:S01]  /*1d60*/  FADD.FTZ R22, R22, -UR20 ;  /* 0x8000001416167e21 */ /* 0x000fe20008010000 */
[----:B------:R-:W-:Y:S01]  /*1d70*/  FFMA.FTZ R18, R18, R27, 1 ;  /* 0x3f80000012127423 */ /* 0x000fe2000001001b */
[----:B--2---:R-:W-:-:S02]  /*1d80*/  FADD.FTZ R12, -R20, 1 ;  /* 0x3f800000140c7421 */ /* 0x004fc40000010100 */
[----:B------:R-:W-:Y:S01]  /*1d90*/  FMUL.FTZ R41, R22, UR21 ;  /* 0x0000001516297c20 */ /* 0x000fe20008410000 */
[----:B------:R-:W-:Y:S01]  /*1da0*/  FMUL.FTZ R20, R25, R20 ;  /* 0x0000001419147220 */ /* 0x000fe20000410000 */
[----:B------:R-:W-:Y:S01]  /*1db0*/  FMUL.FTZ R15, R15, R18 ;  /* 0x000000120f0f7220 */ /* 0x000fe20000410000 */
[----:B------:R-:W-:Y:S01]  /*1dc0*/  FFMA.FTZ R13, R13, R12, 1 ;  /* 0x3f8000000d0d7423 */ /* 0x000fe2000001000c */
[----:B------:R-:W-:Y:S01]  /*1dd0*/  FFMA.FTZ R12, R8, R41, R6 ;  /* 0x00000029080c7223 */ /* 0x000fe20000010006 */
[----:B0-----:R-:W-:-:S03]  /*1de0*/  FADD.FTZ R22, -R19, 1 ;  /* 0x3f80000013167421 */ /* 0x001fc60000010100 */
[----:B------:R-:W-:Y:S01]  /*1df0*/  FMUL.FTZ R27, R12, -1.4426950216293334961 ;  /* 0xbfb8aa3b0c1b7820 */ /* 0x000fe20000410000 */
[----:B------:R-:W-:Y:S01]  /*1e00*/  FMUL.FTZ R26, R26, R19 ;  /* 0x000000131a1a7220 */ /* 0x000fe20000410000 */
[----:B------:R-:W-:Y:S01]  /*1e10*/  FMUL.FTZ R18, R20, R13 ;  /* 0x0000000d14127220 */ /* 0x000fe20000410000 */
[----:B------:R-:W-:Y:S01]  /*1e20*/  FFMA.FTZ R21, R21, R22, 1 ;  /* 0x3f80000015157423 */ /* 0x000fe20000010016 */
[----:B------:R-:W-:Y:S02]  /*1e30*/  FMUL.FTZ R22, R24, UR21 ;  /* 0x0000001518167c20 */ /* 0x000fe40008410000 */
[----:B------:R-:W0:Y:S01]  /*1e40*/  MUFU.EX2 R27, R27 ;  /* 0x0000001b001b7308 */ /* 0x000e220000000800 */
[----:B------:R-:W-:Y:S01]  /*1e50*/  FMUL.FTZ R20, R26, R21 ;  /* 0x000000151a147220 */ /* 0x000fe20000410000 */
[----:B------:R-:W-:Y:S01]  /*1e60*/  FFMA.FTZ R19, R9, R22, R7 ;  /* 0x0000001609137223 */ /* 0x000fe20000010007 */
[----:B------:R-:W-:-:S03]  /*1e70*/  HADD2.F32 R21, -RZ, R34.H0_H0 ;  /* 0x20000022ff157230 */ /* 0x000fc60000004100 */
[----:B------:R-:W-:-:S06]  /*1e80*/  FMUL.FTZ R40, R19, -1.4426950216293334961 ;  /* 0xbfb8aa3b13287820 */ /* 0x000fcc0000410000 */
[----:B------:R-:W1:Y:S01]  /*1e90*/  MUFU.EX2 R40, R40 ;  /* 0x0000002800287308 */ /* 0x000e620000000800 */
[----:B0-----:R-:W-:Y:S01]  /*1ea0*/  FADD.FTZ R24, R27, 1 ;  /* 0x3f8000001b187421 */ /* 0x001fe20000010000 */
[----:B------:R-:W-:-:S05]  /*1eb0*/  FMUL.FTZ R27, R9, R15 ;  /* 0x0000000f091b7220 */ /* 0x000fca0000410000 */
[----:B------:R-:W0:Y:S01]  /*1ec0*/  MUFU.RCP R24, R24 ;  /* 0x0000001800187308 */ /* 0x000e220000001000 */
[----:B-1----:R-:W-:Y:S01]  /*1ed0*/  FADD.FTZ R25, R40, 1 ;  /* 0x3f80000028197421 */ /* 0x002fe20000010000 */
[----:B------:R-:W-:-:S06]  /*1ee0*/  HADD2.F32 R40, -RZ, R34.H1_H1 ;  /* 0x30000022ff287230 */ /* 0x000fcc0000004100 */
[----:B------:R-:W1:Y:S01]  /*1ef0*/  MUFU.RCP R25, R25 ;  /* 0x0000001900197308 */ /* 0x000e620000001000 */
[----:B0-----:R-:W-:-:S04]  /*1f00*/  FADD.FTZ R13, -R24, 1 ;  /* 0x3f800000180d7421 */ /* 0x001fc80000010100 */
[----:B------:R-:W-:Y:S01]  /*1f10*/  FFMA.FTZ R26, R12, R13, 1 ;  /* 0x3f8000000c1a7423 */ /* 0x000fe2000001000d */
[----:B------:R-:W-:-:S04]  /*1f20*/  FMUL.FTZ R13, R21, R24 ;  /* 0x00000018150d7220 */ /* 0x000fc80000410000 */
[----:B------:R-:W-:Y:S01]  /*1f30*/  FMUL.FTZ R26, R13, R26 ;  /* 0x0000001a0d1a7220 */ /* 0x000fe20000410000 */
[----:B------:R-:W-:Y:S02]  /*1f40*/  HADD2.F32 R13, -RZ, R33.H0_H0 ;  /* 0x20000021ff0d7230 */ /* 0x000fe40000004100 */
[----:B-1----:R-:W-:Y:S01]  /*1f50*/  FADD.FTZ R12, -R25, 1 ;  /* 0x3f800000190c7421 */ /* 0x002fe20000010100 */
[----:B------:R-:W-:Y:S01]  /*1f60*/  FMUL.FTZ R24, R40, R25 ;  /* 0x0000001928187220 */ /* 0x000fe20000410000 */
[----:B------:R-:W-:Y:S01]  /*1f70*/  FFMA.FTZ R40, R11, R16, RZ ;  /* 0x000000100b287223 */ /* 0x000fe200000100ff */
[----:B------:R-:W-:Y:S01]  /*1f80*/  FADD.FTZ R13, R13, -UR20 ;  /* 0x800000140d0d7e21 */ /* 0x000fe20008010000 */
[----:B------:R-:W-:Y:S01]  /*1f90*/  FFMA.FTZ R19, R19, R12, 1 ;  /* 0x3f80000013137423 */ /* 0x000fe2000001000c */
[----:B------:R-:W-:Y:S01]  /*1fa0*/  FMUL.FTZ R12, R8, R16 ;  /* 0x00000010080c7220 */ /* 0x000fe20000410000 */
[----:B------:R-:W-:Y:S01]  /*1fb0*/  FADD.FTZ R25, RZ, R16 ;  /* 0x00000010ff197221 */ /* 0x000fe20000010000 */
[----:B------:R-:W-:Y:S01]  /*1fc0*/  FMUL.FTZ R13, R13, UR21 ;  /* 0x000000150d0d7c20 */ /* 0x000fe20008410000 */
[----:B------:R-:W-:Y:S01]  /*1fd0*/  FMUL.FTZ R24, R24, R19 ;  /* 0x0000001318187220 */ /* 0x000fe20000410000 */
[----:B------:R-:W-:Y:S01]  /*1fe0*/  FFMA.FTZ R21, R11, R12, RZ ;  /* 0x0000000c0b157223 */ /* 0x000fe200000100ff */
[----:B------:R-:W-:Y:S01]  /*1ff0*/  FADD.FTZ R12, RZ, R12 ;  /* 0x0000000cff0c7221 */ /* 0x000fe20000010000 */
[----:B------:R-:W-:Y:S01]  /*2000*/  FADD.FTZ R25, R25, R18 ;  /* 0x0000001219197221 */ /* 0x000fe20000010000 */
[-C--:B------:R-:W-:Y:S01]  /*2010*/  FFMA.FTZ R16, R23, R18.reuse, R40 ;  /* 0x0000001217107223 */ /* 0x080fe20000010028 */
[----:B------:R-:W-:Y:S01]  /*2020*/  FFMA.FTZ R21, R10, R27, R21 ;  /* 0x0000001b0a157223 */ /* 0x000fe20000010015 */
[----:B------:R-:W-:Y:S01]  /*2030*/  FADD.FTZ R27, R27, R12 ;  /* 0x0000000c1b1b7221 */ /* 0x000fe20000010000 */
[C---:B------:R-:W-:Y:S01]  /*2040*/  FFMA.FTZ R12, R8.reuse, R13, R6 ;  /* 0x0000000d080c7223 */ /* 0x040fe20000010006 */
[----:B------:R-:W-:Y:S01]  /*2050*/  FMUL.FTZ R18, R8, R18 ;  /* 0x0000001208127220 */ /* 0x000fe20000410000 */
[----:B------:R-:W-:-:S02]  /*2060*/  HADD2.F32 R40, -RZ, R32.H0_H0 ;  /* 0x20000020ff287230 */ /* 0x000fc40000004100 */
[----:B------:R-:W-:Y:S01]  /*2070*/  FFMA.FTZ R16, R41, R26, R16 ;  /* 0x0000001a29107223 */ /* 0x000fe20000010010 */
[----:B------:R-:W-:Y:S01]  /*2080*/  FMUL.FTZ R19, R12, -1.4426950216293334961 ;  /* 0xbfb8aa3b0c137820 */ /* 0x000fe20000410000 */
[----:B------:R-:W-:Y:S01]  /*2090*/  FFMA.FTZ R23, R23, R18, R21 ;  /* 0x0000001217177223 */ /* 0x000fe20000010015 */
[----:B------:R-:W-:-:S04]  /*20a0*/  FADD.FTZ R27, R27, R18 ;  /* 0x000000121b1b7221 */ /* 0x000fc80000010000 */
[----:B------:R-:W0:Y:S02]  /*20b0*/  MUFU.EX2 R19, R19 ;  /* 0x0000001300137308 */ /* 0x000e240000000800 */
[----:B0-----:R-:W-:-:S06]  /*20c0*/  FADD.FTZ R19, R19, 1 ;  /* 0x3f80000013137421 */ /* 0x001fcc0000010000 */
[----:B------:R-:W0:Y:S02]  /*20d0*/  MUFU.RCP R19, R19 ;  /* 0x0000001300137308 */ /* 0x000e240000001000 */
[----:B0-----:R-:W-:Y:S01]  /*20e0*/  FMUL.FTZ R11, R40, R19 ;  /* 0x00000013280b7220 */ /* 0x001fe20000410000 */
[----:B------:R-:W-:Y:S01]  /*20f0*/  FADD.FTZ R21, -R19, 1 ;  /* 0x3f80000013157421 */ /* 0x000fe20000010100 */
[----:B------:R-:W-:-:S03]  /*2100*/  HADD2.F32 R19, -RZ, R33.H1_H1 ;  /* 0x30000021ff137230 */ /* 0x000fc60000004100 */
[----:B------:R-:W-:Y:S01]  /*2110*/  FFMA.FTZ R12, R12, R21, 1 ;  /* 0x3f8000000c0c7423 */ /* 0x000fe20000010015 */
[----:B------:R-:W-:Y:S01]  /*2120*/  FFMA.FTZ R21, R10, R15, RZ ;  /* 0x0000000f0a157223 */ /* 0x000fe200000100ff */
[----:B------:R-:W-:Y:S01]  /*2130*/  FADD.FTZ R19, R19, -UR20 ;  /* 0x8000001413137e21 */ /* 0x000fe20008010000 */
[----:B------:R-:W-:Y:S01]  /*2140*/  FADD.FTZ R15, RZ, R15 ;  /* 0x0000000fff0f7221 */ /* 0x000fe20000010000 */
[----:B------:R-:W-:Y:S02]  /*2150*/  FMUL.FTZ R11, R11, R12 ;  /* 0x0000000c0b0b7220 */ /* 0x000fe40000410000 */
[----:B------:R-:W-:Y:S01]  /*2160*/  FMUL.FTZ R12, R19, UR21 ;  /* 0x00000015130c7c20 */ /* 0x000fe20008410000 */
[----:B------:R-:W-:Y:S01]  /*2170*/  FADD.FTZ R10, R15, R20 ;  /* 0x000000140f0a7221 */ /* 0x000fe20000010000 */
[-C--:B------:R-:W-:Y:S01]  /*2180*/  FFMA.FTZ R15, R14, R20.reuse, R21 ;  /* 0x000000140e0f7223 */ /* 0x080fe20000010015 */
[C---:B------:R-:W-:Y:S01]  /*2190*/  FMUL.FTZ R20, R9.reuse, R20 ;  /* 0x0000001409147220 */ /* 0x040fe20000410000 */
[----:B------:R-:W-:Y:S01]  /*21a0*/  FFMA.FTZ R18, R9, R12, R7 ;  /* 0x0000000c09127223 */ /* 0x000fe20000010007 */
[----:B------:R-:W-:Y:S01]  /*21b0*/  FADD.FTZ R10, R10, R24 ;  /* 0x000000180a0a7221 */ /* 0x000fe20000010000 */
[----:B------:R-:W-:Y:S01]  /*21c0*/  FFMA.FTZ R15, R22, R24, R15 ;  /* 0x00000018160f7223 */ /* 0x000fe2000001000f */
[----:B------:R-:W-:Y:S01]  /*21d0*/  FFMA.FTZ R23, R14, R20, R23 ;  /* 0x000000140e177223 */ /* 0x000fe20000010017 */
[----:B------:R-:W-:Y:S01]  /*21e0*/  FMUL.FTZ R40, R18, -1.4426950216293334961 ;  /* 0xbfb8aa3b12287820 */ /* 0x000fe20000410000 */
[----:B------:R-:W-:-:S02]  /*21f0*/  HADD2.F32 R14, -RZ, R32.H1_H1 ;  /* 0x30000020ff0e7230 */ /* 0x000fc40000004100 */
[----:B------:R-:W-:Y:S01]  /*2200*/  FADD.FTZ R27, R20, R27 ;  /* 0x0000001b141b7221 */ /* 0x000fe20000010000 */
[----:B------:R-:W-:Y:S01]  /*2210*/  FADD.FTZ R20, R25, R26 ;  /* 0x0000001a19147221 */ /* 0x000fe20000010000 */
[----:B------:R-:W-:Y:S01]  /*2220*/  FMUL.FTZ R26, R8, R26 ;  /* 0x0000001a081a7220 */ /* 0x000fe20000410000 */
[----:B------:R-:W-:Y:S01]  /*2230*/  FMUL.FTZ R24, R9, R24 ;  /* 0x0000001809187220 */ /* 0x000fe20000410000 */
[----:B------:R-:W0:Y:S01]  /*2240*/  MUFU.EX2 R40, R40 ;  /* 0x0000002800287308 */ /* 0x000e220000000800 */
[----:B------:R-:W-:Y:S01]  /*2250*/  FADD.FTZ R20, R20, R11 ;  /* 0x0000000b14147221 */ /* 0x000fe20000010000 */
[----:B------:R-:W-:Y:S01]  /*2260*/  FFMA.FTZ R41, R41, R26, R23 ;  /* 0x0000001a29297223 */ /* 0x000fe20000010017 */
[--C-:B------:R-:W-:Y:S02]  /*2270*/  HADD2.F32 R23, -RZ, R30.reuse.H0_H0 ;  /* 0x2000001eff177230 */ /* 0x100fe40000004100 */
[----:B------:R-:W-:Y:S01]  /*2280*/  FADD.FTZ R27, R27, R26 ;  /* 0x0000001a1b1b7221 */ /* 0x000fe20000010000 */
[----:B------:R-:W-:-:S02]  /*2290*/  HADD2.F32 R26, -RZ, R30.H1_H1 ;  /* 0x3000001eff1a7230 */ /* 0x000fc40000004100 */
[----:B------:R-:W-:Y:S01]  /*22a0*/  FFMA.FTZ R22, R22, R24, R41 ;  /* 0x0000001816167223 */ /* 0x000fe20000010029 */
[-C--:B------:R-:W-:Y:S01]  /*22b0*/  FFMA.FTZ R16, R13, R11.reuse, R16 ;  /* 0x0000000b0d107223 */ /* 0x080fe20000010010 */
[----:B------:R-:W-:Y:S01]  /*22c0*/  FADD.FTZ R27, R24, R27 ;  /* 0x0000001b181b7221 */ /* 0x000fe20000010000 */
[----:B------:R-:W-:-:S04]  /*22d0*/  FMUL.FTZ R11, R8, R11 ;  /* 0x0000000b080b7220 */ /* 0x000fc80000410000 */
[----:B------:R-:W-:Y:S01]  /*22e0*/  FFMA.FTZ R13, R13, R11, R22 ;  /* 0x0000000b0d0d7223 */ /* 0x000fe20000010016 */
[----:B0-----:R-:W-:Y:S01]  /*22f0*/  FADD.FTZ R19, R40, 1 ;  /* 0x3f80000028137421 */ /* 0x001fe20000010000 */
[----:B------:R-:W-:-:S05]  /*2300*/  FADD.FTZ R27, R27, R11 ;  /* 0x0000000b1b1b7221 */ /* 0x000fca0000010000 */
[----:B------:R-:W0:Y:S02]  /*2310*/  MUFU.RCP R19, R19 ;  /* 0x0000001300137308 */ /* 0x000e240000001000 */
[----:B0-----:R-:W-:Y:S01]  /*2320*/  FADD.FTZ R21, -R19, 1 ;  /* 0x3f80000013157421 */ /* 0x001fe20000010100 */
[----:B------:R-:W-:-:S03]  /*2330*/  FMUL.FTZ R14, R14, R19 ;  /* 0x000000130e0e7220 */ /* 0x000fc60000410000 */
[----:B------:R-:W-:Y:S01]  /*2340*/  FFMA.FTZ R21, R18, R21, 1 ;  /* 0x3f80000012157423 */ /* 0x000fe20000010015 */
[----:B------:R-:W-:-:S03]  /*2350*/  HADD2.F32 R18, -RZ, R31.H0_H0 ;  /* 0x2000001fff127230 */ /* 0x000fc60000004100 */
[----:B------:R-:W-:Y:S02]  /*2360*/  FMUL.FTZ R14, R14, R21 ;  /* 0x000000150e0e7220 */ /* 0x000fe40000410000 */
[----:B------:R-:W-:Y:S02]  /*2370*/  FADD.FTZ R18, R18, -UR20 ;  /* 0x8000001412127e21 */ /* 0x000fe40008010000 */
[----:B------:R-:W-:Y:S01]  /*2380*/  FADD.FTZ R10, R10, R14 ;  /* 0x0000000e0a0a7221 */ /* 0x000fe20000010000 */
[-C--:B------:R-:W-:Y:S01]  /*2390*/  FFMA.FTZ R15, R12, R14.reuse, R15 ;  /* 0x0000000e0c0f7223 */ /* 0x080fe2000001000f */
[----:B------:R-:W-:Y:S01]  /*23a0*/  FMUL.FTZ R21, R18, UR21 ;  /* 0x0000001512157c20 */ /* 0x000fe20008410000 */
[----:B------:R-:W-:-:S03]  /*23b0*/  FMUL.FTZ R14, R9, R14 ;  /* 0x0000000e090e7220 */ /* 0x000fc60000410000 */
[----:B------:R-:W-:Y:S01]  /*23c0*/  FFMA.FTZ R18, R8, R21, R6 ;  /* 0x0000001508127223 */ /* 0x000fe20000010006 */
[----:B------:R-:W-:Y:S01]  /*23d0*/  FFMA.FTZ R12, R12, R14, R13 ;  /* 0x0000000e0c0c7223 */ /* 0x000fe2000001000d */
[----:B------:R-:W-:Y:S02]  /*23e0*/  HADD2.F32 R13, -RZ, R28.H1_H1 ;  /* 0x3000001cff0d7230 */ /* 0x000fe40000004100 */
[----:B------:R-:W-:Y:S01]  /*23f0*/  FADD.FTZ R27, R14, R27 ;  /* 0x0000001b0e1b7221 */ /* 0x000fe20000010000 */
[----:B------:R-:W-:-:S06]  /*2400*/  FMUL.FTZ R40, R18, -1.4426950216293334961 ;  /* 0xbfb8aa3b12287820 */ /* 0x000fcc0000410000 */
[----:B------:R-:W0:Y:S02]  /*2410*/  MUFU.EX2 R40, R40 ;  /* 0x0000002800287308 */ /* 0x000e240000000800 */
[----:B0-----:R-:W-:-:S06]  /*2420*/  FADD.FTZ R19, R40, 1 ;  /* 0x3f80000028137421 */ /* 0x001fcc0000010000 */
[----:B------:R-:W0:Y:S02]  /*2430*/  MUFU.RCP R19, R19 ;  /* 0x0000001300137308 */ /* 0x000e240000001000 */
[----:B0-----:R-:W-:Y:S01]  /*2440*/  FADD.FTZ R25, -R19, 1 ;  /* 0x3f80000013197421 */ /* 0x001fe20000010100 */
[----:B------:R-:W-:-:S03]  /*2450*/  FMUL.FTZ R23, R23, R19 ;  /* 0x0000001317177220 */ /* 0x000fc60000410000 */
[----:B------:R-:W-:Y:S01]  /*2460*/  FFMA.FTZ R18, R18, R25, 1 ;  /* 0x3f80000012127423 */ /* 0x000fe20000010019 */
[----:B------:R-:W-:-:S03]  /*2470*/  HADD2.F32 R25, -RZ, R31.H1_H1 ;  /* 0x3000001fff197230 */ /* 0x000fc60000004100 */
[----:B------:R-:W-:Y:S02]  /*2480*/  FMUL.FTZ R19, R23, R18 ;  /* 0x0000001217137220 */ /* 0x000fe40000410000 */
[----:B------:R-:W-:Y:S02]  /*2490*/  FADD.FTZ R25, R25, -UR20 ;  /* 0x8000001419197e21 */ /* 0x000fe40008010000 */
[----:B------:R-:W-:Y:S02]  /*24a0*/  FFMA.FTZ R16, R21, R19, R16 ;  /* 0x0000001315107223 */ /* 0x000fe40000010010 */
[----:B------:R-:W-:-:S04]  /*24b0*/  FMUL.FTZ R18, R25, UR21 ;  /* 0x0000001519127c20 */ /* 0x000fc80008410000 */
[----:B------:R-:W-:-:S04]  /*24c0*/  FFMA.FTZ R23, R9, R18, R7 ;  /* 0x0000001209177223 */ /* 0x000fc80000010007 */
[----:B------:R-:W-:-:S06]  /*24d0*/  FMUL.FTZ R40, R23, -1.4426950216293334961 ;  /* 0xbfb8aa3b17287820 */ /* 0x000fcc0000410000 */
[----:B------:R-:W0:Y:S02]  /*24e0*/  MUFU.EX2 R40, R40 ;  /* 0x0000002800287308 */ /* 0x000e240000000800 */
[----:B0-----:R-:W-:Y:S01]  /*24f0*/  FADD.FTZ R25, R40, 1 ;  /* 0x3f80000028197421 */ /* 0x001fe20000010000 */
[----:B------:R-:W-:-:S05]  /*2500*/  HADD2.F32 R40, -RZ, R29.H0_H0 ;  /* 0x2000001dff287230 */ /* 0x000fca0000004100 */
[----:B------:R-:W0:Y:S01]  /*2510*/  MUFU.RCP R25, R25 ;  /* 0x0000001900197308 */ /* 0x000e220000001000 */
[----:B------:R-:W-:Y:S01]  /*2520*/  FADD.FTZ R40, R40, -UR20 ;  /* 0x8000001428287e21 */ /* 0x000fe20008010000 */
[----:B0-----:R-:W-:Y:S01]  /*2530*/  FMUL.FTZ R26, R26, R25 ;  /* 0x000000191a1a7220 */ /* 0x001fe20000410000 */
[----:B------:R-:W-:Y:S02]  /*2540*/  FADD.FTZ R41, -R25, 1 ;  /* 0x3f80000019297421 */ /* 0x000fe40000010100 */
[----:B------:R-:W-:Y:S02]  /*2550*/  FMUL.FTZ R25, R40, UR21 ;  /* 0x0000001528197c20 */ /* 0x000fe40008410000 */
[----:B------:R-:W-:Y:S02]  /*2560*/  FFMA.FTZ R23, R23, R41, 1 ;  /* 0x3f80000017177423 */ /* 0x000fe40000010029 */
[----:B------:R-:W-:Y:S01]  /*2570*/  FFMA.FTZ R24, R8, R25, R6 ;  /* 0x0000001908187223 */ /* 0x000fe20000010006 */
[----:B------:R-:W-:-:S02]  /*2580*/  HADD2.F32 R41, -RZ, R28.H0_H0 ;  /* 0x2000001cff297230 */ /* 0x000fc40000004100 */
[----:B------:R-:W-:Y:S01]  /*2590*/  FMUL.FTZ R23, R26, R23 ;  /* 0x000000171a177220 */ /* 0x000fe20000410000 */
[----:B------:R-:W-:-:S03]  /*25a0*/  FMUL.FTZ R40, R24, -1.4426950216293334961 ;  /* 0xbfb8aa3b18287820 */ /* 0x000fc60000410000 */
[----:B------:R-:W-:Y:S01]  /*25b0*/  FADD.FTZ R10, R10, R23 ;  /* 0x000000170a0a7221 */ /* 0x000fe20000010000 */
[----:B------:R-:W-:Y:S02]  /*25c0*/  FFMA.FTZ R15, R18, R23, R15 ;  /* 0x00000017120f7223 */ /* 0x000fe4000001000f */
[----:B------:R-:W0:Y:S02]  /*25d0*/  MUFU.EX2 R40, R40 ;  /* 0x0000002800287308 */ /* 0x000e240000000800 */
[----:B0-----:R-:W-:-:S06]  /*25e0*/  FADD.FTZ R26, R40, 1 ;  /* 0x3f800000281a7421 */ /* 0x001fcc0000010000 */
[----:B------:R-:W0:Y:S02]  /*25f0*/  MUFU.RCP R26, R26 ;  /* 0x0000001a001a7308 */ /* 0x000e240000001000 */
[----:B0-----:R-:W-:Y:S01]  /*2600*/  FMUL.FTZ R22, R41, R26 ;  /* 0x0000001a29167220 */ /* 0x001fe20000410000 */
[----:B------:R-:W-:-:S04]  /*2610*/  FADD.FTZ R41, -R26, 1 ;  /* 0x3f8000001a297421 */ /* 0x000fc80000010100 */
[----:B------:R-:W-:Y:S01]  /*2620*/  FFMA.FTZ R41, R24, R41, 1 ;  /* 0x3f80000018297423 */ /* 0x000fe20000010029 */
[----:B------:R-:W-:-:S05]  /*2630*/  HADD2.F32 R24, -RZ, R29.H1_H1 ;  /* 0x3000001dff187230 */ /* 0x000fca0000004100 */
[----:B------:R-:W-:Y:S01]  /*2640*/  FADD.FTZ R40, R24, -UR20 ;  /* 0x8000001418287e21 */ /* 0x000fe20008010000 */
[----:B------:R-:W-:-:S03]  /*2650*/  FMUL.FTZ R24, R22, R41 ;  /* 0x0000002916187220 */ /* 0x000fc60000410000 */
[----:B------:R-:W-:Y:S01]  /*2660*/  FMUL.FTZ R22, R40, UR21 ;  /* 0x0000001528167c20 */ /* 0x000fe20008410000 */
[----:B------:R-:W-:-:S03]  /*2670*/  FFMA.FTZ R16, R25, R24, R16 ;  /* 0x0000001819107223 */ /* 0x000fc60000010010 */
[----:B------:R-:W-:-:S04]  /*2680*/  FFMA.FTZ R26, R9, R22, R7 ;  /* 0x00000016091a7223 */ /* 0x000fc80000010007 */
[----:B------:R-:W-:-:S06]  /*2690*/  FMUL.FTZ R40, R26, -1.4426950216293334961 ;  /* 0xbfb8aa3b1a287820 */ /* 0x000fcc0000410000 */
[----:B------:R-:W0:Y:S02]  /*26a0*/  MUFU.EX2 R40, R40 ;  /* 0x0000002800287308 */ /* 0x000e240000000800 */
[----:B0-----:R-:W-:Y:S01]  /*26b0*/  FADD.FTZ R11, R40, 1 ;  /* 0x3f800000280b7421 */ /* 0x001fe20000010000 */
[----:B------:R-:W-:-:S05]  /*26c0*/  HADD2.F32 R40, -RZ, R5.H0_H0 ;  /* 0x20000005ff287230 */ /* 0x000fca0000004100 */
[----:B------:R-:W0:Y:S01]  /*26d0*/  MUFU.RCP R11, R11 ;  /* 0x0000000b000b7308 */ /* 0x000e220000001000 */
[----:B------:R-:W-:Y:S01]  /*26e0*/  FADD.FTZ R40, R40, -UR20 ;  /* 0x8000001428287e21 */ /* 0x000fe20008010000 */
[----:B0-----:R-:W-:Y:S01]  /*26f0*/  FADD.FTZ R41, -R11, 1 ;  /* 0x3f8000000b297421 */ /* 0x001fe20000010100 */
[----:B------:R-:W-:-:S03]  /*2700*/  FMUL.FTZ R13, R13, R11 ;  /* 0x0000000b0d0d7220 */ /* 0x000fc60000410000 */
[----:B------:R-:W-:Y:S01]  /*2710*/  FFMA.FTZ R26, R26, R41, 1 ;  /* 0x3f8000001a1a7423 */ /* 0x000fe20000010029 */
[----:B------:R-:W-:Y:S01]  /*2720*/  FADD.FTZ R41, R20, R19 ;  /* 0x0000001314297221 */ /* 0x000fe20000010000 */
[----:B------:R-:W-:Y:S02]  /*2730*/  FMUL.FTZ R19, R8, R19 ;  /* 0x0000001308137220 */ /* 0x000fe40000410000 */
[----:B------:R-:W-:Y:S01]  /*2740*/  FMUL.FTZ R11, R13, R26 ;  /* 0x0000001a0d0b7220 */ /* 0x000fe20000410000 */
[----:B------:R-:W-:Y:S01]  /*2750*/  FMUL.FTZ R13, R40, UR21 ;  /* 0x00000015280d7c20 */ /* 0x000fe20008410000 */
[----:B------:R-:W-:Y:S01]  /*2760*/  FFMA.FTZ R21, R21, R19, R12 ;  /* 0x0000001315157223 */ /* 0x000fe2000001000c */
[----:B------:R-:W-:Y:S02]  /*2770*/  HADD2.F32 R12, -RZ, R2.H0_H0 ;  /* 0x20000002ff0c7230 */ /* 0x000fe40000004100 */
[----:B------:R-:W-:Y:S01]  /*2780*/  FADD.FTZ R27, R27, R19 ;  /* 0x000000131b1b7221 */ /* 0x000fe20000010000 */
[C---:B------:R-:W-:Y:S01]  /*2790*/  FFMA.FTZ R26, R8.reuse, R13, R6 ;  /* 0x0000000d081a7223 */ /* 0x040fe20000010006 */
[----:B------:R-:W-:Y:S01]  /*27a0*/  FADD.FTZ R41, R41, R24 ;  /* 0x0000001829297221 */ /* 0x000fe20000010000 */
[----:B------:R-:W-:Y:S01]  /*27b0*/  FMUL.FTZ R24, R8, R24 ;  /* 0x0000001808187220 */ /* 0x000fe20000410000 */
[----:B------:R-:W-:Y:S01]  /*27c0*/  FADD.FTZ R10, R10, R11 ;  /* 0x0000000b0a0a7221 */ /* 0x000fe20000010000 */
[----:B------:R-:W-:Y:S01]  /*27d0*/  FMUL.FTZ R40, R26, -1.4426950216293334961 ;  /* 0xbfb8aa3b1a287820 */ /* 0x000fe20000410000 */
[----:B------:R-:W-:-:S05]  /*27e0*/  FFMA.FTZ R15, R22, R11, R15 ;  /* 0x0000000b160f7223 */ /* 0x000fca000001000f */
        /* <DEDUP_REMOVED lines=9> */
[----:B------:R-:W-:Y:S02]  /*2880*/  FADD.FTZ R41, R41, R12 ;  /* 0x0000000c29297221 */ /* 0x000fe40000010000 */
[----:B------:R-:W-:Y:S01]  /*2890*/  FMUL.FTZ R14, R26, UR21 ;  /* 0x000000151a0e7c20 */ /* 0x000fe20008410000 */
[----:B------:R-:W-:-:S03]  /*28a0*/  FMUL.FTZ R26, R9, R23 ;  /* 0x00000017091a7220 */ /* 0x000fc60000410000 */
[----:B------:R-:W-:Y:S01]  /*28b0*/  FFMA.FTZ R20, R9, R14, R7 ;  /* 0x0000000e09147223 */ /* 0x000fe20000010007 */
[----:B------:R-:W-:Y:S01]  /*28c0*/  FFMA.FTZ R18, R18, R26, R21 ;  /* 0x0000001a12127223 */ /* 0x000fe20000010015 */
[----:B------:R-:W-:Y:S02]  /*28d0*/  HADD2.F32 R21, -RZ, R2.H1_H1 ;  /* 0x30000002ff157230 */ /* 0x000fe40000004100 */
[----:B------:R-:W-:Y:S01]  /*28e0*/  FADD.FTZ R27, R26, R27 ;  /* 0x0000001b1a1b7221 */ /* 0x000fe20000010000 */
[----:B------:R-:W-:Y:S01]  /*28f0*/  FMUL.FTZ R40, R20, -1.4426950216293334961 ;  /* 0xbfb8aa3b14287820 */ /* 0x000fe20000410000 */
[----:B------:R-:W-:Y:S01]  /*2900*/  FFMA.FTZ R25, R25, R24, R18 ;  /* 0x0000001819197223 */ /* 0x000fe20000010012 */
[----:B------:R-:W-:Y:S02]  /*2910*/  HADD2.F32 R18, -RZ, R4.H0_H0 ;  /* 0x20000004ff127230 */ /* 0x000fe40000004100 */
[----:B------:R-:W-:Y:S02]  /*2920*/  FADD.FTZ R27, R27, R24 ;  /* 0x000000181b1b7221 */ /* 0x000fe40000010000 */
[----:B------:R-:W0:Y:S02]  /*2930*/  MUFU.EX2 R40, R40 ;  /* 0x0000002800287308 */ /* 0x000e240000000800 */
[----:B0-----:R-:W-:-:S06]  /*2940*/  FADD.FTZ R19, R40, 1 ;  /* 0x3f80000028137421 */ /* 0x001fcc0000010000 */
[----:B------:R-:W0:Y:S02]  /*2950*/  MUFU.RCP R19, R19 ;  /* 0x0000001300137308 */ /* 0x000e240000001000 */
[----:B0-----:R-:W-:Y:S01]  /*2960*/  FADD.FTZ R23, -R19, 1 ;  /* 0x3f80000013177421 */ /* 0x001fe20000010100 */
[----:B------:R-:W-:-:S03]  /*2970*/  FMUL.FTZ R21, R21, R19 ;  /* 0x0000001315157220 */ /* 0x000fc60000410000 */
[----:B------:R-:W-:Y:S01]  /*2980*/  FFMA.FTZ R20, R20, R23, 1 ;  /* 0x3f80000014147423 */ /* 0x000fe20000010017 */
[----:B------:R-:W-:-:S03]  /*2990*/  HADD2.F32 R23, -RZ, R3.H0_H0 ;  /* 0x20000003ff177230 */ /* 0x000fc60000004100 */
        /* <DEDUP_REMOVED lines=8> */
[----:B------:R-:W-:-:S05]  /*2a20*/  HADD2.F32 R26, -RZ, R3.H1_H1 ;  /* 0x30000003ff1a7230 */ /* 0x000fca0000004100 */
[----:B------:R-:W0:Y:S01]  /*2a30*/  MUFU.RCP R20, R20 ;  /* 0x0000001400147308 */ /* 0x000e220000001000 */
[----:B------:R-:W-:Y:S01]  /*2a40*/  FADD.FTZ R26, R26, -UR20 ;  /* 0x800000141a1a7e21 */ /* 0x000fe20008010000 */
[----:B0-----:R-:W-:Y:S01]  /*2a50*/  FADD.FTZ R40, -R20, 1 ;  /* 0x3f80000014287421 */ /* 0x001fe20000010100 */
[----:B------:R-:W-:-:S03]  /*2a60*/  FMUL.FTZ R18, R18, R20 ;  /* 0x0000001412127220 */ /* 0x000fc60000410000 */
[----:B------:R-:W-:-:S04]  /*2a70*/  FFMA.FTZ R23, R23, R40, 1 ;  /* 0x3f80000017177423 */ /* 0x000fc80000010028 */
[----:B------:R-:W-:Y:S01]  /*2a80*/  FMUL.FTZ R20, R18, R23 ;  /* 0x0000001712147220 */ /* 0x000fe20000410000 */
[----:B------:R-:W-:Y:S01]  /*2a90*/  FMUL.FTZ R18, R26, UR21 ;  /* 0x000000151a127c20 */ /* 0x000fe20008410000 */
[C---:B------:R-:W-:Y:S01]  /*2aa0*/  FMUL.FTZ R26, R9.reuse, R11 ;  /* 0x0000000b091a7220 */ /* 0x040fe20000410000 */
[----:B------:R-:W-:Y:S02]  /*2ab0*/  HADD2.F32 R11, -RZ, R4.H1_H1 ;  /* 0x30000004ff0b7230 */ /* 0x000fe40000004100 */
[----:B------:R-:W-:Y:S01]  /*2ac0*/  FFMA.FTZ R24, R9, R18, R7 ;  /* 0x0000001209187223 */ /* 0x000fe20000010007 */
[----:B------:R-:W-:Y:S01]  /*2ad0*/  FFMA.FTZ R22, R22, R26, R25 ;  /* 0x0000001a16167223 */ /* 0x000fe20000010019 */
[----:B------:R-:W-:Y:S02]  /*2ae0*/  FADD.FTZ R27, R26, R27 ;  /* 0x0000001b1a1b7221 */ /* 0x000fe40000010000 */
[----:B------:R-:W-:-:S06]  /*2af0*/  FMUL.FTZ R40, R24, -1.4426950216293334961 ;  /* 0xbfb8aa3b18287820 */ /* 0x000fcc0000410000 */
[----:B------:R-:W0:Y:S02]  /*2b00*/  MUFU.EX2 R40, R40 ;  /* 0x0000002800287308 */ /* 0x000e240000000800 */
[----:B0-----:R-:W-:-:S06]  /*2b10*/  FADD.FTZ R23, R40, 1 ;  /* 0x3f80000028177421 */ /* 0x001fcc0000010000 */
[----:B------:R-:W0:Y:S02]  /*2b20*/  MUFU.RCP R23, R23 ;  /* 0x0000001700177308 */ /* 0x000e240000001000 */
[----:B0-----:R-:W-:Y:S01]  /*2b30*/  FADD.FTZ R25, -R23, 1 ;  /* 0x3f80000017197421 */ /* 0x001fe20000010100 */
[----:B------:R-:W-:Y:S01]  /*2b40*/  FMUL.FTZ R11, R11, R23 ;  /* 0x000000170b0b7220 */ /* 0x000fe20000410000 */
[----:B------:R-:W-:Y:S02]  /*2b50*/  FMUL.FTZ R23, R9, R19 ;  /* 0x0000001309177220 */ /* 0x000fe40000410000 */
[----:B------:R-:W-:-:S04]  /*2b60*/  FFMA.FTZ R24, R24, R25, 1 ;  /* 0x3f80000018187423 */ /* 0x000fc80000010019 */
[----:B------:R-:W-:Y:S01]  /*2b70*/  FMUL.FTZ R11, R11, R24 ;  /* 0x000000180b0b7220 */ /* 0x000fe20000410000 */
[----:B------:R-:W-:-:S04]  /*2b80*/  FMUL.FTZ R24, R8, R12 ;  /* 0x0000000c08187220 */ /* 0x000fc80000410000 */
[----:B------:R-:W-:Y:S01]  /*2b90*/  FFMA.FTZ R25, R13, R24, R22 ;  /* 0x000000180d197223 */ /* 0x000fe20000010016 */
[----:B------:R-:W-:Y:S01]  /*2ba0*/  FADD.FTZ R24, R27, R24 ;  /* 0x000000181b187221 */ /* 0x000fe20000010000 */
[----:B------:R-:W-:Y:S01]  /*2bb0*/  FFMA.FTZ R22, R13, R12, R16 ;  /* 0x0000000c0d167223 */ /* 0x000fe20000010010 */
[-C--:B------:R-:W-:Y:S01]  /*2bc0*/  FMUL.FTZ R13, R8, R20.reuse ;  /* 0x00000014080d7220 */ /* 0x080fe20000410000 */
[----:B------:R-:W-:Y:S01]  /*2bd0*/  FFMA.FTZ R16, R14, R23, R25 ;  /* 0x000000170e107223 */ /* 0x000fe20000010019 */
[----:B------:R-:W-:Y:S01]  /*2be0*/  FADD.FTZ R24, R23, R24 ;  /* 0x0000001817187221 */ /* 0x000fe20000010000 */
[----:B------:R-:W-:Y:S01]  /*2bf0*/  FMUL.FTZ R23, R9, R11 ;  /* 0x0000000b09177220 */ /* 0x000fe20000410000 */
[----:B------:R-:W-:Y:S01]  /*2c00*/  FADD.FTZ R14, R41, R20 ;  /* 0x00000014290e7221 */ /* 0x000fe20000010000 */
[----:B------:R-:W-:Y:S01]  /*2c10*/  FFMA.FTZ R25, R21, R13, R16 ;  /* 0x0000000d15197223 */ /* 0x000fe20000010010 */
[----:B------:R-:W-:Y:S01]  /*2c20*/  FADD.FTZ R12, R24, R13 ;  /* 0x0000000d180c7221 */ /* 0x000fe20000010000 */
[----:B------:R-:W-:Y:S01]  /*2c30*/  FADD.FTZ R24, R10, R19 ;  /* 0x000000130a187221 */ /* 0x000fe20000010000 */
[C---:B------:R-:W-:Y:S01]  /*2c40*/  FFMA.FTZ R13, R18.reuse, R11, R15 ;  /* 0x0000000b120d7223 */ /* 0x040fe2000001000f */
[----:B------:R-:W-:Y:S01]  /*2c50*/  FFMA.FTZ R16, R18, R23, R25 ;  /* 0x0000001712107223 */ /* 0x000fe20000010019 */
[----:B------:R-:W-:Y:S01]  /*2c60*/  FADD.FTZ R10, R23, R12 ;  /* 0x0000000c170a7221 */ /* 0x000fe20000010000 */
[----:B------:R-:W-:Y:S01]  /*2c70*/  FFMA.FTZ R12, R21, R20, R22 ;  /* 0x00000014150c7223 */ /* 0x000fe20000010016 */
[----:B------:R-:W-:-:S07]  /*2c80*/  FADD.FTZ R15, R24, R11 ;  /* 0x0000000b180f7221 */ /* 0x000fce0000010000 */
.L_x_595:
[----:B------:R-:W0:Y:S01]  /*2c90*/  S2R R20, SR_LANEID ;  /* 0x0000000000147919 */ /* 0x000e220000000000 */
[----:B------:R-:W-:Y:S01]  /*2ca0*/  MOV R11, R10 ;  /* 0x0000000a000b7202 */ /* 0x000fe20000000f00 */
[----:B------:R-:W1:Y:S01]  /*2cb0*/  S2UR UR9, SR_CgaCtaId ;  /* 0x00000000000979c3 */ /* 0x000e620000008800 */
[----:B------:R-:W-:Y:S01]  /*2cc0*/  UMOV UR8, 0x400 ;  /* 0x0000040000087882 */ /* 0x000fe20000000000 */
[----:B------:R-:W2:Y:S01]  /*2cd0*/  SHFL.DOWN PT, R19, R16, 0x1, 0x1f ;  /* 0x08201f0010137f89 */ /* 0x000ea200000e0000 */
[----:B------:R-:W-:Y:S01]  /*2ce0*/  UIADD3 UR5, UPT, UPT, UR8, 0xd0, URZ ;  /* 0x000000d008057890 */ /* 0x000fe2000fffe0ff */
[----:B------:R-:W-:Y:S01]  /*2cf0*/  BSSY.RECONVERGENT B0, `(.L_x_596) ;  /* 0x000002c000007945 */ /* 0x000fe20003800200 */
[----:B------:R-:W3:Y:S01]  /*2d00*/  LDCU UR7, c[0x0][0x374] ;  /* 0x00006e80ff0777ac */ /* 0x000ee20008000800 */
[----:B------:R-:W4:Y:S01]  /*2d10*/  SHFL.DOWN PT, R10, R11, 0x1, 0x1f ;  /* 0x08201f000b0a7f89 */ /* 0x000f2200000e0000 */
[----:B------:R-:W0:Y:S01]  /*2d20*/  LDCU UR16, c[0x0][0x370] ;  /* 0x00006e00ff1077ac */ /* 0x000e220008000800 */
[----:B------:R-:W5:Y:S01]  /*2d30*/  S2R R18, SR_TID.X ;  /* 0x0000000000127919 */ /* 0x000f620000002100 */
[----:B-1----:R-:W-:Y:S01]  /*2d40*/  ULEA UR5, UR9, UR5, 0x18 ;  /* 0x0000000509057291 */ /* 0x002fe2000f8ec0ff */
[----:B0-----:R-:W-:-:S02]  /*2d50*/  ISETP.GT.AND P0, PT, R20, 0x1e, PT ;  /* 0x0000001e1400780c */ /* 0x001fc40003f04270 */
[----:B------:R-:W-:-:S03]  /*2d60*/  ISETP.GT.AND P2, PT, R20, 0xf, PT ;  /* 0x0000000f1400780c */ /* 0x000fc60003f44270 */
[----:B-----5:R-:W-:-:S08]  /*2d70*/  LEA R41, R18, UR5, 0x4 ;  /* 0x0000000512297c11 */ /* 0x020fd0000f8e20ff */
[----:B--2---:R-:W-:Y:S01]  /*2d80*/  @!P0 FADD.FTZ R16, R19, R16 ;  /* 0x0000001013108221 */ /* 0x004fe20000010000 */
[----:B----4-:R-:W-:Y:S01]  /*2d90*/  @!P0 FADD.FTZ R11, R10, R11 ;  /* 0x0000000b0a0b8221 */ /* 0x010fe20000010000 */
[----:B------:R-:W-:Y:S01]  /*2da0*/  ISETP.GT.AND P0, PT, R20, 0x1d, PT ;  /* 0x0000001d1400780c */ /* 0x000fe20003f04270 */
[----:B------:R-:W-:Y:S01]  /*2db0*/  IMAD R40, R17, 0xa, R18 ;  /* 0x0000000a11287824 */ /* 0x000fe200078e0212 */
[----:B------:R-:W-:Y:S01]  /*2dc0*/  STS.128 [R41], R12 ;  /* 0x0000000c29007388 */ /* 0x000fe20000000c00 */
[C---:B------:R-:W-:Y:S02]  /*2dd0*/  ISETP.NE.AND P1, PT, R18.reuse, RZ, PT ;  /* 0x000000ff1200720c */ /* 0x040fe40003f25270 */
[----:B------:R-:W-:Y:S01]  /*2de0*/  ISETP.GT.U32.AND P3, PT, R18, 0x9, PT ;  /* 0x000000091200780c */ /* 0x000fe20003f64070 */
[----:B------:R-:W0:Y:S04]  /*2df0*/  SHFL.DOWN PT, R19, R16, 0x2, 0x1f ;  /* 0x08401f0010137f89 */ /* 0x000e2800000e0000 */
[----:B------:R-:W1:Y:S03]  /*2e00*/  SHFL.DOWN PT, R10, R11, 0x2, 0x1f ;  /* 0x08401f000b0a7f89 */ /* 0x000e6600000e0000 */
        /* <DEDUP_REMOVED lines=16> */
[----:B---3--:R-:W-:Y:S05]  /*2f10*/  @P2 BRA `(.L_x_597) ;  /* 0x0000000000242947 */ /* 0x008fea0003800000 */
[----:B0-----:R-:W0:Y:S01]  /*2f20*/  S2R R10, SR_LANEID ;  /* 0x00000000000a7919 */ /* 0x001e220000000000 */
[----:B--2---:R-:W-:Y:S01]  /*2f30*/  FADD.FTZ R11, R20, R17 ;  /* 0x00000011140b7221 */ /* 0x004fe20000010000 */
[----:B0-----:R-:W-:Y:S01]  /*2f40*/  ISETP.NE.AND P0, PT, R10, RZ, PT ;  /* 0x000000ff0a00720c */ /* 0x001fe20003f05270 */
[----:B-1----:R-:W-:-:S12]  /*2f50*/  FADD.FTZ R10, R19, R16 ;  /* 0x00000010130a7221 */ /* 0x002fd80000010000 */
[----:B------:R-:W-:Y:S01]  /*2f60*/  VOTEU.ALL UP0, P0 ;  /* 0x0000000000ff7886 */ /* 0x000fe20000000000 */
[----:B------:R-:W-:-:S04]  /*2f70*/  @!P0 SHF.R.U32.HI R18, RZ, 0x2, R18 ;  /* 0x00000002ff128819 */ /* 0x000fc80000011612 */
[----:B------:R-:W-:Y:S01]  /*2f80*/  @!UP0 ULEA UR5, UR9, UR8, 0x18 ;  /* 0x0000000809058291 */ /* 0x000fe2000f8ec0ff */
[----:B------:R-:W-:-:S08]  /*2f90*/  @!P0 LOP3.LUT R18, R18, 0xf8, RZ, 0xc0, !PT ;  /* 0x000000f812128812 */ /* 0x000fd000078ec0ff */
[----:B------:R3:W-:Y:S03]  /*2fa0*/  @!P0 STS.64 [R18+UR5+0x18], R10 ;  /* 0x0000180a12008988 */ /* 0x0007e60008000a05 */
.L_x_597:
[----:B------:R-:W-:Y:S05]  /*2fb0*/  BSYNC.RECONVERGENT B0 ;  /* 0x0000000000007941 */ /* 0x000fea0003800200 */
.L_x_596:
        /* <DEDUP_REMOVED lines=52> */
.L_x_599:
[----:B------:R-:W-:Y:S05]  /*3300*/  BSYNC.RECONVERGENT B0 ;  /* 0x0000000000007941 */ /* 0x000fea0003800200 */
.L_x_598:
        /* <DEDUP_REMOVED lines=318> */
.L_x_601:
[----:B------:R-:W-:Y:S05]  /*46f0*/  BSYNC.RECONVERGENT B0 ;  /* 0x0000000000007941 */ /* 0x000fea0003800200 */
.L_x_600:
[----:B------:R-:W-:Y:S04]  /*4700*/  BSSY.RECONVERGENT B0, `(.L_x_602) ;  /* 0x000001c000007945 */ /* 0x000fe80003800200 */
[----:B------:R-:W-:Y:S05]  /*4710*/  @P3 BRA `(.L_x_603) ;  /* 0x0000000000683947 */ /* 0x000fea0003800000 */
[----:B-12---:R-:W1:Y:S08]  /*4720*/  LDC.64 R16, c[0x0][0x3f8] ;  /* 0x0000fe00ff107b82 */ /* 0x006e700000000a00 */
[----:B---3--:R-:W2:Y:S01]  /*4730*/  LDC.64 R18, c[0x0][0x3d8] ;  /* 0x0000f600ff127b82 */ /* 0x008ea20000000a00 */
[----:B-1----:R-:W-:Y:S01]  /*4740*/  IMAD.WIDE.U32 R20, R16, 0x3, RZ ;  /* 0x0000000310147825 */ /* 0x002fe200078e00ff */
[----:B------:R-:W-:-:S02]  /*4750*/  LEA R25, R17, R17, 0x1 ;  /* 0x0000001111197211 */ /* 0x000fc400078e08ff */
[----:B------:R-:W-:Y:S02]  /*4760*/  LEA.HI R23, P0, R17, R16, RZ, 0x1 ;  /* 0x0000001011177211 */ /* 0x000fe400078108ff */
[----:B------:R-:W-:Y:S02]  /*4770*/  IADD3 R21, PT, PT, R21, R25, RZ ;  /* 0x0000001915157210 */ /* 0x000fe40007ffe0ff */
[----:B------:R-:W-:Y:S01]  /*4780*/  IADD3.X R22, PT, PT, RZ, R17, RZ, P0, !PT ;  /* 0x00000011ff167210 */ /* 0x000fe200007fe4ff */
[----:B--2---:R-:W-:Y:S01]  /*4790*/  IMAD.WIDE R18, R40, 0x4, R18 ;  /* 0x0000000428127825 */ /* 0x004fe200078e0212 */
        /* <DEDUP_REMOVED lines=18> */
.L_x_603:
[----:B------:R-:W-:Y:S05]  /*48c0*/  BSYNC.RECONVERGENT B0 ;  /* 0x0000000000007941 */ /* 0x000fea0003800200 */
.L_x_602:
[----:B------:R-:W-:-:S09]  /*48d0*/  UISETP.GE.U32.AND UP0, UPT, UR16, 0x2, UPT ;  /* 0x000000021000788c */ /* 0x000fd2000bf06070 */
[----:B------:R-:W-:Y:S05]  /*48e0*/  BRA.U !UP0, `(.L_x_604) ;  /* 0x0000000d081c7547 */ /* 0x000fea000b800000 */
[----:B------:R-:W5:Y:S01]  /*48f0*/  LDCU.64 UR8, c[0x0][0x3d0] ;  /* 0x00007a00ff0877ac */ /* 0x000f620008000a00 */
[----:B----4-:R-:W-:Y:S01]  /*4900*/  MOV R12, UR16 ;  /* 0x00000010000c7c02 */ /* 0x010fe20008000f00 */
[----:B------:R-:W4:Y:S01]  /*4910*/  S2UR UR23, SR_CTAID.Y ;  /* 0x00000000001779c3 */ /* 0x000f220000002600 */
[----:B------:R-:W-:Y:S02]  /*4920*/  ULOP3.LUT UR5, UR4, 0x1, URZ, 0xc0, !UPT ;  /* 0x0000000104057892 */ /* 0x000fe4000f8ec0ff */
[----:B------:R-:W-:Y:S02]  /*4930*/  ISETP.GE.U32.AND P2, PT, R12, 0x8, PT ;  /* 0x000000080c00780c */ /* 0x000fe40003f46070 */
[----:B------:R-:W-:-:S04]  /*4940*/  UIMAD UR12, UR5, UR7, URZ ;  /* 0x00000007050c72a4 */ /* 0x000fc8000f8e02ff */
[----:B------:R-:W-:-:S04]  /*4950*/  UIMAD UR5, UR12, UR16, URZ ;  /* 0x000000100c0572a4 */ /* 0x000fc8000f8e02ff */
[----:B------:R-:W-:-:S04]  /*4960*/  USHF.L.U32 UR5, UR5, 0x1, URZ ;  /* 0x0000000105057899 */ /* 0x000fc800080006ff */
[----:B-----5:R-:W-:Y:S01]  /*4970*/  UIMAD.WIDE UR8, UR5, 0x4, UR8 ;  /* 0x00000004050878a5 */ /* 0x020fe2000f8e0208 */
[----:B------:R-:W-:Y:S11]  /*4980*/  @P1 BRA `(.L_x_605) ;  /* 0x0000000000641947 */ /* 0x000ff60003800000 */
[----:B------:R-:W5:Y:S01]  /*4990*/  LDC.64 R14, c[0x0][0x3c8] ;  /* 0x0000f200ff0e7b82 */ /* 0x000f620000000a00 */
[----:B------:R-:W-:Y:S01]  /*49a0*/  ULOP3.LUT UP0, UR5, UR4, 0x2, URZ, 0xc0, !UPT ;  /* 0x0000000204057892 */ /* 0x000fe2000f80c0ff */
[----:B------:R-:W-:Y:S01]  /*49b0*/  MOV R13, UR12 ;  /* 0x0000000c000d7c02 */ /* 0x000fe20008000f00 */
[----:B----4-:R-:W-:Y:S02]  /*49c0*/  UIMAD UR10, UR17, UR7, UR23 ;  /* 0x00000007110a72a4 */ /* 0x010fe4000f8e0217 */
[----:B------:R-:W-:Y:S01]  /*49d0*/  UIADD3 UR5, UPT, UPT, -UR5, 0x1, URZ ;  /* 0x0000000105057890 */ /* 0x000fe2000fffe1ff */
[----:B------:R-:W-:Y:S01]  /*49e0*/  IADD3 R13, PT, PT, R13, UR23, RZ ;  /* 0x000000170d0d7c10 */ /* 0x000fe2000fffe0ff */
[----:B------:R-:W-:Y:S01]  /*49f0*/  UIMAD.WIDE.U32 UR10, UR10, 0x8, UR8 ;  /* 0x000000080a0a78a5 */ /* 0x000fe2000f8e0008 */
[----:B------:R-:W-:-:S03]  /*4a00*/  PLOP3.LUT P0, PT, PT, PT, UP0, 0x80, 0x8 ;  /* 0x000000000008781c */ /* 0x000fc60003f0f008 */
[----:B------:R-:W-:Y:S02]  /*4a10*/  MOV R19, UR5 ;  /* 0x0000000500137c02 */ /* 0x000fe40008000f00 */
[----:B--2---:R-:W-:Y:S02]  /*4a20*/  SEL R17, RZ, UR16, P0 ;  /* 0x00000010ff117c07 */ /* 0x004fe40008000000 */
[----:B------:R-:W-:Y:S02]  /*4a30*/  MOV R12, UR10 ;  /* 0x0000000a000c7c02 */ /* 0x000fe40008000f00 */
[----:B------:R-:W-:Y:S01]  /*4a40*/  ISETP.NE.AND P0, PT, R17, -0x1, PT ;  /* 0xffffffff1100780c */ /* 0x000fe20003f05270 */
[----:B-----5:R-:W-:Y:S01]  /*4a50*/  IMAD.WIDE.U32 R14, R13, 0x4, R14 ;  /* 0x000000040d0e7825 */ /* 0x020fe200078e000e */
[----:B------:R-:W-:-:S05]  /*4a60*/  MOV R13, UR11 ;  /* 0x0000000b000d7c02 */ /* 0x000fca0008000f00 */
[----:B------:R2:W-:Y:S01]  /*4a70*/  STG.E.64 desc[UR18][R12.64], R10 ;  /* 0x0000000a0c007986 */ /* 0x0005e2000c101b12 */
[----:B------:R-:W-:Y:S06]  /*4a80*/  MEMBAR.ALL.GPU ;  /* 0x0000000000007992 */ /* 0x000fec000000a000 */
[----:B------:R-:W-:-:S00]  /*4a90*/  ERRBAR ;  /* 0x00000000000079ab */ /* 0x000fc00000000000 */
[----:B------:R-:W-:Y:S06]  /*4aa0*/  CGAERRBAR ;  /* 0x00000000000075ab */ /* 0x000fec0000000000 */
[----:B------:R2:W-:Y:S01]  /*4ab0*/  REDG.E.ADD.S32.STRONG.GPU desc[UR18][R14.64], R19 ;  /* 0x000000130e00798e */ /* 0x0005e2000c12e312 */
[----:B------:R-:W-:Y:S05]  /*4ac0*/  @!P0 BRA `(.L_x_605) ;  /* 0x0000000000148947 */ /* 0x000fea0003800000 */
.L_x_606:
[----:B--2---:R-:W2:Y:S04]  /*4ad0*/  LDG.E.STRONG.GPU R12, desc[UR18][R14.64] ;  /* 0x000000120e0c7981 */ /* 0x004ea8000c1ef900 */
[----:B--2---:R-:W-:Y:S01]  /*4ae0*/  CCTL.IVALL ;  /* 0x00000000ff00798f */ /* 0x004fe20002000000 */
[----:B------:R-:W-:Y:S05]  /*4af0*/  YIELD ;  /* 0x0000000000007946 */ /* 0x000fea0003800000 */
[----:B------:R-:W-:-:S13]  /*4b00*/  ISETP.NE.AND P0, PT, R12, R17, PT ;  /* 0x000000110c00720c */ /* 0x000fda0003f05270 */
[----:B------:R-:W-:Y:S05]  /*4b10*/  @P0 BRA `(.L_x_606) ;  /* 0xfffffffc00ec0947 */ /* 0x000fea000383ffff */
.L_x_605:
[----:B------:R-:W-:Y:S05]  /*4b20*/  WARPSYNC.ALL ;  /* 0x0000000000007948 */ /* 0x000fea0003800000 */
[----:B------:R-:W-:Y:S06]  /*4b30*/  BAR.SYNC.DEFER_BLOCKING 0x0 ;  /* 0x0000000000007b1d */ /* 0x000fec0000010000 */
[----:B------:R-:W-:Y:S01]  /*4b40*/  UMOV UR5, URZ ;  /* 0x000000ff00057c82 */ /* 0x000fe20008000000 */
[----:B------:R-:W-:Y:S05]  /*4b50*/  @!P2 BRA `(.L_x_607) ;  /* 0x000000040028a947 */ /* 0x000fea0003800000 */
[----:B------:R-:W-:Y:S01]  /*4b60*/  HFMA2 R24, -RZ, RZ, 0, 0 ;  /* 0x00000000ff187431 */ /* 0x000fe200000001ff */
[----:B------:R-:W-:-:S12]  /*4b70*/  ULOP3.LUT UR5, UR16, 0x7ffffff8, URZ, 0xc0, !UPT ;  /* 0x7ffffff810057892 */ /* 0x000fd8000f8ec0ff */
.L_x_608:
[C---:B--2---:R-:W-:Y:S02]  /*4b80*/  IADD3 R14, PT, PT, R24.reuse, 0x1, RZ ;  /* 0x00000001180e7810 */ /* 0x044fe40007ffe0ff */
[----:B------:R-:W-:Y:S02]  /*4b90*/  ISETP.EQ.OR P0, PT, R24, UR17, P1 ;  /* 0x0000001118007c0c */ /* 0x000fe40008f02670 */
[----:B------:R-:W-:Y:S02]  /*4ba0*/  ISETP.EQ.OR P6, PT, R14, UR17, P1 ;  /* 0x000000110e007c0c */ /* 0x000fe40008fc2670 */
[----:B------:R-:W-:Y:S02]  /*4bb0*/  MOV R13, UR7 ;  /* 0x00000007000d7c02 */ /* 0x000fe40008000f00 */
[----:B------:R-:W-:Y:S02]  /*4bc0*/  MOV R17, UR7 ;  /* 0x0000000700117c02 */ /* 0x000fe40008000f00 */
[----:B------:R-:W-:-:S05]  /*4bd0*/  MOV R15, 0x8 ;  /* 0x00000008000f7802 */ /* 0x000fca0000000f00 */
[----:B----4-:R-:W-:Y:S02]  /*4be0*/  @!P0 IMAD R12, R24, R13, UR23 ;  /* 0x00000017180c8e24 */ /* 0x010fe4000f8e020d */
[----:B------:R-:W-:Y:S01]  /*4bf0*/  @!P6 IMAD R14, R14, R17, UR23 ;  /* 0x000000170e0eee24 */ /* 0x000fe2000f8e0211 */
[----:B------:R-:W-:Y:S01]  /*4c00*/  MOV R17, 0x8 ;  /* 0x0000000800117802 */ /* 0x000fe20000000f00 */
[----:B------:R-:W-:-:S04]  /*4c10*/  @!P0 IMAD.WIDE.U32 R12, R12, R15, UR8 ;  /* 0x000000080c0c8e25 */ /* 0x000fc8000f8e000f */
[----:B------:R-:W-:Y:S02]  /*4c20*/  @!P6 IMAD.WIDE.U32 R14, R14, R17, UR8 ;  /* 0x000000080e0eee25 */ /* 0x000fe4000f8e0011 */
[----:B------:R-:W0:Y:S04]  /*4c30*/  @!P0 LDG.E.64 R12, desc[UR18][R12.64] ;  /* 0x000000120c0c8981 */ /* 0x000e28000c1e1b00 */
[----:B------:R-:W2:Y:S01]  /*4c40*/  @!P6 LDG.E.64 R14, desc[UR18][R14.64] ;  /* 0x000000120e0ee981 */ /* 0x000ea2000c1e1b00 */
[C---:B-1----:R-:W-:Y:S02]  /*4c50*/  IADD3 R16, PT, PT, R24.reuse, 0x4, RZ ;  /* 0x0000000418107810 */ /* 0x042fe40007ffe0ff */
[----:B------:R-:W-:Y:S02]  /*4c60*/  IADD3 R21, PT, PT, R24, 0x2, RZ ;  /* 0x0000000218157810 */ /* 0x000fe40007ffe0ff */
[----:B------:R-:W-:-:S02]  /*4c70*/  ISETP.EQ.OR P3, PT, R16, UR17, P1 ;  /* 0x0000001110007c0c */ /* 0x000fc40008f62670 */
[C---:B------:R-:W-:Y:S02]  /*4c80*/  IADD3 R17, PT, PT, R24.reuse, 0x3, RZ ;  /* 0x0000000318117810 */ /* 0x040fe40007ffe0ff */
[----:B------:R-:W-:Y:S02]  /*4c90*/  ISETP.EQ.OR P5, PT, R21, UR17, P1 ;  /* 0x0000001115007c0c */ /* 0x000fe40008fa2670 */
[----:B------:R-:W-:Y:S02]  /*4ca0*/  ISETP.EQ.OR P4, PT, R17, UR17, P1 ;  /* 0x0000001111007c0c */ /* 0x000fe40008f82670 */
[----:B------:R-:W-:Y:S02]  /*4cb0*/  MOV R19, UR7 ;  /* 0x0000000700137c02 */ /* 0x000fe40008000f00 */
[----:B---3--:R-:W-:Y:S02]  /*4cc0*/  IADD3 R18, PT, PT, R24, 0x5, RZ ;  /* 0x0000000518127810 */ /* 0x008fe40007ffe0ff */
[----:B------:R-:W-:Y:S01]  /*4cd0*/  MOV R20, UR7 ;  /* 0x0000000700147c02 */ /* 0x000fe20008000f00 */
[----:B------:R-:W-:Y:S01]  /*4ce0*/  @!P3 IMAD R16, R16, R19, UR23 ;  /* 0x000000171010be24 */ /* 0x000fe2000f8e0213 */
[----:B------:R-:W-:-:S02]  /*4cf0*/  ISETP.EQ.OR P2, PT, R18, UR17, P1 ;  /* 0x0000001112007c0c */ /* 0x000fc40008f42670 */
[C---:B------:R-:W-:Y:S01]  /*4d00*/  IADD3 R19, PT, PT, R24.reuse, 0x6, RZ ;  /* 0x0000000618137810 */ /* 0x040fe20007ffe0ff */
[----:B------:R-:W-:Y:S01]  /*4d10*/  @!P5 IMAD R21, R21, R20, UR23 ;  /* 0x000000171515de24 */ /* 0x000fe2000f8e0214 */
[----:B------:R-:W-:Y:S02]  /*4d20*/  MOV R22, UR7 ;  /* 0x0000000700167c02 */ /* 0x000fe40008000f00 */
[----:B------:R-:W-:Y:S02]  /*4d30*/  MOV R23, UR7 ;  /* 0x0000000700177c02 */ /* 0x000fe40008000f00 */
[----:B------:R-:W-:Y:S01]  /*4d40*/  MOV R25, 0x8 ;  /* 0x0000000800197802 */ /* 0x000fe20000000f00 */
[----:B------:R-:W-:Y:S01]  /*4d50*/  @!P4 IMAD R17, R17, R22, UR23 ;  /* 0x000000171111ce24 */ /* 0x000fe2000f8e0216 */
[----:B------:R-:W-:-:S03]  /*4d60*/  IADD3 R20, PT, PT, R24, 0x7, RZ ;  /* 0x0000000718147810 */ /* 0x000fc60007ffe0ff */
[----:B------:R-:W-:Y:S01]  /*4d70*/  @!P2 IMAD R18, R18, R23, UR23 ;  /* 0x000000171212ae24 */ /* 0x000fe2000f8e0217 */
[----:B------:R-:W-:Y:S02]  /*4d80*/  MOV R23, 0x8 ;  /* 0x0000000800177802 */ /* 0x000fe40000000f00 */
[----:B------:R-:W-:Y:S01]  /*4d90*/  MOV R26, 0x8 ;  /* 0x00000008001a7802 */ /* 0x000fe20000000f00 */
[----:B0-----:R-:W-:Y:S01]  /*4da0*/  @!P0 FADD.FTZ R10, R10, R12 ;  /* 0x0000000c0a0a8221 */ /* 0x001fe20000010000 */
[----:B------:R-:W-:Y:S01]  /*4db0*/  MOV R12, 0x8 ;  /* 0x00000008000c7802 */ /* 0x000fe20000000f00 */
[----:B------:R-:W-:Y:S01]  /*4dc0*/  @!P0 FADD.FTZ R11, R11, R13 ;  /* 0x0000000d0b0b8221 */ /* 0x000fe20000010000 */
[----:B------:R-:W-:Y:S01]  /*4dd0*/  ISETP.EQ.OR P0, PT, R19, UR17, P1 ;  /* 0x0000001113007c0c */ /* 0x000fe20008f02670 */
[----:B--2---:R-:W-:Y:S01]  /*4de0*/  @!P6 FADD.FTZ R10, R10, R14 ;  /* 0x0000000e0a0ae221 */ /* 0x004fe20000010000 */
[----:B------:R-:W-:Y:S01]  /*4df0*/  MOV R14, 0x8 ;  /* 0x00000008000e7802 */ /* 0x000fe20000000f00 */
[----:B------:R-:W-:-:S04]  /*4e00*/  @!P5 IMAD.WIDE.U32 R12, R21, R12, UR8 ;  /* 0x00000008150cde25 */ /* 0x000fc8000f8e000c */
[----:B------:R-:W-:Y:S01]  /*4e10*/  @!P6 FADD.FTZ R11, R11, R15 ;  /* 0x0000000f0b0be221 */ /* 0x000fe20000010000 */
[----:B------:R-:W-:Y:S01]  /*4e20*/  ISETP.EQ.OR P6, PT, R20, UR17, P1 ;  /* 0x0000001114007c0c */ /* 0x000fe20008fc2670 */
[----:B------:R-:W-:Y:S01]  /*4e30*/  @!P4 IMAD.WIDE.U32 R14, R17, R14, UR8 ;  /* 0x00000008110ece25 */ /* 0x000fe2000f8e000e */
[----:B------:R-:W2:Y:S01]  /*4e40*/  @!P5 LDG.E.64 R12, desc[UR18][R12.64] ;  /* 0x000000120c0cd981 */ /* 0x000ea2000c1e1b00 */
[----:B------:R-:W-:Y:S02]  /*4e50*/  MOV R21, UR7 ;  /* 0x0000000700157c02 */ /* 0x000fe40008000f00 */
[----:B------:R-:W-:Y:S02]  /*4e60*/  @!P3 IMAD.WIDE.U32 R16, R16, R25, UR8 ;  /* 0x000000081010be25 */ /* 0x000fe4000f8e0019 */
[----:B------:R-:W3:Y:S02]  /*4e70*/  @!P4 LDG.E.64 R14, desc[UR18][R14.64] ;  /* 0x000000120e0ec981 */ /* 0x000ee4000c1e1b00 */
[----:B------:R-:W-:-:S02]  /*4e80*/  @!P0 IMAD R22, R19, R22, UR23 ;  /* 0x0000001713168e24 */ /* 0x000fc4000f8e0216 */
[----:B------:R-:W-:Y:S01]  /*4e90*/  @!P2 IMAD.WIDE.U32 R18, R18, R23, UR8 ;  /* 0x000000081212ae25 */ /* 0x000fe2000f8e0017 */
[----:B------:R-:W4:Y:S03]  /*4ea0*/  @!P3 LDG.E.64 R16, desc[UR18][R16.64] ;  /* 0x000000121010b981 */ /* 0x000f26000c1e1b00 */
[----:B------:R-:W-:Y:S02]  /*4eb0*/  @!P6 IMAD R23, R20, R21, UR23 ;  /* 0x000000171417ee24 */ /* 0x000fe4000f8e0215 */
[----:B------:R-:W5:Y:S01]  /*4ec0*/  @!P2 LDG.E.64 R18, desc[UR18][R18.64] ;  /* 0x000000121212a981 */ /* 0x000f62000c1e1b00 */
[----:B------:R-:W-:-:S04]  /*4ed0*/  @!P0 IMAD.WIDE.U32 R20, R22, R25, UR8 ;  /* 0x0000000816148e25 */ /* 0x000fc8000f8e0019 */
[----:B------:R-:W-:Y:S02]  /*4ee0*/  @!P6 IMAD.WIDE.U32 R22, R23, R26, UR8 ;  /* 0x000000081716ee25 */ /* 0x000fe4000f8e001a */
        /* <DEDUP_REMOVED lines=11> */
[----:B------:R-:W-:Y:S02]  /*4fa0*/  ISETP.NE.AND P2, PT, R24, UR5, PT ;  /* 0x0000000518007c0c */ /* 0x000fe4000bf45270 */
[----:B------:R-:W-:Y:S01]  /*4fb0*/  @!P0 FADD.FTZ R10, R10, R20 ;  /* 0x000000140a0a8221 */ /* 0x000fe20000010000 */
[----:B------:R-:W-:-:S03]  /*4fc0*/  @!P0 FADD.FTZ R11, R11, R21 ;  /* 0x000000150b0b8221 */ /* 0x000fc60000010000 */
[----:B------:R-:W-:Y:S01]  /*4fd0*/  @!P6 FADD.FTZ R10, R10, R22 ;  /* 0x000000160a0ae221 */ /* 0x000fe20000010000 */
[----:B------:R-:W-:-:S06]  /*4fe0*/  @!P6 FADD.FTZ R11, R11, R23 ;  /* 0x000000170b0be221 */ /* 0x000fcc0000010000 */
[----:B------:R-:W-:Y:S05]  /*4ff0*/  @P2 BRA `(.L_x_608) ;  /* 0xfffffff800e02947 */ /* 0x000fea000383ffff */
.L_x_607:
[----:B------:R-:W-:-:S09]  /*5000*/  ULOP3.LUT UP0, UR10, UR16, 0x7, URZ, 0xc0, !UPT ;  /* 0x00000007100a7892 */ /* 0x000fd2000f80c0ff */
[----:B------:R-:W-:Y:S05]  /*5010*/  BRA.U !UP0, `(.L_x_604) ;  /* 0x0000000508507547 */ /* 0x000fea000b800000 */
[----:B------:R-:W-:Y:S02]  /*5020*/  UIADD3 UR10, UPT, UPT, UR10, -0x1, URZ ;  /* 0xffffffff0a0a7890 */ /* 0x000fe4000fffe0ff */
[----:B------:R-:W-:Y:S02]  /*5030*/  ULOP3.LUT UP0, UR22, UR16, 0x3, URZ, 0xc0, !UPT ;  /* 0x0000000310167892 */ /* 0x000fe4000f80c0ff */
[----:B------:R-:W-:-:S09]  /*5040*/  UISETP.GE.U32.AND UP1, UPT, UR10, 0x3, UPT ;  /* 0x000000030a00788c */ /* 0x000fd2000bf26070 */
[----:B------:R-:W-:Y:S05]  /*5050*/  BRA.U !UP1, `(.L_x_609) ;  /* 0x0000000109a47547 */ /* 0x000fea000b800000 */
[----:B--2---:R-:W2:Y:S01]  /*5060*/  S2R R12, SR_CTAID.X ;  /* 0x00000000000c7919 */ /* 0x004ea20000002500 */
        /* <DEDUP_REMOVED lines=10> */
[----:B----4-:R-:W-:Y:S02]  /*5110*/  @!UP1 UIMAD UR10, UR5, UR7, UR23 ;  /* 0x00000007050a92a4 */ /* 0x010fe4000f8e0217 */
        /* <DEDUP_REMOVED lines=13> */
[----:B-1----:R-:W-:-:S02]  /*51f0*/  MOV R16, UR10 ;  /* 0x0000000a00107c02 */ /* 0x002fc40008000f00 */
[----:B------:R-:W-:Y:S01]  /*5200*/  MOV R17, UR11 ;  /* 0x0000000b00117c02 */ /* 0x000fe20008000f00 */
[----:B------:R-:W2:Y:S02]  /*5210*/  @!P2 LDG.E.64 R14, desc[UR18][R14.64] ;  /* 0x000000120e0ea981 */ /* 0x000ea4000c1e1b00 */
[----:B---3--:R-:W-:Y:S02]  /*5220*/  MOV R18, UR12 ;  /* 0x0000000c00127c02 */ /* 0x008fe40008000f00 */
[----:B------:R-:W-:Y:S01]  /*5230*/  MOV R19, UR13 ;  /* 0x0000000d00137c02 */ /* 0x000fe20008000f00 */
[----:B------:R-:W3:Y:S05]  /*5240*/  @!P3 LDG.E.64 R16, desc[UR18][R16.64] ;  /* 0x000000121010b981 */ /* 0x000eea000c1e1b00 */
[----:B------:R-:W4:Y:S01]  /*5250*/  @!P4 LDG.E.64 R18, desc[UR18][R18.64] ;  /* 0x000000121212c981 */ /* 0x000f22000c1e1b00 */
[----:B------:R-:W-:Y:S01]  /*5260*/  UIADD3 UR5, UPT, UPT, UR5, 0x4, URZ ;  /* 0x0000000405057890 */ /* 0x000fe2000fffe0ff */
        /* <DEDUP_REMOVED lines=8> */
.L_x_609:
[----:B------:R-:W-:Y:S05]  /*52f0*/  BRA.U !UP0, `(.L_x_604) ;  /* 0x0000000108987547 */ /* 0x000fea000b800000 */
[----:B-1----:R-:W1:Y:S01]  /*5300*/  S2R R16, SR_CTAID.X ;  /* 0x0000000000107919 */ /* 0x002e620000002500 */
[----:B------:R-:W-:Y:S02]  /*5310*/  UISETP.NE.AND UP0, UPT, UR22, 0x1, UPT ;  /* 0x000000011600788c */ /* 0x000fe4000bf05270 */
[----:B------:R-:W-:-:S06]  /*5320*/  ULOP3.LUT UR10, UR16, 0x1, URZ, 0xc0, !UPT ;  /* 0x00000001100a7892 */ /* 0x000fcc000f8ec0ff */
[----:B--2---:R-:W-:Y:S01]  /*5330*/  MOV R17, UR10 ;  /* 0x0000000a00117c02 */ /* 0x004fe20008000f00 */
[----:B------:R-:W-:Y:S06]  /*5340*/  BRA.U !UP0, `(.L_x_610) ;  /* 0x0000000108547547 */ /* 0x000fec000b800000 */
[----:B------:R-:W2:Y:S01]  /*5350*/  S2R R12, SR_CTAID.X ;  /* 0x00000000000c7919 */ /* 0x000ea20000002500 */
[----:B------:R-:W-:Y:S02]  /*5360*/  UIADD3 UR10, UPT, UPT, UR5, 0x1, URZ ;  /* 0x00000001050a7890 */ /* 0x000fe4000fffe0ff */
[----:B--2---:R-:W-:-:S04]  /*5370*/  ISETP.EQ.OR P2, PT, R12, UR5, P1 ;  /* 0x000000050c007c0c */ /* 0x004fc80008f42670 */
[----:B------:R-:W-:-:S09]  /*5380*/  ISETP.EQ.OR P0, PT, R12, UR10, P1 ;  /* 0x0000000a0c007c0c */ /* 0x000fd20008f02670 */
[----:B------:R-:W-:-:S04]  /*5390*/  VOTEU.ALL UP0, P2 ;  /* 0x0000000000ff7886 */ /* 0x000fc80001000000 */
[----:B------:R-:W-:Y:S01]  /*53a0*/  VOTEU.ALL UP1, P0 ;  /* 0x0000000000ff7886 */ /* 0x000fe20000020000 */
[----:B----4-:R-:W-:-:S04]  /*53b0*/  @!UP0 UIMAD UR12, UR5, UR7, UR23 ;  /* 0x00000007050c82a4 */ /* 0x010fc8000f8e0217 */
        /* <DEDUP_REMOVED lines=14> */
.L_x_610:
[----:B-1----:R-:W-:Y:S01]  /*54a0*/  ISETP.EQ.OR P0, PT, R16, UR5, P1 ;  /* 0x0000000510007c0c */ /* 0x002fe20008f02670 */
[----:B------:R-:W-:Y:S03]  /*54b0*/  BSSY.RECONVERGENT B0, `(.L_x_604) ;  /* 0x000000a000007945 */ /* 0x000fe60003800200 */
[----:B------:R-:W-:-:S13]  /*54c0*/  ISETP.NE.U32.OR P0, PT, R17, 0x1, P0 ;  /* 0x000000011100780c */ /* 0x000fda0000705470 */
[----:B------:R-:W-:Y:S05]  /*54d0*/  @P0 BRA `(.L_x_611) ;  /* 0x00000000001c0947 */ /* 0x000fea0003800000 */
[----:B----4-:R-:W-:Y:S01]  /*54e0*/  UIMAD UR10, UR7, UR5, UR23 ;  /* 0x00000005070a72a4 */ /* 0x010fe2000f8e0217 */
[----:B------:R-:W-:-:S05]  /*54f0*/  MOV R13, 0x8 ;  /* 0x00000008000d7802 */ /* 0x000fca0000000f00 */
[----:B------:R-:W-:-:S05]  /*5500*/  MOV R12, UR10 ;  /* 0x0000000a000c7c02 */ /* 0x000fca0008000f00 */
[----:B------:R-:W-:-:S06]  /*5510*/  IMAD.WIDE.U32 R12, R12, R13, UR8 ;  /* 0x000000080c0c7e25 */ /* 0x000fcc000f8e000d */
[----:B------:R-:W0:Y:S02]  /*5520*/  LDG.E.64 R12, desc[UR18][R12.64] ;  /* 0x000000120c0c7981 */ /* 0x000e24000c1e1b00 */
[----:B0--3--:R-:W-:Y:S01]  /*5530*/  FADD.FTZ R10, R10, R12 ;  /* 0x0000000c0a0a7221 */ /* 0x009fe20000010000 */
[----:B------:R-:W-:-:S07]  /*5540*/  FADD.FTZ R11, R11, R13 ;  /* 0x0000000d0b0b7221 */ /* 0x000fce0000010000 */
.L_x_611:
[----:B----4-:R-:W-:Y:S05]  /*5550*/  BSYNC.RECONVERGENT B0 ;  /* 0x0000000000007941 */ /* 0x010fea0003800200 */
.L_x_604:
[----:B------:R-:W5:Y:S01]  /*5560*/  S2UR UR8, SR_CgaCtaId ;  /* 0x00000000000879c3 */ /* 0x000f620000008800 */
[----:B------:R-:W-:Y:S01]  /*5570*/  UMOV UR5, 0x400 ;  /* 0x0000040000057882 */ /* 0x000fe20000000000 */
[----:B--2-4-:R-:W2:Y:S01]  /*5580*/  S2R R14, SR_TID.X ;  /* 0x00000000000e7919 */ /* 0x014ea20000002100 */
[----:B------:R-:W4:Y:S01]  /*5590*/  LDCU.64 UR10, c[0x0][0x400] ;  /* 0x00008000ff0a77ac */ /* 0x000f220008000a00 */
[--C-:B-1----:R-:W-:Y:S02]  /*55a0*/  HADD2.F32 R16, -RZ, R38.reuse.H0_H0 ;  /* 0x20000026ff107230 */ /* 0x102fe40000004100 */
[----:B------:R-:W-:Y:S02]  /*55b0*/  HADD2.F32 R38, -RZ, R38.H1_H1 ;  /* 0x30000026ff267230 */ /* 0x000fe40000004100 */
[----:B------:R-:W1:Y:S01]  /*55c0*/  LDC R23, c[0x0][0x41c] ;  /* 0x00010700ff177b82 */ /* 0x000e620000000800 */
[----:B-----5:R-:W-:Y:S01]  /*55d0*/  ULEA UR5, UR8, UR5, 0x18 ;  /* 0x0000000508057291 */ /* 0x020fe2000f8ec0ff */
[----:B------:R-:W5:Y:S08]  /*55e0*/  LDCU.U8 UR8, c[0x0][0x414] ;  /* 0x00008280ff0877ac */ /* 0x000f700008000000 */
[----:B------:R0:W-:Y:S01]  /*55f0*/  @!P1 STS.64 [UR5+0xc0], R10 ;  /* 0x0000c00aff009988 */ /* 0x0001e20008000a05 */
[----:B--2---:R-:W-:Y:S01]  /*5600*/  LOP3.LUT R14, R14, 0xffff, RZ, 0xc0, !PT ;  /* 0x0000ffff0e0e7812 */ /* 0x004fe200078ec0ff */
[----:B------:R-:W-:Y:S04]  /*5610*/  BAR.SYNC.DEFER_BLOCKING 0x0 ;  /* 0x0000000000007b1d */ /* 0x000fe80000010000 */
[----:B------:R-:W-:-:S02]  /*5620*/  IMAD R14, R14, 0x199a, RZ ;  /* 0x0000199a0e0e7824 */ /* 0x000fc400078e02ff */
[----:B0--3--:R-:W-:-:S03]  /*5630*/  HADD2.F32 R11, -RZ, R39.H0_H0 ;  /* 0x20000027ff0b7230 */ /* 0x009fc60000004100 */
[----:B------:R-:W-:Y:S01]  /*5640*/  SHF.R.U32.HI R14, RZ, 0x10, R14 ;  /* 0x00000010ff0e7819 */ /* 0x000fe2000001160e */
[----:B-----5:R-:W-:Y:S01]  /*5650*/  UISETP.NE.AND UP0, UPT, UR8, URZ, UPT ;  /* 0x000000ff0800728c */ /* 0x020fe2000bf05270 */
[----:B------:R-:W-:Y:S02]  /*5660*/  HADD2.F32 R39, -RZ, R39.H1_H1 ;  /* 0x30000027ff277230 */ /* 0x000fe40000004100 */
[----:B------:R-:W-:Y:S01]  /*5670*/  FADD.FTZ R11, R11, -UR20 ;  /* 0x800000140b0b7e21 */ /* 0x000fe20008010000 */
[----:B-1----:R-:W-:-:S03]  /*5680*/  IMAD R23, R23, UR17, R14 ;  /* 0x0000001117177c24 */ /* 0x002fc6000f8e020e */
[----:B------:R-:W-:Y:S02]  /*5690*/  FMUL.FTZ R17, R11, UR21 ;  /* 0x000000150b117c20 */ /* 0x000fe40008410000 */
[----:B----4-:R-:W-:Y:S02]  /*56a0*/  ISETP.GE.U32.AND P0, PT, R23, UR10, PT ;  /* 0x0000000a17007c0c */ /* 0x010fe4000bf06070 */
[----:B------:R-:W-:-:S04]  /*56b0*/  SHF.R.S32.HI R10, RZ, 0x1f, R23 ;  /* 0x0000001fff0a7819 */ /* 0x000fc80000011417 */
[----:B------:R-:W-:Y:S01]  /*56c0*/  ISETP.GE.AND.EX P0, PT, R10, UR11, PT, P0 ;  /* 0x0000000b0a007c0c */ /* 0x000fe2000bf06300 */
[----:B------:R-:W0:Y:S01]  /*56d0*/  LDS.64 R12, [UR5+0xc0] ;  /* 0x0000c005ff0c7984 */ /* 0x000e220008000a00 */
[----:B------:R-:W0:Y:S02]  /*56e0*/  LDCU UR5, c[0x0][0x42c] ;  /* 0x00008580ff0577ac */ /* 0x000e240008000800 */
[----:B0-----:R-:W-:Y:S01]  /*56f0*/  FMUL.FTZ R14, R12, UR5 ;  /* 0x000000050c0e7c20 */ /* 0x001fe20008410000 */
[----:B------:R-:W-:Y:S01]  /*5700*/  FMUL.FTZ R15, R13, UR5 ;  /* 0x000000050d0f7c20 */ /* 0x000fe20008410000 */
[----:B------:R-:W-:-:S03]  /*5710*/  FADD.FTZ R12, R39, -UR20 ;  /* 0x80000014270c7e21 */ /* 0x000fc60008010000 */
[----:B------:R-:W-:Y:S01]  /*5720*/  FFMA.FTZ R11, R14, R17, R15 ;  /* 0x000000110e0b7223 */ /* 0x000fe2000001000f */
[----:B------:R-:W-:Y:S01]  /*5730*/  FMUL.FTZ R12, R12, UR21 ;  /* 0x000000150c0c7c20 */ /* 0x000fe20008410000 */
        /* <DEDUP_REMOVED lines=19> */
.L_x_612:
[----:B------:R-:W-:Y:S01]  /*5870*/  FFMA.FTZ R18, R14, R12, R15 ;  /* 0x0000000c0e127223 */ /* 0x000fe2000001000f */
[----:B------:R-:W-:Y:S01]  /*5880*/  BSSY.RECONVERGENT B0, `(.L_x_613) ;  /* 0x0000014000007945 */ /* 0x000fe20003800200 */
[----:B------:R-:W-:Y:S01]  /*5890*/  FFMA.FTZ R12, R8, R16, -R11 ;  /* 0x00000010080c7223 */ /* 0x000fe2000001080b */
[----:B------:R-:W-:Y:S01]  /*58a0*/  IADD3 R17, PT, PT, R23, 0x40, RZ ;  /* 0x0000004017117810 */ /* 0x000fe20007ffe0ff */
[----:B------:R-:W-:Y:S01]  /*58b0*/  FFMA.FTZ R18, R9, R38, -R18 ;  /* 0x0000002609127223 */ /* 0x000fe20000010812 */
[----:B------:R-:W-:Y:S01]  /*58c0*/  IADD3 R16, PT, PT, R23, 0x80, RZ ;  /* 0x0000008017107810 */ /* 0x000fe20007ffe0ff */
[----:B------:R-:W-:Y:S06]  /*58d0*/  @P0 BRA `(.L_x_614) ;  /* 0x0000000000380947 */ /* 0x000fec0003800000 */
[----:B------:R-:W0:Y:S01]  /*58e0*/  LDCU.64 UR12, c[0x0][0x3f8] ;  /* 0x00007f00ff0c77ac */ /* 0x000e220008000a00 */
[----:B------:R-:W-:Y:S01]  /*58f0*/  MOV R11, R45 ;  /* 0x0000002d000b7202 */ /* 0x000fe20000000f00 */
[----:B------:R-:W-:Y:S01]  /*5900*/  FMUL.FTZ R19, R12, UR21 ;  /* 0x000000150c137c20 */ /* 0x000fe20008410000 */
[----:B------:R-:W-:Y:S01]  /*5910*/  FMUL.FTZ R18, R18, UR21 ;  /* 0x0000001512127c20 */ /* 0x000fe20008410000 */
[----:B------:R-:W1:Y:S01]  /*5920*/  LDCU.64 UR8, c[0x0][0x380] ;  /* 0x00007000ff0877ac */ /* 0x000e620008000a00 */
[----:B0-----:R-:W-:Y:S01]  /*5930*/  IMAD R20, R10, UR12, RZ ;  /* 0x0000000c0a147c24 */ /* 0x001fe2000f8e02ff */
[----:B------:R-:W-:-:S03]  /*5940*/  MOV R10, R42 ;  /* 0x0000002a000a7202 */ /* 0x000fc60000000f00 */
[C---:B------:R-:W-:Y:S02]  /*5950*/  IMAD R13, R23.reuse, UR13, R20 ;  /* 0x0000000d170d7c24 */ /* 0x040fe4000f8e0214 */
[----:B------:R-:W-:-:S03]  /*5960*/  IMAD.WIDE.U32 R10, R23, UR12, R10 ;  /* 0x0000000c170a7c25 */ /* 0x000fc6000f8e000a */
[----:B-1----:R-:W-:Y:S02]  /*5970*/  LEA R12, P0, R10, UR8, 0x1 ;  /* 0x000000080a0c7c11 */ /* 0x002fe4000f8008ff */
[----:B------:R-:W-:Y:S02]  /*5980*/  IADD3 R13, PT, PT, R11, R13, RZ ;  /* 0x0000000d0b0d7210 */ /* 0x000fe40007ffe0ff */
[----:B------:R-:W-:Y:S02]  /*5990*/  F2FP.F16.F32.PACK_AB R11, R18, R19 ;  /* 0x00000013120b723e */ /* 0x000fe400000000ff */
[----:B------:R-:W-:-:S05]  /*59a0*/  LEA.HI.X R13, R10, UR9, R13, 0x1, P0 ;  /* 0x000000090a0d7c11 */ /* 0x000fca00080f0c0d */
[----:B------:R0:W-:Y:S02]  /*59b0*/  STG.E desc[UR18][R12.64], R11 ;  /* 0x0000000b0c007986 */ /* 0x0001e4000c101912 */
.L_x_614:
[----:B------:R-:W-:Y:S05]  /*59c0*/  BSYNC.RECONVERGENT B0 ;  /* 0x0000000000007941 */ /* 0x000fea0003800200 */
.L_x_613:
[--C-:B0-----:R-:W-:Y:S01]  /*59d0*/  HADD2.F32 R11, -RZ, R37.reuse.H0_H0 ;  /* 0x20000025ff0b7230 */ /* 0x101fe20000004100 */
[----:B------:R-:W-:Y:S01]  /*59e0*/  ISETP.GE.U32.AND P0, PT, R17, UR10, PT ;  /* 0x0000000a11007c0c */ /* 0x000fe2000bf06070 */
[----:B------:R-:W-:Y:S01]  /*59f0*/  HADD2.F32 R37, -RZ, R37.H1_H1 ;  /* 0x30000025ff257230 */ /* 0x000fe20000004100 */
[----:B------:R-:W-:Y:S01]  /*5a00*/  ISETP.GE.U32.AND P1, PT, R16, UR10, PT ;  /* 0x0000000a10007c0c */ /* 0x000fe2000bf26070 */
[--C-:B------:R-:W-:Y:S02]  /*5a10*/  HADD2.F32 R20, -RZ, R36.reuse.H0_H0 ;  /* 0x20000024ff147230 */ /* 0x100fe40000004100 */
[----:B------:R-:W-:Y:S01]  /*5a20*/  FADD.FTZ R11, R11, -UR20 ;  /* 0x800000140b0b7e21 */ /* 0x000fe20008010000 */
[----:B------:R-:W-:Y:S01]  /*5a30*/  SHF.R.S32.HI R10, RZ, 0x1f, R17 ;  /* 0x0000001fff0a7819 */ /* 0x000fe20000011411 */
[----:B------:R-:W-:Y:S01]  /*5a40*/  FADD.FTZ R12, R37, -UR20 ;  /* 0x80000014250c7e21 */ /* 0x000fe20008010000 */
[----:B------:R-:W-:Y:S01]  /*5a50*/  SHF.R.S32.HI R18, RZ, 0x1f, R16 ;  /* 0x0000001fff127819 */ /* 0x000fe20000011410 */
[----:B------:R-:W-:Y:S01]  /*5a60*/  FMUL.FTZ R21, R11, UR21 ;  /* 0x000000150b157c20 */ /* 0x000fe20008410000 */
[----:B------:R-:W-:Y:S01]  /*5a70*/  ISETP.GE.AND.EX P0, PT, R10, UR11, PT, P0 ;  /* 0x0000000b0a007c0c */ /* 0x000fe2000bf06300 */
[----:B------:R-:W-:Y:S01]  /*5a80*/  HADD2.F32 R36, -RZ, R36.H1_H1 ;  /* 0x30000024ff247230 */ /* 0x000fe20000004100 */
[----:B------:R-:W-:Y:S01]  /*5a90*/  ISETP.GE.AND.EX P1, PT, R18, UR11, PT, P1 ;  /* 0x0000000b12007c0c */ /* 0x000fe2000bf26310 */
[----:B------:R-:W-:-:S02]  /*5aa0*/  HADD2.F32 R11, -RZ, R35.H0_H0 ;  /* 0x20000023ff0b7230 */ /* 0x000fc40000004100 */
[----:B------:R-:W-:Y:S01]  /*5ab0*/  FFMA.FTZ R13, R14, R21, R15 ;  /* 0x000000150e0d7223 */ /* 0x000fe2000001000f */
[----:B------:R-:W-:Y:S01]  /*5ac0*/  FMUL.FTZ R12, R12, UR21 ;  /* 0x000000150c0c7c20 */ /* 0x000fe20008410000 */
        /* <DEDUP_REMOVED lines=19> */
.L_x_615:
[----:B------:R-:W-:Y:S01]  /*5c00*/  FFMA.FTZ R12, R14, R12, R15 ;  /* 0x0000000c0e0c7223 */ /* 0x000fe2000001000f */
[----:B------:R-:W-:Y:S01]  /*5c10*/  BSSY.RECONVERGENT B0, `(.L_x_616) ;  /* 0x0000014000007945 */ /* 0x000fe20003800200 */
[----:B------:R-:W-:Y:S01]  /*5c20*/  FFMA.FTZ R13, R8, R20, -R13 ;  /* 0x00000014080d7223 */ /* 0x000fe2000001080d */
[----:B------:R-:W-:Y:S02]  /*5c30*/  HADD2.F32 R35, -RZ, R35.H1_H1 ;  /* 0x30000023ff237230 */ /* 0x000fe40000004100 */
[----:B------:R-:W-:Y:S01]  /*5c40*/  FADD.FTZ R21, R11, -UR20 ;  /* 0x800000140b157e21 */ /* 0x000fe20008010000 */
[----:B------:R-:W-:Y:S01]  /*5c50*/  FFMA.FTZ R12, R9, R36, -R12 ;  /* 0x00000024090c7223 */ /* 0x000fe2000001080c */
[----:B------:R-:W-:Y:S06]  /*5c60*/  @P0 BRA `(.L_x_617) ;  /* 0x0000000000380947 */ /* 0x000fec0003800000 */
[----:B------:R-:W0:Y:S01]  /*5c70*/  LDCU.64 UR8, c[0x0][0x3f8] ;  /* 0x00007f00ff0877ac */ /* 0x000e220008000a00 */
[----:B------:R-:W-:Y:S01]  /*5c80*/  MOV R11, R45 ;  /* 0x0000002d000b7202 */ /* 0x000fe20000000f00 */
[----:B------:R-:W1:Y:S01]  /*5c90*/  LDCU.64 UR12, c[0x0][0x380] ;  /* 0x00007000ff0c77ac */ /* 0x000e620008000a00 */
[----:B0-----:R-:W-:Y:S01]  /*5ca0*/  IMAD R20, R10, UR8, RZ ;  /* 0x000000080a147c24 */ /* 0x001fe2000f8e02ff */
[----:B------:R-:W-:-:S03]  /*5cb0*/  MOV R10, R42 ;  /* 0x0000002a000a7202 */ /* 0x000fc60000000f00 */
[----:B------:R-:W-:Y:S02]  /*5cc0*/  IMAD R19, R17, UR9, R20 ;  /* 0x0000000911137c24 */ /* 0x000fe4000f8e0214 */
[----:B------:R-:W-:Y:S01]  /*5cd0*/  FMUL.FTZ R20, R13, UR21 ;  /* 0x000000150d147c20 */ /* 0x000fe20008410000 */
[----:B------:R-:W-:-:S04]  /*5ce0*/  IMAD.WIDE.U32 R10, R17, UR8, R10 ;  /* 0x00000008110a7c25 */ /* 0x000fc8000f8e000a */
[----:B------:R-:W-:Y:S01]  /*5cf0*/  FMUL.FTZ R17, R12, UR21 ;  /* 0x000000150c117c20 */ /* 0x000fe20008410000 */
[C---:B-1----:R-:W-:Y:S02]  /*5d00*/  LEA R12, P0, R10.reuse, UR12, 0x1 ;  /* 0x0000000c0a0c7c11 */ /* 0x042fe4000f8008ff */
[----:B------:R-:W-:Y:S02]  /*5d10*/  IADD3 R19, PT, PT, R11, R19, RZ ;  /* 0x000000130b137210 */ /* 0x000fe40007ffe0ff */
[----:B------:R-:W-:Y:S02]  /*5d20*/  F2FP.F16.F32.PACK_AB R17, R17, R20 ;  /* 0x000000141111723e */ /* 0x000fe400000000ff */
[----:B------:R-:W-:-:S05]  /*5d30*/  LEA.HI.X R13, R10, UR13, R19, 0x1, P0 ;  /* 0x0000000d0a0d7c11 */ /* 0x000fca00080f0c13 */
[----:B------:R0:W-:Y:S02]  /*5d40*/  STG.E desc[UR18][R12.64], R17 ;  /* 0x000000110c007986 */ /* 0x0001e4000c101912 */
.L_x_617:
[----:B------:R-:W-:Y:S05]  /*5d50*/  BSYNC.RECONVERGENT B0 ;  /* 0x0000000000007941 */ /* 0x000fea0003800200 */
.L_x_616:
[----:B------:R-:W-:Y:S01]  /*5d60*/  FMUL.FTZ R21, R21, UR21 ;  /* 0x0000001515157c20 */ /* 0x000fe20008410000 */
[----:B------:R-:W-:Y:S01]  /*5d70*/  FADD.FTZ R35, R35, -UR20 ;  /* 0x8000001423237e21 */ /* 0x000fe20008010000 */
[--C-:B------:R-:W-:Y:S02]  /*5d80*/  HADD2.F32 R10, -RZ, R34.reuse.H0_H0 ;  /* 0x20000022ff0a7230 */ /* 0x100fe40000004100 */
[----:B------:R-:W-:Y:S02]  /*5d90*/  HADD2.F32 R34, -RZ, R34.H1_H1 ;  /* 0x30000022ff227230 */ /* 0x000fe40000004100 */
[----:B------:R-:W-:Y:S01]  /*5da0*/  FFMA.FTZ R11, R14, R21, R15 ;  /* 0x000000150e0b7223 */ /* 0x000fe2000001000f */
[----:B------:R-:W-:Y:S01]  /*5db0*/  FMUL.FTZ R24, R35, UR21 ;  /* 0x0000001523187c20 */ /* 0x000fe20008410000 */
[----:B------:R-:W-:Y:S06]  /*5dc0*/  BRA.U !UP0, `(.L_x_618) ;  /* 0x0000000108487547 */ /* 0x000fec000b800000 */
[----:B0-----:R-:W-:Y:S01]  /*5dd0*/  FFMA.FTZ R12, R8, R21, R6 ;  /* 0x00000015080c7223 */ /* 0x001fe20000010006 */
        /* <DEDUP_REMOVED lines=17> */
.L_x_618:
[----:B------:R-:W-:Y:S01]  /*5ef0*/  FFMA.FTZ R20, R14, R24, R15 ;  /* 0x000000180e147223 */ /* 0x000fe2000001000f */
[----:B------:R-:W-:Y:S01]  /*5f00*/  BSSY.RECONVERGENT B0, `(.L_x_619) ;  /* 0x0000014000007945 */ /* 0x000fe20003800200 */
[--C-:B0-----:R-:W-:Y:S02]  /*5f10*/  HADD2.F32 R17, -RZ, R33.reuse.H0_H0 ;  /* 0x20000021ff117230 */ /* 0x101fe40000004100 */
[----:B------:R-:W-:Y:S01]  /*5f20*/  FFMA.FTZ R12, R8, R10, -R11 ;  /* 0x0000000a080c7223 */ /* 0x000fe2000001080b */
[----:B------:R-:W-:Y:S02]  /*5f30*/  HADD2.F32 R33, -RZ, R33.H1_H1 ;  /* 0x30000021ff217230 */ /* 0x000fe40000004100 */
[----:B------:R-:W-:Y:S01]  /*5f40*/  FFMA.FTZ R20, R9, R34, -R20 ;  /* 0x0000002209147223 */ /* 0x000fe20000010814 */
[----:B------:R-:W-:Y:S06]  /*5f50*/  @P1 BRA `(.L_x_620) ;  /* 0x0000000000381947 */ /* 0x000fec0003800000 */
        /* <DEDUP_REMOVED lines=9> */
[----:B-1----:R-:W-:Y:S02]  /*5ff0*/  LEA R12, P0, R10, UR12, 0x1 ;  /* 0x0000000c0a0c7c11 */ /* 0x002fe4000f8008ff */
[----:B------:R-:W-:Y:S02]  /*6000*/  IADD3 R13, PT, PT, R11, R13, RZ ;  /* 0x0000000d0b0d7210 */ /* 0x000fe40007ffe0ff */
[----:B------:R-:W-:Y:S02]  /*6010*/  F2FP.F16.F32.PACK_AB R11, R16, R19 ;  /* 0x00000013100b723e */ /* 0x000fe400000000ff */
[----:B------:R-:W-:-:S05]  /*6020*/  LEA.HI.X R13, R10, UR13, R13, 0x1, P0 ;  /* 0x0000000d0a0d7c11 */ /* 0x000fca00080f0c0d */
[----:B------:R0:W-:Y:S02]  /*6030*/  STG.E desc[UR18][R12.64], R11 ;  /* 0x0000000b0c007986 */ /* 0x0001e4000c101912 */
.L_x_620:
[----:B------:R-:W-:Y:S05]  /*6040*/  BSYNC.RECONVERGENT B0 ;  /* 0x0000000000007941 */ /* 0x000fea0003800200 */
.L_x_619:
[----:B0-----:R-:W-:Y:S02]  /*6050*/  HADD2.F32 R13, -RZ, R31.H0_H0 ;  /* 0x2000001fff0d7230 */ /* 0x001fe40000004100 */
[----:B------:R-:W-:Y:S01]  /*6060*/  FADD.FTZ R17, R17, -UR20 ;  /* 0x8000001411117e21 */ /* 0x000fe20008010000 */
[----:B------:R-:W-:Y:S02]  /*6070*/  HADD2.F32 R16, -RZ, R29.H0_H0 ;  /* 0x2000001dff107230 */ /* 0x000fe40000004100 */
[----:B------:R-:W-:Y:S01]  /*6080*/  FADD.FTZ R12, R33, -UR20 ;  /* 0x80000014210c7e21 */ /* 0x000fe20008010000 */
[----:B------:R-:W-:Y:S02]  /*6090*/  HADD2.F32 R18, -RZ, R5.H0_H0 ;  /* 0x20000005ff127230 */ /* 0x000fe40000004100 */
[----:B------:R-:W-:Y:S01]  /*60a0*/  FADD.FTZ R13, R13, -UR20 ;  /* 0x800000140d0d7e21 */ /* 0x000fe20008010000 */
[----:B------:R-:W-:Y:S02]  /*60b0*/  HADD2.F32 R19, -RZ, R3.H0_H0 ;  /* 0x20000003ff137230 */ /* 0x000fe40000004100 */
[----:B------:R-:W-:Y:S01]  /*60c0*/  FADD.FTZ R16, R16, -UR20 ;  /* 0x8000001410107e21 */ /* 0x000fe20008010000 */
[----:B------:R-:W-:-:S02]  /*60d0*/  HADD2.F32 R31, -RZ, R31.H1_H1 ;  /* 0x3000001fff1f7230 */ /* 0x000fc40000004100 */
[----:B------:R-:W-:Y:S01]  /*60e0*/  FADD.FTZ R18, R18, -UR20 ;  /* 0x8000001412127e21 */ /* 0x000fe20008010000 */
[----:B------:R-:W-:Y:S02]  /*60f0*/  HADD2.F32 R5, -RZ, R5.H1_H1 ;  /* 0x30000005ff057230 */ /* 0x000fe40000004100 */
[----:B------:R-:W-:Y:S01]  /*6100*/  FADD.FTZ R22, R19, -UR20 ;  /* 0x8000001413167e21 */ /* 0x000fe20008010000 */
[----:B------:R-:W-:Y:S02]  /*6110*/  HADD2.F32 R3, -RZ, R3.H1_H1 ;  /* 0x30000003ff037230 */ /* 0x000fe40000004100 */
[----:B------:R-:W-:Y:S01]  /*6120*/  FADD.FTZ R31, R31, -UR20 ;  /* 0x800000141f1f7e21 */ /* 0x000fe20008010000 */
[----:B------:R-:W-:Y:S02]  /*6130*/  HADD2.F32 R29, -RZ, R29.H1_H1 ;  /* 0x3000001dff1d7230 */ /* 0x000fe40000004100 */
[----:B------:R-:W-:Y:S01]  /*6140*/  FADD.FTZ R5, R5, -UR20 ;  /* 0x8000001405057e21 */ /* 0x000fe20008010000 */
[----:B------:R-:W-:Y:S01]  /*6150*/  FMUL.FTZ R21, R16, UR21 ;  /* 0x0000001510157c20 */ /* 0x000fe20008410000 */
[----:B------:R-:W-:Y:S01]  /*6160*/  FADD.FTZ R3, R3, -UR20 ;  /* 0x8000001403037e21 */ /* 0x000fe20008010000 */
[----:B------:R-:W-:Y:S01]  /*6170*/  FMUL.FTZ R19, R18, UR21 ;  /* 0x0000001512137c20 */ /* 0x000fe20008410000 */
[----:B------:R-:W-:Y:S01]  /*6180*/  FADD.FTZ R20, R29, -UR20 ;  /* 0x800000141d147e21 */ /* 0x000fe20008010000 */
[----:B------:R-:W-:Y:S01]  /*6190*/  FMUL.FTZ R33, R13, UR21 ;  /* 0x000000150d217c20 */ /* 0x000fe20008410000 */
[----:B------:R-:W-:Y:S01]  /*61a0*/  FMUL.FTZ R34, R31, UR21 ;  /* 0x000000151f227c20 */ /* 0x000fe20008410000 */
[----:B------:R-:W-:Y:S01]  /*61b0*/  FMUL.FTZ R18, R5, UR21 ;  /* 0x0000001505127c20 */ /* 0x000fe20008410000 */
[----:B------:R-:W-:Y:S01]  /*61c0*/  FMUL.FTZ R16, R3, UR21 ;  /* 0x0000001503107c20 */ /* 0x000fe20008410000 */
[----:B------:R-:W-:Y:S01]  /*61d0*/  FMUL.FTZ R25, R17, UR21 ;  /* 0x0000001511197c20 */ /* 0x000fe20008410000 */
[C---:B------:R-:W-:Y:S01]  /*61e0*/  IADD3 R13, PT, PT, R23.reuse, 0xc0, RZ ;  /* 0x000000c0170d7810 */ /* 0x040fe20007ffe0ff */
[--C-:B------:R-:W-:Y:S01]  /*61f0*/  HADD2.F32 R11, -RZ, R32.reuse.H0_H0 ;  /* 0x20000020ff0b7230 */ /* 0x100fe20000004100 */
[C---:B------:R-:W-:Y:S01]  /*6200*/  IADD3 R31, PT, PT, R23.reuse, 0x100, RZ ;  /* 0x00000100171f7810 */ /* 0x040fe20007ffe0ff */
[----:B------:R-:W-:Y:S01]  /*6210*/  HADD2.F32 R10, -RZ, R32.H1_H1 ;  /* 0x30000020ff0a7230 */ /* 0x000fe20000004100 */
[C---:B------:R-:W-:Y:S01]  /*6220*/  IADD3 R5, PT, PT, R23.reuse, 0x140, RZ ;  /* 0x0000014017057810 */ /* 0x040fe20007ffe0ff */
[----:B------:R-:W-:Y:S01]  /*6230*/  FMUL.FTZ R20, R20, UR21 ;  /* 0x0000001514147c20 */ /* 0x000fe20008410000 */
[C---:B------:R-:W-:Y:S01]  /*6240*/  IADD3 R3, PT, PT, R23.reuse, 0x180, RZ ;  /* 0x0000018017037810 */ /* 0x040fe20007ffe0ff */
[----:B------:R-:W-:Y:S01]  /*6250*/  FMUL.FTZ R17, R22, UR21 ;  /* 0x0000001516117c20 */ /* 0x000fe20008410000 */
[----:B------:R-:W-:Y:S01]  /*6260*/  IADD3 R23, PT, PT, R23, 0x1c0, RZ ;  /* 0x000001c017177810 */ /* 0x000fe20007ffe0ff */
        /* <DEDUP_REMOVED lines=20> */
.L_x_621:
[----:B------:R-:W-:Y:S01]  /*63b0*/  ISETP.GE.U32.AND P2, PT, R13, UR10, PT ;  /* 0x0000000a0d007c0c */ /* 0x000fe2000bf46070 */
[C---:B------:R-:W-:Y:S01]  /*63c0*/  FFMA.FTZ R39, R14.reuse, R25, R15 ;  /* 0x000000190e277223 */ /* 0x040fe2000001000f */
[----:B------:R-:W-:Y:S01]  /*63d0*/  SHF.R.S32.HI R38, RZ, 0x1f, R13 ;  /* 0x0000001fff267819 */ /* 0x000fe2000001140d */
[--C-:B------:R-:W-:Y:S01]  /*63e0*/  FFMA.FTZ R40, R14, R12, R15.reuse ;  /* 0x0000000c0e287223 */ /* 0x100fe2000001000f */
[----:B------:R-:W-:Y:S01]  /*63f0*/  ISETP.GE.U32.AND P3, PT, R31, UR10, PT ;  /* 0x0000000a1f007c0c */ /* 0x000fe2000bf66070 */
[----:B------:R-:W-:Y:S01]  /*6400*/  BSSY.RECONVERGENT B0, `(.L_x_622) ;  /* 0x0000024000007945 */ /* 0x000fe20003800200 */
[----:B------:R-:W-:Y:S01]  /*6410*/  ISETP.GE.AND.EX P2, PT, R38, UR11, PT, P2 ;  /* 0x0000000b26007c0c */ /* 0x000fe2000bf46320 */
        /* <DEDUP_REMOVED lines=10> */
[C-C-:B------:R-:W-:Y:S01]  /*64c0*/  FFMA.FTZ R32, R14.reuse, R18, R15.reuse ;  /* 0x000000120e207223 */ /* 0x140fe2000001000f */
[----:B------:R-:W-:Y:S01]  /*64d0*/  FFMA.FTZ R29, R14, R17, R15 ;  /* 0x000000110e1d7223 */ /* 0x000fe2000001000f */
[----:B------:R-:W-:Y:S01]  /*64e0*/  FFMA.FTZ R12, R8, R11, -R39 ;  /* 0x0000000b080c7223 */ /* 0x000fe20000010827 */
[----:B------:R-:W-:Y:S01]  /*64f0*/  ISETP.GE.U32.AND P0, PT, R23, UR10, PT ;  /* 0x0000000a17007c0c */ /* 0x000fe2000bf06070 */
[----:B------:R-:W-:Y:S01]  /*6500*/  FFMA.FTZ R14, R14, R16, R15 ;  /* 0x000000100e0e7223 */ /* 0x000fe2000001000f */
[----:B------:R-:W-:Y:S01]  /*6510*/  ISETP.GE.AND.EX P3, PT, R37, UR11, PT, P3 ;  /* 0x0000000b25007c0c */ /* 0x000fe2000bf66330 */
[----:B------:R-:W-:Y:S01]  /*6520*/  FFMA.FTZ R39, R9, R10, -R40 ;  /* 0x0000000a09277223 */ /* 0x000fe20000010828 */
[----:B------:R-:W-:-:S02]  /*6530*/  ISETP.GE.AND.EX P4, PT, R22, UR11, PT, P4 ;  /* 0x0000000b16007c0c */ /* 0x000fc4000bf86340 */
[----:B------:R-:W-:Y:S01]  /*6540*/  ISETP.GE.AND.EX P1, PT, R24, UR11, PT, P1 ;  /* 0x0000000b18007c0c */ /* 0x000fe2000bf26310 */
[----:B------:R-:W-:-:S12]  /*6550*/  @P2 BRA `(.L_x_623) ;  /* 0x0000000000382947 */ /* 0x000fd80003800000 */
        /* <DEDUP_REMOVED lines=11> */
[----:B------:R-:W-:Y:S02]  /*6610*/  F2FP.F16.F32.PACK_AB R39, R39, R38 ;  /* 0x000000262727723e */ /* 0x000fe400000000ff */
[----:B------:R-:W-:-:S05]  /*6620*/  LEA.HI.X R13, R10, UR13, R15, 0x1, P2 ;  /* 0x0000000d0a0d7c11 */ /* 0x000fca00090f0c0f */
[----:B------:R0:W-:Y:S02]  /*6630*/  STG.E desc[UR18][R12.64], R39 ;  /* 0x000000270c007986 */ /* 0x0001e4000c101912 */
.L_x_623:
[----:B------:R-:W-:Y:S05]  /*6640*/  BSYNC.RECONVERGENT B0 ;  /* 0x0000000000007941 */ /* 0x000fea0003800200 */
.L_x_622:
[--C-:B------:R-:W-:Y:S02]  /*6650*/  HADD2.F32 R10, -RZ, R30.reuse.H0_H0 ;  /* 0x2000001eff0a7230 */ /* 0x100fe40000004100 */
[----:B------:R-:W-:Y:S01]  /*6660*/  HADD2.F32 R30, -RZ, R30.H1_H1 ;  /* 0x3000001eff1e7230 */ /* 0x000fe20000004100 */
        /* <DEDUP_REMOVED lines=11> */
[----:B0-----:R-:W-:Y:S01]  /*6720*/  FMUL.FTZ R10, R10, R13 ;  /* 0x0000000d0a0a7220 */ /* 0x001fe20000410000 */
[----:B------:R-:W-:-:S04]  /*6730*/  FADD.FTZ R40, -R13, 1 ;  /* 0x3f8000000d287421 */ /* 0x000fc80000010100 */
[----:B------:R-:W-:Y:S01]  /*6740*/  FFMA.FTZ R33, R33, R40, 1 ;  /* 0x3f80000021217423 */ /* 0x000fe20000010028 */
[----:B-1----:R-:W-:Y:S01]  /*6750*/  FADD.FTZ R13, -R39, 1 ;  /* 0x3f800000270d7421 */ /* 0x002fe20000010100 */
[----:B------:R-:W-:Y:S02]  /*6760*/  FMUL.FTZ R30, R30, R39 ;  /* 0x000000271e1e7220 */ /* 0x000fe40000410000 */
[----:B------:R-:W-:Y:S01]  /*6770*/  FMUL.FTZ R10, R10, R33 ;  /* 0x000000210a0a7220 */ /* 0x000fe20000410000 */
[----:B------:R-:W-:-:S04]  /*6780*/  FFMA.FTZ R13, R34, R13, 1 ;  /* 0x3f800000220d7423 */ /* 0x000fc8000001000d */
[----:B------:R-:W-:-:S07]  /*6790*/  FMUL.FTZ R30, R30, R13 ;  /* 0x0000000d1e1e7220 */ /* 0x000fce0000410000 */
.L_x_624:
        /* <DEDUP_REMOVED lines=9> */
[----:B------:R-:W-:-:S05]  /*6830*/  FMUL.FTZ R15, R15, UR21 ;  /* 0x000000150f0f7c20 */ /* 0x000fca0008410000 */
[----:B------:R-:W-:Y:S01]  /*6840*/  F2FP.F16.F32.PACK_AB R15, R15, R30 ;  /* 0x0000001e0f0f723e */ /* 0x000fe200000000ff */
[----:B0-----:R-:W-:Y:S02]  /*6850*/  IMAD R12, R37, UR8, RZ ;  /* 0x00000008250c7c24 */ /* 0x001fe4000f8e02ff */
[----:B------:R-:W-:-:S04]  /*6860*/  IMAD.WIDE.U32 R10, R31, UR8, R10 ;  /* 0x000000081f0a7c25 */ /* 0x000fc8000f8e000a */
[----:B------:R-:W-:Y:S01]  /*6870*/  IMAD R31, R31, UR9, R12 ;  /* 0x000000091f1f7c24 */ /* 0x000fe2000f8e020c */
[----:B-1----:R-:W-:-:S04]  /*6880*/  LEA R12, P2, R10, UR12, 0x1 ;  /* 0x0000000c0a0c7c11 */ /* 0x002fc8000f8408ff */
[----:B------:R-:W-:-:S04]  /*6890*/  IADD3 R31, PT, PT, R11, R31, RZ ;  /* 0x0000001f0b1f7210 */ /* 0x000fc80007ffe0ff */
[----:B------:R-:W-:-:S05]  /*68a0*/  LEA.HI.X R13, R10, UR13, R31, 0x1, P2 ;  /* 0x0000000d0a0d7c11 */ /* 0x000fca00090f0c1f */
[----:B------:R1:W-:Y:S02]  /*68b0*/  STG.E desc[UR18][R12.64], R15 ;  /* 0x0000000f0c007986 */ /* 0x0003e4000c101912 */
.L_x_626:
[----:B------:R-:W-:Y:S05]  /*68c0*/  BSYNC.RECONVERGENT B0 ;  /* 0x0000000000007941 */ /* 0x000fea0003800200 */
.L_x_625:
[--C-:B------:R-:W-:Y:S02]  /*68d0*/  HADD2.F32 R10, -RZ, R28.reuse.H0_H0 ;  /* 0x2000001cff0a7230 */ /* 0x100fe40000004100 */
[----:B------:R-:W-:Y:S01]  /*68e0*/  HADD2.F32 R28, -RZ, R28.H1_H1 ;  /* 0x3000001cff1c7230 */ /* 0x000fe20000004100 */
[----:B------:R-:W-:Y:S06]  /*68f0*/  BRA.U !UP0, `(.L_x_627) ;  /* 0x0000000108487547 */ /* 0x000fec000b800000 */
[----:B------:R-:W-:Y:S01]  /*6900*/  FFMA.FTZ R21, R8, R21, R6 ;  /* 0x0000001508157223 */ /* 0x000fe20000010006 */
[----:B------:R-:W-:-:S03]  /*6910*/  FFMA.FTZ R20, R9, R20, R7 ;  /* 0x0000001409147223 */ /* 0x000fc60000010007 */
[----:B------:R-:W-:Y:S01]  /*6920*/  FMUL.FTZ R11, R21, -1.4426950216293334961 ;  /* 0xbfb8aa3b150b7820 */ /* 0x000fe20000410000 */
[----:B-1----:R-:W-:-:S05]  /*6930*/  FMUL.FTZ R15, R20, -1.4426950216293334961 ;  /* 0xbfb8aa3b140f7820 */ /* 0x002fca0000410000 */
        /* <DEDUP_REMOVED lines=14> */
.L_x_627:
[----:B------:R-:W-:Y:S01]  /*6a20*/  BSSY.RECONVERGENT B0, `(.L_x_628) ;  /* 0x0000012000007945 */ /* 0x000fe20003800200 */
[----:B------:R-:W-:Y:S01]  /*6a30*/  FFMA.FTZ R25, R8, R10, -R25 ;  /* 0x0000000a08197223 */ /* 0x000fe20000010819 */
[----:B------:R-:W-:Y:S02]  /*6a40*/  FFMA.FTZ R26, R9, R28, -R26 ;  /* 0x0000001c091a7223 */ /* 0x000fe4000001081a */
[----:B------:R-:W-:Y:S05]  /*6a50*/  @P4 BRA `(.L_x_629) ;  /* 0x0000000000384947 */ /* 0x000fea0003800000 */
[----:B------:R-:W2:Y:S01]  /*6a60*/  LDCU.64 UR8, c[0x0][0x3f8] ;  /* 0x00007f00ff0877ac */ /* 0x000ea20008000a00 */
[----:B------:R-:W-:Y:S01]  /*6a70*/  MOV R10, R42 ;  /* 0x0000002a000a7202 */ /* 0x000fe20000000f00 */
[----:B------:R-:W-:Y:S01]  /*6a80*/  FMUL.FTZ R20, R25, UR21 ;  /* 0x0000001519147c20 */ /* 0x000fe20008410000 */
[----:B------:R-:W-:Y:S01]  /*6a90*/  MOV R11, R45 ;  /* 0x0000002d000b7202 */ /* 0x000fe20000000f00 */
[----:B------:R-:W3:Y:S01]  /*6aa0*/  LDCU.64 UR12, c[0x0][0x380] ;  /* 0x00007000ff0c77ac */ /* 0x000ee20008000a00 */
[----:B--2---:R-:W-:Y:S02]  /*6ab0*/  IMAD R22, R22, UR8, RZ ;  /* 0x0000000816167c24 */ /* 0x004fe4000f8e02ff */
[----:B------:R-:W-:-:S04]  /*6ac0*/  IMAD.WIDE.U32 R10, R5, UR8, R10 ;  /* 0x00000008050a7c25 */ /* 0x000fc8000f8e000a */
[----:B01----:R-:W-:Y:S02]  /*6ad0*/  IMAD R13, R5, UR9, R22 ;  /* 0x00000009050d7c24 */ /* 0x003fe4000f8e0216 */
[----:B------:R-:W-:Y:S01]  /*6ae0*/  FMUL.FTZ R5, R26, UR21 ;  /* 0x000000151a057c20 */ /* 0x000fe20008410000 */
[C---:B---3--:R-:W-:Y:S02]  /*6af0*/  LEA R12, P2, R10.reuse, UR12, 0x1 ;  /* 0x0000000c0a0c7c11 */ /* 0x048fe4000f8408ff */
[----:B------:R-:W-:Y:S02]  /*6b00*/  IADD3 R13, PT, PT, R11, R13, RZ ;  /* 0x0000000d0b0d7210 */ /* 0x000fe40007ffe0ff */
[----:B------:R-:W-:Y:S02]  /*6b10*/  F2FP.F16.F32.PACK_AB R5, R5, R20 ;  /* 0x000000140505723e */ /* 0x000fe400000000ff */
[----:B------:R-:W-:-:S05]  /*6b20*/  LEA.HI.X R13, R10, UR13, R13, 0x1, P2 ;  /* 0x0000000d0a0d7c11 */ /* 0x000fca00090f0c0d */
[----:B------:R2:W-:Y:S02]  /*6b30*/  STG.E desc[UR18][R12.64], R5 ;  /* 0x000000050c007986 */ /* 0x0005e4000c101912 */
.L_x_629:
[----:B------:R-:W-:Y:S05]  /*6b40*/  BSYNC.RECONVERGENT B0 ;  /* 0x0000000000007941 */ /* 0x000fea0003800200 */
.L_x_628:
[--C-:B--2---:R-:W-:Y:S02]  /*6b50*/  HADD2.F32 R5, -RZ, R2.reuse.H0_H0 ;  /* 0x20000002ff057230 */ /* 0x104fe40000004100 */
[----:B------:R-:W-:Y:S01]  /*6b60*/  HADD2.F32 R2, -RZ, R2.H1_H1 ;  /* 0x30000002ff027230 */ /* 0x000fe20000004100 */
        /* <DEDUP_REMOVED lines=19> */
.L_x_630:
[----:B------:R-:W-:Y:S01]  /*6ca0*/  BSSY.RECONVERGENT B0, `(.L_x_631) ;  /* 0x0000012000007945 */ /* 0x000fe20003800200 */
[----:B------:R-:W-:Y:S01]  /*6cb0*/  FFMA.FTZ R27, R8, R5, -R27 ;  /* 0x00000005081b7223 */ /* 0x000fe2000001081b */
[----:B------:R-:W-:Y:S02]  /*6cc0*/  FFMA.FTZ R5, R9, R2, -R32 ;  /* 0x0000000209057223 */ /* 0x000fe40000010820 */
[----:B------:R-:W-:Y:S05]  /*6cd0*/  @P1 BRA `(.L_x_632) ;  /* 0x0000000000381947 */ /* 0x000fea0003800000 */
[----:B------:R-:W2:Y:S01]  /*6ce0*/  LDCU.64 UR8, c[0x0][0x3f8] ;  /* 0x00007f00ff0877ac */ /* 0x000ea20008000a00 */
[----:B------:R-:W-:Y:S01]  /*6cf0*/  MOV R10, R42 ;  /* 0x0000002a000a7202 */ /* 0x000fe20000000f00 */
[----:B01----:R-:W-:Y:S01]  /*6d00*/  FMUL.FTZ R12, R27, UR21 ;  /* 0x000000151b0c7c20 */ /* 0x003fe20008410000 */
[----:B------:R-:W-:Y:S01]  /*6d10*/  MOV R11, R45 ;  /* 0x0000002d000b7202 */ /* 0x000fe20000000f00 */
[----:B------:R-:W0:Y:S01]  /*6d20*/  LDCU.64 UR12, c[0x0][0x380] ;  /* 0x00007000ff0c77ac */ /* 0x000e220008000a00 */
[----:B------:R-:W-:-:S05]  /*6d30*/  FMUL.FTZ R5, R5, UR21 ;  /* 0x0000001505057c20 */ /* 0x000fca0008410000 */
[----:B------:R-:W-:Y:S01]  /*6d40*/  F2FP.F16.F32.PACK_AB R5, R5, R12 ;  /* 0x0000000c0505723e */ /* 0x000fe200000000ff */
[----:B--2---:R-:W-:Y:S02]  /*6d50*/  IMAD R24, R24, UR8, RZ ;  /* 0x0000000818187c24 */ /* 0x004fe4000f8e02ff */
[----:B------:R-:W-:-:S04]  /*6d60*/  IMAD.WIDE.U32 R10, R3, UR8, R10 ;  /* 0x00000008030a7c25 */ /* 0x000fc8000f8e000a */
[----:B------:R-:W-:Y:S01]  /*6d70*/  IMAD R3, R3, UR9, R24 ;  /* 0x0000000903037c24 */ /* 0x000fe2000f8e0218 */
[----:B0-----:R-:W-:-:S04]  /*6d80*/  LEA R2, P1, R10, UR12, 0x1 ;  /* 0x0000000c0a027c11 */ /* 0x001fc8000f8208ff */
[----:B------:R-:W-:-:S04]  /*6d90*/  IADD3 R3, PT, PT, R11, R3, RZ ;  /* 0x000000030b037210 */ /* 0x000fc80007ffe0ff */
[----:B------:R-:W-:-:S05]  /*6da0*/  LEA.HI.X R3, R10, UR13, R3, 0x1, P1 ;  /* 0x0000000d0a037c11 */ /* 0x000fca00088f0c03 */
[----:B------:R2:W-:Y:S02]  /*6db0*/  STG.E desc[UR18][R2.64], R5 ;  /* 0x0000000502007986 */ /* 0x0005e4000c101912 */
.L_x_632:
[----:B------:R-:W-:Y:S05]  /*6dc0*/  BSYNC.RECONVERGENT B0 ;  /* 0x0000000000007941 */ /* 0x000fea0003800200 */
.L_x_631:
[--C-:B--2---:R-:W-:Y:S01]  /*6dd0*/  HADD2.F32 R2, -RZ, R4.reuse.H0_H0 ;  /* 0x20000004ff027230 */ /* 0x104fe20000004100 */
[----:B-1----:R-:W-:Y:S01]  /*6de0*/  SHF.R.S32.HI R15, RZ, 0x1f, R23 ;  /* 0x0000001fff0f7819 */ /* 0x002fe20000011417 */
        /* <DEDUP_REMOVED lines=20> */
.L_x_633:
        /* <DEDUP_REMOVED lines=18> */
.L_x_635:
[----:B------:R-:W-:Y:S05]  /*7050*/  BSYNC.RECONVERGENT B0 ;  /* 0x0000000000007941 */ /* 0x000fea0003800200 */
.L_x_634:
[----:B------:R-:W2:Y:S01]  /*7060*/  LDCU UR5, c[0x0][0x410] ;  /* 0x00008200ff0577ac */ /* 0x000ea20008000800 */
[----:B------:R-:W2:Y:S01]  /*7070*/  LDCU UR8, c[0x0][0x3e0] ;  /* 0x00007c00ff0877ac */ /* 0x000ea20008000800 */
[----:B------:R-:W-:Y:S02]  /*7080*/  UIADD3 UR6, UPT, UPT, UR7, UR6, URZ ;  /* 0x0000000607067290 */ /* 0x000fe4000fffe0ff */
[----:B------:R-:W-:Y:S02]  /*7090*/  UIADD3 UR4, UPT, UPT, UR4, 0x1, URZ ;  /* 0x0000000104047890 */ /* 0x000fe4000fffe0ff */
[----:B--2---:R-:W-:-:S04]  /*70a0*/  UIMAD UR5, UR5, UR8, URZ ;  /* 0x00000008050572a4 */ /* 0x004fc8000f8e02ff */
[----:B------:R-:W-:-:S09]  /*70b0*/  UISETP.GE.AND UP0, UPT, UR6, UR5, UPT ;  /* 0x000000050600728c */ /* 0x000fd2000bf06270 */
[----:B------:R-:W-:Y:S05]  /*70c0*/  BRA.U !UP0, `(.L_x_636) ;  /* 0xffffff91081c7547 */ /* 0x000fea000b83ffff */
.L_x_593:
[----:B------:R-:W2:Y:S01]  /*70d0*/  S2R R9, SR_TID.X ;  /* 0x0000000000097919 */ /* 0x000ea20000002100 */
[----:B------:R-:W3:Y:S01]  /*70e0*/  LDC R4, c[0x0][0x370] ;  /* 0x0000dc00ff047b82 */ /* 0x000ee20000000800 */
[----:B------:R-:W-:Y:S07]  /*70f0*/  BSSY.RECONVERGENT B0, `(.L_x_637) ;  /* 0x000000e000007945 */ /* 0x000fee0003800200 */
[----:B------:R-:W4:Y:S08]  /*7100*/  LDC R7, c[0x0][0x374] ;  /* 0x0000dd00ff077b82 */ /* 0x000f300000000800 */
[----:B-1----:R-:W1:Y:S01]  /*7110*/  LDC.64 R2, c[0x0][0x3c8] ;  /* 0x0000f200ff027b82 */ /* 0x002e620000000a00 */
[----:B---3--:R-:W-:-:S02]  /*7120*/  ISETP.NE.AND P0, PT, R4, 0x1, PT ;  /* 0x000000010400780c */ /* 0x008fc40003f05270 */
[----:B--2---:R-:W-:Y:S02]  /*7130*/  ISETP.NE.AND P1, PT, R9, RZ, PT ;  /* 0x000000ff0900720c */ /* 0x004fe40003f25270 */
[----:B----4-:R-:W-:-:S04]  /*7140*/  SHF.L.U32 R0, R7, 0x1, RZ ;  /* 0x0000000107007819 */ /* 0x010fc800000006ff */
[----:B------:R-:W-:-:S05]  /*7150*/  SEL R5, R0, RZ, P0 ;  /* 0x000000ff00057207 */ /* 0x000fca0000000000 */
[----:B-1----:R-:W-:Y:S02]  /*7160*/  IMAD.WIDE.U32 R2, R5, 0x4, R2 ;  /* 0x0000000405027825 */ /* 0x002fe400078e0002 */
[----:B------:R-:W-:Y:S05]  /*7170*/  @P1 BRA `(.L_x_638) ;  /* 0x0000000000141947 */ /* 0x000fea0003800000 */
[----:B------:R-:W-:Y:S01]  /*7180*/  HFMA2 R5, -RZ, RZ, 0, 5.9604644775390625e-08 ;  /* 0x00000001ff057431 */ /* 0x000fe200000001ff */
[----:B------:R-:W-:Y:S06]  /*7190*/  MEMBAR.ALL.GPU ;  /* 0x0000000000007992 */ /* 0x000fec000000a000 */
[----:B------:R-:W-:-:S00]  /*71a0*/  ERRBAR ;  /* 0x00000000000079ab */ /* 0x000fc00000000000 */
[----:B------:R-:W-:Y:S06]  /*71b0*/  CGAERRBAR ;  /* 0x00000000000075ab */ /* 0x000fec0000000000 */
[----:B------:R1:W-:Y:S02]  /*71c0*/  REDG.E.ADD.S32.STRONG.GPU desc[UR18][R2.64], R5 ;  /* 0x000000050200798e */ /* 0x0003e4000c12e312 */
.L_x_638:
[----:B------:R-:W-:Y:S05]  /*71d0*/  BSYNC.RECONVERGENT B0 ;  /* 0x0000000000007941 */ /* 0x000fea0003800200 */
.L_x_637:
        /* <DEDUP_REMOVED lines=11> */
.L_x_640:
[----:B------:R-:W2:Y:S04]  /*7290*/  LDG.E.STRONG.GPU R5, desc[UR18][R2.64] ;  /* 0x0000001202057981 */ /* 0x000ea8000c1ef900 */
[----:B--2---:R-:W-:Y:S01]  /*72a0*/  CCTL.IVALL ;  /* 0x00000000ff00798f */ /* 0x004fe20002000000 */
[----:B------:R-:W-:Y:S05]  /*72b0*/  YIELD ;  /* 0x0000000000007946 */ /* 0x000fea0003800000 */
[----:B------:R-:W-:-:S13]  /*72c0*/  ISETP.NE.AND P0, PT, R5, R0, PT ;  /* 0x000000000500720c */ /* 0x000fda0003f05270 */
[----:B------:R-:W-:Y:S05]  /*72d0*/  @P0 BRA `(.L_x_640) ;  /* 0xfffffffc00ec0947 */ /* 0x000fea000383ffff */
.L_x_639:
        /* <DEDUP_REMOVED lines=13> */
[----:B0-----:R-:W-:-:S04]  /*73b0*/  IADD3 R13, P1, PT, R2, 0x280, RZ ;  /* 0x00000280020d7810 */ /* 0x001fc80007f3e0ff */
        /* <DEDUP_REMOVED lines=61> */
.L_x_643:
        /* <DEDUP_REMOVED lines=27> */
.L_x_642:
[----:B------:R-:W-:Y:S05]  /*7940*/  BSYNC.RECONVERGENT B0 ;  /* 0x0000000000007941 */ /* 0x000fea0003800200 */
.L_x_641:
        /* <DEDUP_REMOVED lines=10> */
.L_x_644:
        /* <DEDUP_REMOVED lines=82> */
.L_x_645:
        /* <DEDUP_REMOVED lines=15> */
.L_x_2477:


//--------------------- .text._Z35group_norm_nhwc_bwd_one_pass_kernelI11Fp16IOBf16WLi64ELi20ELi640EEv26Group_norm_nhwc_bwd_params --------------------------
	.section	.text._Z35group_norm_nhwc_bwd_one_pass_kernelI11Fp16IOBf16WLi64ELi20ELi640EEv26Group_norm_nhwc_bwd_params,"ax",@progbits
	.align	128
        .global         _Z35group_norm_nhwc_bwd_one_pass_kernelI11Fp16IOBf16WLi64ELi20ELi640EEv26Group_norm_nhwc_bwd_params
        .type           _Z35group_norm_nhwc_bwd_one_pass_kernelI11Fp16IOBf16WLi64ELi20ELi640EEv26Group_norm_nhwc_bwd_params,@function
        .size           _Z35group_norm_nhwc_bwd_one_pass_kernelI11Fp16IOBf16WLi64ELi20ELi640EEv26Group_norm_nhwc_bwd_params,(.L_x_2478 - _Z35group_norm_nhwc_bwd_one_pass_kernelI11Fp16IOBf16WLi64ELi20ELi640EEv26Group_norm_nhwc_bwd_params)
        .other          _Z35group_norm_nhwc_bwd_one_pass_kernelI11Fp16IOBf16WLi64ELi20ELi640EEv26Group_norm_nhwc_bwd_params,@"STO_CUDA_ENTRY STV_DEFAULT"
_Z35group_norm_nhwc_bwd_one_pass_kernelI11Fp16IOBf16WLi64ELi20ELi640EEv26Group_norm_nhwc_bwd_params:
.text._Z35group_norm_nhwc_bwd_one_pass_kernelI11Fp16IOBf16WLi64ELi20ELi640EEv26Group_norm_nhwc_bwd_params:
        /* <DEDUP_REMOVED lines=40> */
.L_x_667:
        /* <DEDUP_REMOVED lines=73> */
[----:B------:R0:W4:Y:S01]  /*0710*/  LDG.E.U16 R7, desc[UR16][R10.64+0x2] ;  /* 0x000002100a077981 */ /* 0x000122000c1e1500 */
[----:B------:R-:W-:Y:S02]  /*0720*/  PRMT R2, RZ, 0x5410, RZ ;  /* 0x00005410ff027816 */ /* 0x000fe400000000ff */
[----:B------:R-:W-:-:S02]  /*0730*/  PRMT R32, RZ, 0x7610, R32 ;  /* 0x00007610ff207816 */ /* 0x000fc40000000020 */
[----:B------:R-:W-:Y:S01]  /*0740*/  PRMT R30, RZ, 0x7610, R30 ;  /* 0x00007610ff1e7816 */ /* 0x000fe2000000001e */
[----:B------:R-:W-:Y:S01]  /*0750*/  UMOV UR20, 0x3f800000 ;  /* 0x3f80000000147882 */ /* 0x000fe20000000000 */
[----:B------:R-:W-:Y:S02]  /*0760*/  MOV R36, RZ ;  /* 0x000000ff00247202 */ /* 0x000fe40000000f00 */
[----:B------:R-:W-:Y:S01]  /*0770*/  MOV R34, RZ ;  /* 0x000000ff00227202 */ /* 0x000fe20000000f00 */
[----:B---3--:R-:W-:-:S05]  /*0780*/  FFMA.FTZ R9, -R8, R8, R9 ;  /* 0x0000000808097223 */ /* 0x008fca0000010109 */
[----:B------:R-:W-:-:S13]  /*0790*/  FSETP.GTU.FTZ.AND P1, PT, R9, RZ, PT ;  /* 0x000000ff0900720b */ /* 0x000fda0003f3c000 */
[----:B------:R-:W-:-:S05]  /*07a0*/  VOTEU.ANY UP0, P1 ;  /* 0x0000000000ff7886 */ /* 0x000fca0000800100 */
[----:B------:R-:W1:Y:S01]  /*07b0*/  @UP0 LDCU UR4, c[0x0][0x3c0] ;  /* 0x00007800ff0407ac */ /* 0x000e620008000800 */
[----:B------:R-:W-:-:S13]  /*07c0*/  PLOP3.LUT P1, PT, PT, PT, UP0, 0x80, 0x8 ;  /* 0x000000000008781c */ /* 0x000fda0003f2f008 */
[----:B-1----:R-:W-:-:S06]  /*07d0*/  @P1 FADD.FTZ R0, R9, UR4 ;  /* 0x0000000409001e21 */ /* 0x002fcc0008010000 */
[----:B------:R-:W1:Y:S02]  /*07e0*/  @P1 MUFU.RSQ R0, R0 ;  /* 0x0000000000001308 */ /* 0x000e640000001400 */
[----:B-1----:R-:W-:Y:S02]  /*07f0*/  @P1 R2UR UR4, R0 ;  /* 0x00000000000412ca */ /* 0x002fe400000e0000 */
[----:B--2---:R-:W-:-:S04]  /*0800*/  @!P0 PRMT R2, R2, 0x5410, R12 ;  /* 0x0000541002028816 */ /* 0x004fc8000000000c */
[----:B------:R-:W-:Y:S02]  /*0810*/  @!P0 PRMT R2, R12, 0x7632, R2 ;  /* 0x000076320c028816 */ /* 0x000fe40000000002 */
[C---:B-----5:R-:W-:Y:S02]  /*0820*/  @!P0 PRMT R32, R16.reuse, 0x7610, R32 ;  /* 0x0000761010208816 */ /* 0x060fe40000000020 */
[----:B------:R-:W-:Y:S01]  /*0830*/  @!P0 PRMT R30, R16, 0x7632, R30 ;  /* 0x00007632101e8816 */ /* 0x000fe2000000001e */
[--C-:B------:R-:W-:Y:S02]  /*0840*/  HADD2.F32 R9, -RZ, R2.reuse.H1_H1 ;  /* 0x30000002ff097230 */ /* 0x100fe40000004100 */
[----:B0-----:R-:W-:Y:S02]  /*0850*/  HADD2.F32 R11, -RZ, R2.H0_H0 ;  /* 0x20000002ff0b7230 */ /* 0x001fe40000004100 */
[----:B------:R-:W-:Y:S02]  /*0860*/  HADD2.F32 R30, -RZ, R30.H0_H0 ;  /* 0x2000001eff1e7230 */ /* 0x000fe40000004100 */
[----:B------:R-:W-:Y:S01]  /*0870*/  FADD.FTZ R0, -R8, R9 ;  /* 0x0000000908007221 */ /* 0x000fe20000010100 */
[----:B------:R-:W-:-:S02]  /*0880*/  HADD2.F32 R32, -RZ, R32.H0_H0 ;  /* 0x20000020ff207230 */ /* 0x000fc40000004100 */
[----:B------:R-:W-:Y:S01]  /*0890*/  FADD.FTZ R2, -R8, R11 ;  /* 0x0000000b08027221 */ /* 0x000fe20000010100 */
[----:B------:R-:W-:Y:S01]  /*08a0*/  @UP0 UMOV UR20, UR4 ;  /* 0x0000000400140c82 */ /* 0x000fe20008000000 */
[----:B------:R-:W-:Y:S01]  /*08b0*/  @P2 SHF.L.U32 R36, R18, 0x10, RZ ;  /* 0x0000001012242819 */ /* 0x000fe200000006ff */
[----:B------:R-:W-:Y:S01]  /*08c0*/  FMUL.FTZ R0, R0, UR20 ;  /* 0x0000001400007c20 */ /* 0x000fe20008410000 */
[----:B----4-:R-:W-:Y:S01]  /*08d0*/  @P2 SHF.L.U32 R34, R19, 0x10, RZ ;  /* 0x0000001013222819 */ /* 0x010fe200000006ff */
[----:B------:R-:W-:Y:S01]  /*08e0*/  FMUL.FTZ R2, R2, UR20 ;  /* 0x0000001402027c20 */ /* 0x000fe20008410000 */
[----:B------:R-:W-:Y:S02]  /*08f0*/  SHF.L.U32 R5, R5, 0x10, RZ ;  /* 0x0000001005057819 */ /* 0x000fe400000006ff */
[----:B------:R-:W-:Y:S02]  /*0900*/  MOV R8, R30 ;  /* 0x0000001e00087202 */ /* 0x000fe40000000f00 */
[----:B------:R-:W-:-:S02]  /*0910*/  SHF.L.U32 R7, R7, 0x10, RZ ;  /* 0x0000001007077819 */ /* 0x000fc400000006ff */
        /* <DEDUP_REMOVED lines=20> */
.L_x_647:
        /* <DEDUP_REMOVED lines=44> */
.L_x_649:
[----:B------:R-:W-:Y:S05]  /*0d20*/  BSYNC.RECONVERGENT B0 ;  /* 0x0000000000007941 */ /* 0x000fea0003800200 */
.L_x_648:
        /* <DEDUP_REMOVED lines=54> */
.L_x_651:
[----:B------:R-:W-:Y:S05]  /*1090*/  BSYNC.RECONVERGENT B0 ;  /* 0x0000000000007941 */ /* 0x000fea0003800200 */
.L_x_650:
        /* <DEDUP_REMOVED lines=318> */
.L_x_653:
[----:B------:R-:W-:Y:S05]  /*2480*/  BSYNC.RECONVERGENT B0 ;  /* 0x0000000000007941 */ /* 0x000fea0003800200 */
.L_x_652:
        /* <DEDUP_REMOVED lines=29> */
.L_x_655:
[----:B------:R-:W-:Y:S05]  /*2660*/  BSYNC.RECONVERGENT B0 ;  /* 0x0000000000007941 */ /* 0x000fea0003800200 */
.L_x_654:
        /* <DEDUP_REMOVED lines=29> */
.L_x_658:
[----:B------:R-:W2:Y:S04]  /*2840*/  LDG.E.STRONG.GPU R3, desc[UR16][R10.64] ;  /* 0x000000100a037981 */ /* 0x000ea8000c1ef900 */
[----:B--2---:R-:W-:Y:S01]  /*2850*/  CCTL.IVALL ;  /* 0x00000000ff00798f */ /* 0x004fe20002000000 */
[----:B------:R-:W-:Y:S05]  /*2860*/  YIELD ;  /* 0x0000000000007946 */ /* 0x000fea0003800000 */
[----:B------:R-:W-:-:S13]  /*2870*/  ISETP.NE.AND P1, PT, R3, R14, PT ;  /* 0x0000000e0300720c */ /* 0x000fda0003f25270 */
[----:B------:R-:W-:Y:S05]  /*2880*/  @P1 BRA `(.L_x_658) ;  /* 0xfffffffc00ec1947 */ /* 0x000fea000383ffff */
.L_x_657:
[----:B------:R-:W-:Y:S05]  /*2890*/  WARPSYNC.ALL ;  /* 0x0000000000007948 */ /* 0x000fea0003800000 */
[----:B------:R-:W-:Y:S06]  /*28a0*/  BAR.SYNC.DEFER_BLOCKING 0x0 ;  /* 0x0000000000007b1d */ /* 0x000fec0000010000 */
[----:B------:R-:W-:Y:S01]  /*28b0*/  UMOV UR4, URZ ;  /* 0x000000ff00047c82 */ /* 0x000fe20008000000 */
[----:B------:R-:W-:Y:S05]  /*28c0*/  @!P4 BRA `(.L_x_659) ;  /* 0x00000004002cc947 */ /* 0x000fea0003800000 */
[----:B------:R-:W-:-:S07]  /*28d0*/  HFMA2 R3, -RZ, RZ, 0, 0 ;  /* 0x00000000ff037431 */ /* 0x000fce00000001ff */
.L_x_660:
        /* <DEDUP_REMOVED lines=74> */
.L_x_659:
        /* <DEDUP_REMOVED lines=47> */
.L_x_661:
        /* <DEDUP_REMOVED lines=27> */
.L_x_662:
        /* <DEDUP_REMOVED lines=11> */
.L_x_663:
[----:B------:R-:W-:Y:S05]  /*32d0*/  BSYNC.RECONVERGENT B0 ;  /* 0x0000000000007941 */ /* 0x000fea0003800200 */
.L_x_656:
        /* <DEDUP_REMOVED lines=26> */
.L_x_664:
        /* <DEDUP_REMOVED lines=13> */
[----:B------:R-:W-:Y:S01]  /*3550*/  F2FP.F16.F32.PACK_AB R5, R5, R0 ;  /* 0x000000000505723e */ /* 0x000fe200000000ff */
[----:B0--3--:R-:W-:Y:S02]  /*3560*/  IMAD R8, R29, UR6, RZ ;  /* 0x000000061d087c24 */ /* 0x009fe4000f8e02ff */
[----:B------:R-:W-:-:S04]  /*3570*/  IMAD.WIDE.U32 R38, R37, UR6, R38 ;  /* 0x0000000625267c25 */ /* 0x000fc8000f8e0026 */
[----:B------:R-:W-:Y:S01]  /*3580*/  IMAD R3, R37, UR7, R8 ;  /* 0x0000000725037c24 */ /* 0x000fe2000f8e0208 */
[----:B--2---:R-:W-:-:S04]  /*3590*/  LEA R2, P0, R38, UR4, 0x1 ;  /* 0x0000000426027c11 */ /* 0x004fc8000f8008ff */
[----:B------:R-:W-:-:S04]  /*35a0*/  IADD3 R3, PT, PT, R39, R3, RZ ;  /* 0x0000000327037210 */ /* 0x000fc80007ffe0ff */
[----:B------:R-:W-:-:S05]  /*35b0*/  LEA.HI.X R3, R38, UR5, R3, 0x1, P0 ;  /* 0x0000000526037c11 */ /* 0x000fca00080f0c03 */
[----:B------:R2:W-:Y:S02]  /*35c0*/  STG.E desc[UR16][R2.64], R5 ;  /* 0x0000000502007986 */ /* 0x0005e4000c101910 */
.L_x_666:
[----:B------:R-:W-:Y:S05]  /*35d0*/  BSYNC.RECONVERGENT B0 ;  /* 0x0000000000007941 */ /* 0x000fea0003800200 */
.L_x_665:
[----:B------:R-:W-:Y:S01]  /*35e0*/  UIADD3 UR13, UPT, UPT, UR24, UR13, URZ ;  /* 0x0000000d180d7290 */ /* 0x000fe2000fffe0ff */
[----:B------:R-:W-:-:S03]  /*35f0*/  IADD3 R31, PT, PT, R31, 0x1, RZ ;  /* 0x000000011f1f7810 */ /* 0x000fc60007ffe0ff */
[----:B------:R-:W-:-:S09]  /*3600*/  UISETP.GE.AND UP0, UPT, UR13, UR10, UPT ;  /* 0x0000000a0d00728c */ /* 0x000fd2000bf06270 */
[----:B------:R-:W-:Y:S05]  /*3610*/  BRA.U !UP0, `(.L_x_667) ;  /* 0xffffffcd08187547 */ /* 0x000fea000b83ffff */
.L_x_646:
        /* <DEDUP_REMOVED lines=19> */
.L_x_669:
[----:B------:R-:W-:Y:S05]  /*3750*/  BSYNC.RECONVERGENT B0 ;  /* 0x0000000000007941 */ /* 0x000fea0003800200 */
.L_x_668:
[----:B------:R-:W-:Y:S05]  /*3760*/  @P0 EXIT ;  /* 0x000000000000094d */ /* 0x000fea0003800000 */
[----:B------:R-:W-:Y:S05]  /*3770*/  @P2 BRA `(.L_x_670) ;  /* 0x0000000000202947 */ /* 0x000fea0003800000 */
[----:B------:R-:W-:-:S05]  /*3780*/  IMAD R0, R4, R7, RZ ;  /* 0x0000000704007224 */ /* 0x000fca00078e02ff */
[----:B------:R-:W-:-:S13]  /*3790*/  ISETP.NE.AND P0, PT, R0, -0x1, PT ;  /* 0xffffffff0000780c */ /* 0x000fda0003f05270 */
[----:B------:R-:W-:Y:S05]  /*37a0*/  @!P0 BRA `(.L_x_670) ;  /* 0x0000000000148947 */ /* 0x000fea0003800000 */
.L_x_671:
[----:B--2---:R-:W2:Y:S04]  /*37b0*/  LDG.E.STRONG.GPU R5, desc[UR16][R2.64] ;  /* 0x0000001002057981 */ /* 0x004ea8000c1ef900 */
[----:B--2---:R-:W-:Y:S01]  /*37c0*/  CCTL.IVALL ;  /* 0x00000000ff00798f */ /* 0x004fe20002000000 */
[----:B------:R-:W-:Y:S05]  /*37d0*/  YIELD ;  /* 0x0000000000007946 */ /* 0x000fea0003800000 */
[----:B------:R-:W-:-:S13]  /*37e0*/  ISETP.NE.AND P0, PT, R5, R0, PT ;  /* 0x000000000500720c */ /* 0x000fda0003f05270 */
[----:B------:R-:W-:Y:S05]  /*37f0*/  @P0 BRA `(.L_x_671) ;  /* 0xfffffffc00ec0947 */ /* 0x000fea000383ffff */
.L_x_670:
        /* <DEDUP_REMOVED lines=78> */
.L_x_674:
        /* <DEDUP_REMOVED lines=33> */
.L_x_673:
[----:B------:R-:W-:Y:S05]  /*3ef0*/  BSYNC.RECONVERGENT B0 ;  /* 0x0000000000007941 */ /* 0x000fea0003800200 */
.L_x_672:
        /* <DEDUP_REMOVED lines=11> */
.L_x_676:
        /* <DEDUP_REMOVED lines=88> */
.L_x_675:
[----:B------:R-:W-:Y:S05]  /*4530*/  EXIT ;  /* 0x000000000000794d */ /* 0x000fea0003800000 */
.L_x_677:
        /* <DEDUP_REMOVED lines=12> */
.L_x_2478:


//--------------------- .text._Z35group_norm_nhwc_bwd_one_pass_kernelI11Fp16IOBf16WLi128ELi20ELi640EEv26Group_norm_nhwc_bwd_params --------------------------
	.section	.text._Z35group_norm_nhwc_bwd_one_pass_kernelI11Fp16IOBf16WLi128ELi20ELi640EEv26Group_norm_nhwc_bwd_params,"ax",@progbits
	.align	128
        .global         _Z35group_norm_nhwc_bwd_one_pass_kernelI11Fp16IOBf16WLi128ELi20ELi640EEv26Group_norm_nhwc_bwd_params
        .type           _Z35group_norm_nhwc_bwd_one_pass_kernelI11Fp16IOBf16WLi128ELi20ELi640EEv26Group_norm_nhwc_bwd_params,@function
        .size           _Z35group_norm_nhwc_bwd_one_pass_kernelI11Fp16IOBf16WLi128ELi20ELi640EEv26Group_norm_nhwc_bwd_params,(.L_x_2479 - _Z35group_norm_nhwc_bwd_one_pass_kernelI11Fp16IOBf16WLi128ELi20ELi640EEv26Group_norm_nhwc_bwd_params)
        .other          _Z35group_norm_nhwc_bwd_one_pass_kernelI11Fp16IOBf16WLi128ELi20ELi640EEv26Group_norm_nhwc_bwd_params,@"STO_CUDA_ENTRY STV_DEFAULT"
_Z35group_norm_nhwc_bwd_one_pass_kernelI11Fp16IOBf16WLi128ELi20ELi640EEv26Group_norm_nhwc_bwd_params:
.text._Z35group_norm_nhwc_bwd_one_pass_kernelI11Fp16IOBf16WLi128ELi20ELi640EEv26Group_norm_nhwc_bwd_params:
        /* <DEDUP_REMOVED lines=23> */
.L_x_703:
[----:B0-----:R-:W0:Y:S01]  /*0170*/  LDC R8, c[0x0][0x410] ;  /* 0x00010400ff087b82 */ /* 0x001e220000000800 */
[----:B------:R-:W1:Y:S01]  /*0180*/  LDCU.64 UR4, c[0x0][0x3b8] ;  /* 0x00007700ff0477ac */ /* 0x000e620008000a00 */
[----:B------:R-:W2:Y:S06]  /*0190*/  LDCU.128 UR16, c[0x0][0x400] ;  /* 0x00008000ff1077ac */ /* 0x000eac0008000c00 */
[----:B------:R-:W3:Y:S01]  /*01a0*/  LDC R23, c[0x0][0x41c] ;  /* 0x00010700ff177b82 */ /* 0x000ee20000000800 */
[----:B-1----:R-:W-:Y:S01]  /*01b0*/  UIMAD.WIDE UR4, UR6, 0x8, UR4 ;  /* 0x00000008060478a5 */ /* 0x002fe2000f8e0204 */
[----:B0-----:R-:W-:-:S04]  /*01c0*/  IABS R5, R8 ;  /* 0x0000000800057213 */ /* 0x001fc80000000000 */
[----:B------:R-:W0:Y:S01]  /*01d0*/  I2F.RP R0, R5 ;  /* 0x0000000500007306 */ /* 0x000e220000209400 */
[----:B---3--:R-:W-:-:S07]  /*01e0*/  IMAD R23, R23, UR10, R40 ;  /* 0x0000000a17177c24 */ /* 0x008fce000f8e0228 */
[----:B0-----:R-:W0:Y:S02]  /*01f0*/  MUFU.RCP R0, R0 ;  /* 0x0000000000007308 */ /* 0x001e240000001000 */
[----:B0-----:R-:W-:-:S06]  /*0200*/  IADD3 R2, PT, PT, R0, 0xffffffe, RZ ;  /* 0x0ffffffe00027810 */ /* 0x001fcc0007ffe0ff */
[----:B------:R0:W1:Y:S02]  /*0210*/  F2I.FTZ.U32.TRUNC.NTZ R3, R2 ;  /* 0x0000000200037305 */ /* 0x000064000021f000 */
[----:B0-----:R-:W-:Y:S02]  /*0220*/  MOV R2, RZ ;  /* 0x000000ff00027202 */ /* 0x001fe40000000f00 */
[----:B-1----:R-:W-:-:S05]  /*0230*/  IADD3 R4, PT, PT, RZ, -R3, RZ ;  /* 0x80000003ff047210 */ /* 0x002fca0007ffe0ff */
[----:B------:R-:W-:Y:S01]  /*0240*/  IMAD R7, R4, R5, RZ ;  /* 0x0000000504077224 */ /* 0x000fe200078e02ff */
[----:B------:R-:W-:-:S03]  /*0250*/  IABS R4, UR6 ;  /* 0x0000000600047c13 */ /* 0x000fc60008000000 */
[----:B------:R-:W-:-:S06]  /*0260*/  IMAD.HI.U32 R3, R3, R7, R2 ;  /* 0x0000000703037227 */ /* 0x000fcc00078e0002 */
[----:B------:R-:W-:Y:S01]  /*0270*/  IMAD.HI.U32 R0, R3, R4, RZ ;  /* 0x0000000403007227 */ /* 0x000fe200078e00ff */
[----:B------:R-:W-:Y:S01]  /*0280*/  MOV R3, UR5 ;  /* 0x0000000500037c02 */ /* 0x000fe20008000f00 */
[----:B------:R-:W0:Y:S03]  /*0290*/  LDCU.U8 UR5, c[0x0][0x414] ;  /* 0x00008280ff0577ac */ /* 0x000e260008000000 */
[----:B------:R-:W-:-:S05]  /*02a0*/  IADD3 R2, PT, PT, -R0, RZ, RZ ;  /* 0x000000ff00027210 */ /* 0x000fca0007ffe1ff */
[----:B------:R-:W-:Y:S01]  /*02b0*/  IMAD R4, R5, R2, R4 ;  /* 0x0000000205047224 */ /* 0x000fe200078e0204 */
[----:B------:R-:W-:-:S04]  /*02c0*/  MOV R2, UR4 ;  /* 0x0000000400027c02 */ /* 0x000fc80008000f00 */
[----:B------:R-:W-:Y:S02]  /*02d0*/  ISETP.GT.U32.AND P4, PT, R5, R4, PT ;  /* 0x000000040500720c */ /* 0x000fe40003f84070 */
[----:B------:R-:W3:Y:S01]  /*02e0*/  LDG.E.64 R2, desc[UR12][R2.64] ;  /* 0x0000000c02027981 */ /* 0x000ee2000c1e1b00 */
[----:B------:R-:W-:Y:S02]  /*02f0*/  ISETP.LE.AND P3, PT, RZ, UR6, PT ;  /* 0x00000006ff007c0c */ /* 0x000fe4000bf63270 */
[----:B------:R-:W-:Y:S02]  /*0300*/  CS2R R36, SRZ ;  /* 0x0000000000247805 */ /* 0x000fe4000001ff00 */
[----:B--2---:R-:W-:Y:S02]  /*0310*/  ISETP.GE.U32.AND P0, PT, R23, UR16, PT ;  /* 0x0000001017007c0c */ /* 0x004fe4000bf06070 */
[----:B------:R-:W-:Y:S02]  /*0320*/  SHF.R.S32.HI R11, RZ, 0x1f, R23 ;  /* 0x0000001fff0b7819 */ /* 0x000fe40000011417 */
[----:B------:R-:W-:-:S02]  /*0330*/  LOP3.LUT R6, R8, UR6, RZ, 0x3c, !PT ;  /* 0x0000000608067c12 */ /* 0x000fc4000f8e3cff */
[----:B------:R-:W-:Y:S02]  /*0340*/  ISETP.GE.AND.EX P0, PT, R11, UR17, PT, P0 ;  /* 0x000000110b007c0c */ /* 0x000fe4000bf06300 */
[-C--:B------:R-:W-:Y:S02]  /*0350*/  @!P4 IADD3 R4, PT, PT, R4, -R5.reuse, RZ ;  /* 0x800000050404c210 */ /* 0x080fe40007ffe0ff */
[----:B------:R-:W-:Y:S02]  /*0360*/  ISETP.GE.AND P2, PT, R6, RZ, PT ;  /* 0x000000ff0600720c */ /* 0x000fe40003f46270 */
[CC--:B------:R-:W-:Y:S02]  /*0370*/  ISETP.GE.U32.AND P1, PT, R4.reuse, R5.reuse, PT ;  /* 0x000000050400720c */ /* 0x0c0fe40003f26070 */
[----:B------:R-:W-:Y:S02]  /*0380*/  ISETP.GT.U32.AND P5, PT, R5, R4, PT ;  /* 0x000000040500720c */ /* 0x000fe40003fa4070 */
[----:B------:R-:W-:-:S02]  /*0390*/  IADD3 R5, PT, PT, R4, -R5, RZ ;  /* 0x8000000504057210 */ /* 0x000fc40007ffe0ff */
[----:B------:R-:W-:Y:S01]  /*03a0*/  @!P4 IADD3 R0, PT, PT, R0, 0x1, RZ ;  /* 0x000000010000c810 */ /* 0x000fe20007ffe0ff */
[----:B------:R-:W1:Y:S01]  /*03b0*/  @!P0 LDC.64 R16, c[0x0][0x3a0] ;  /* 0x0000e800ff108b82 */ /* 0x000e620000000a00 */
[----:B------:R-:W-:Y:S02]  /*03c0*/  IADD3 R27, PT, PT, R23, 0x40, RZ ;  /* 0x00000040171b7810 */ /* 0x000fe40007ffe0ff */
[----:B------:R-:W-:Y:S02]  /*03d0*/  SEL R4, R5, R4, !P5 ;  /* 0x0000000405047207 */ /* 0x000fe40006800000 */
[----:B------:R-:W-:Y:S02]  /*03e0*/  SHF.R.S32.HI R25, RZ, 0x1f, R27 ;  /* 0x0000001fff197819 */ /* 0x000fe4000001141b */
[----:B------:R-:W-:Y:S02]  /*03f0*/  @P1 IADD3 R0, PT, PT, R0, 0x1, RZ ;  /* 0x0000000100001810 */ /* 0x000fe40007ffe0ff */
[----:B------:R-:W-:-:S02]  /*0400*/  ISETP.GE.U32.AND P1, PT, R27, UR16, PT ;  /* 0x000000101b007c0c */ /* 0x000fc4000bf26070 */
[----:B------:R-:W-:Y:S02]  /*0410*/  ISETP.NE.AND P4, PT, R8, RZ, PT ;  /* 0x000000ff0800720c */ /* 0x000fe40003f85270 */
[----:B------:R-:W-:Y:S02]  /*0420*/  LOP3.LUT R5, RZ, R8, RZ, 0x33, !PT ;  /* 0x00000008ff057212 */ /* 0x000fe400078e33ff */
[----:B------:R-:W-:Y:S01]  /*0430*/  @!P3 IADD3 R4, PT, PT, -R4, RZ, RZ ;  /* 0x000000ff0404b210 */ /* 0x000fe20007ffe1ff */
[----:B------:R-:W2:Y:S01]  /*0440*/  @!P0 LDC.64 R8, c[0x0][0x3f8] ;  /* 0x0000fe00ff088b82 */ /* 0x000ea20000000a00 */
[----:B------:R-:W-:Y:S02]  /*0450*/  ISETP.GE.AND.EX P1, PT, R25, UR17, PT, P1 ;  /* 0x0000001119007c0c */ /* 0x000fe4000bf26310 */
[----:B------:R-:W-:Y:S02]  /*0460*/  SEL R41, R5, R4, !P4 ;  /* 0x0000000405297207 */ /* 0x000fe40006000000 */
[----:B------:R-:W-:-:S02]  /*0470*/  @!P2 IADD3 R0, PT, PT, -R0, RZ, RZ ;  /* 0x000000ff0000a210 */ /* 0x000fc40007ffe1ff */
[----:B0-----:R-:W-:Y:S01]  /*0480*/  ISETP.NE.AND P2, PT, RZ, UR5, PT ;  /* 0x00000005ff007c0c */ /* 0x001fe2000bf45270 */
[----:B------:R-:W-:Y:S01]  /*0490*/  IMAD R6, R41, 0x14, RZ ;  /* 0x0000001429067824 */ /* 0x000fe200078e02ff */
[----:B------:R-:W-:-:S04]  /*04a0*/  SEL R7, R5, R0, !P4 ;  /* 0x0000000005077207 */ /* 0x000fc80006000000 */
[C---:B------:R-:W-:Y:S01]  /*04b0*/  IADD3 R4, P3, PT, R6.reuse, R43, RZ ;  /* 0x0000002b06047210 */ /* 0x040fe20007f7e0ff */
[----:B------:R-:W0:Y:S01]  /*04c0*/  @!P1 LDC.64 R20, c[0x0][0x3f8] ;  /* 0x0000fe00ff149b82 */ /* 0x000e220000000a00 */
[----:B------:R-:W-:Y:S02]  /*04d0*/  SHF.R.S32.HI R0, RZ, 0x1f, R7 ;  /* 0x0000001fff007819 */ /* 0x000fe40000011407 */
[----:B------:R-:W-:Y:S02]  /*04e0*/  LEA.HI.X.SX32 R5, R6, RZ, 0x1, P3 ;  /* 0x000000ff06057211 */ /* 0x000fe400018f0eff */
[----:B------:R-:W-:Y:S01]  /*04f0*/  LOP3.LUT R43, R44, 0xffff, RZ, 0xc0, !PT ;  /* 0x0000ffff2c2b7812 */ /* 0x000fe200078ec0ff */
[----:B------:R-:W-:Y:S02]  /*0500*/  IMAD R0, R0, UR18, RZ ;  /* 0x0000001200007c24 */ /* 0x000fe4000f8e02ff */
[C---:B------:R-:W-:Y:S01]  /*0510*/  IMAD.WIDE.U32 R4, R7.reuse, UR18, R4 ;  /* 0x0000001207047c25 */ /* 0x040fe2000f8e0004 */
[----:B------:R-:W4:Y:S03]  /*0520*/  @P2 LDC.64 R18, c[0x0][0x3b0] ;  /* 0x0000ec00ff122b82 */ /* 0x000f260000000a00 */
[----:B------:R-:W-:Y:S01]  /*0530*/  IMAD R13, R7, UR19, R0 ;  /* 0x00000013070d7c24 */ /* 0x000fe2000f8e0200 */
[----:B------:R-:W-:Y:S01]  /*0540*/  @!P0 MOV R6, R4 ;  /* 0x0000000400068202 */ /* 0x000fe20000000f00 */
[----:B--2---:R-:W-:-:S03]  /*0550*/  @!P0 IMAD R0, R11, R8, RZ ;  /* 0x000000080b008224 */ /* 0x004fc600078e02ff */
[----:B------:R-:W-:Y:S01]  /*0560*/  IADD3 R7, PT, PT, R5, R13, RZ ;  /* 0x0000000d05077210 */ /* 0x000fe20007ffe0ff */
[C---:B------:R-:W-:Y:S01]  /*0570*/  @!P0 IMAD R31, R23.reuse, R9, R0 ;  /* 0x00000009171f8224 */ /* 0x040fe200078e0200 */
[----:B------:R-:W2:Y:S01]  /*0580*/  @!P0 LDC.64 R10, c[0x0][0x398] ;  /* 0x0000e600ff0a8b82 */ /* 0x000ea20000000a00 */
[----:B------:R-:W-:-:S04]  /*0590*/  @!P0 IMAD.WIDE.U32 R22, R23, R8, R6 ;  /* 0x0000000817168225 */ /* 0x000fc800078e0006 */
[----:B0-----:R-:W-:-:S03]  /*05a0*/  @!P1 IMAD R24, R25, R20, RZ ;  /* 0x0000001419189224 */ /* 0x001fc600078e02ff */
[----:B------:R-:W0:Y:S01]  /*05b0*/  LDC.64 R8, c[0x0][0x3a8] ;  /* 0x0000ea00ff087b82 */ /* 0x000e220000000a00 */
[----:B------:R-:W-:Y:S01]  /*05c0*/  @!P0 IADD3 R31, PT, PT, R23, R31, RZ ;  /* 0x0000001f171f8210 */ /* 0x000fe20007ffe0ff */
[----:B------:R-:W-:Y:S01]  /*05d0*/  IMAD R23, R41, 0x14, R43 ;  /* 0x0000001429177824 */ /* 0x000fe200078e022b */
[----:B------:R-:W-:Y:S02]  /*05e0*/  @!P1 MOV R25, R7 ;  /* 0x0000000700199202 */ /* 0x000fe40000000f00 */
[C---:B------:R-:W-:Y:S01]  /*05f0*/  @!P0 SHF.L.U64.HI R0, R22.reuse, 0x1, R31 ;  /* 0x0000000116008819 */ /* 0x040fe2000001021f */
[----:B------:R-:W-:Y:S01]  /*0600*/  @!P1 IMAD R31, R27, R21, R24 ;  /* 0x000000151b1f9224 */ /* 0x000fe200078e0218 */
[----:B------:R-:W-:Y:S01]  /*0610*/  @!P1 MOV R24, R4 ;  /* 0x0000000400189202 */ /* 0x000fe20000000f00 */
[----:B------:R-:W0:Y:S01]  /*0620*/  @!P1 LDC.64 R14, c[0x0][0x3a0] ;  /* 0x0000e800ff0e9b82 */ /* 0x000e220000000a00 */
[----:B------:R-:W-:Y:S01]  /*0630*/  @!P0 SHF.L.U32 R29, R22, 0x1, RZ ;  /* 0x00000001161d8819 */ /* 0x000fe200000006ff */
[----:B----4-:R-:W-:-:S03]  /*0640*/  @P2 IMAD.WIDE R18, R23, 0x2, R18 ;  /* 0x0000000217122825 */ /* 0x010fc600078e0212 */
[----:B-1----:R-:W-:Y:S01]  /*0650*/  @!P0 IADD3 R16, P3, PT, R29, R16, RZ ;  /* 0x000000101d108210 */ /* 0x002fe20007f7e0ff */
[----:B------:R-:W-:Y:S01]  /*0660*/  @!P1 IMAD.WIDE.U32 R20, R27, R20, R24 ;  /* 0x000000141b149225 */ /* 0x000fe200078e0018 */
[----:B------:R-:W-:Y:S01]  /*0670*/  CS2R R34, SRZ ;  /* 0x0000000000227805 */ /* 0x000fe2000001ff00 */
[----:B------:R-:W1:Y:S01]  /*0680*/  @!P1 LDC.64 R12, c[0x0][0x398] ;  /* 0x0000e600ff0c9b82 */ /* 0x000e620000000a00 */
[----:B------:R-:W-:Y:S01]  /*0690*/  @!P0 IADD3.X R17, PT, PT, R0, R17, RZ, P3, !PT ;  /* 0x0000001100118210 */ /* 0x000fe20001ffe4ff */
[----:B------:R-:W4:Y:S01]  /*06a0*/  @P2 LDG.E.U16 R24, desc[UR12][R18.64] ;  /* 0x0000000c12182981 */ /* 0x000f22000c1e1500 */
[----:B------:R-:W-:Y:S02]  /*06b0*/  @!P1 IADD3 R25, PT, PT, R21, R31, RZ ;  /* 0x0000001f15199210 */ /* 0x000fe40007ffe0ff */
[C---:B------:R-:W-:Y:S01]  /*06c0*/  @!P1 SHF.L.U32 R21, R20.reuse, 0x1, RZ ;  /* 0x0000000114159819 */ /* 0x040fe200000006ff */
[----:B------:R0:W5:Y:S01]  /*06d0*/  @!P0 LDG.E R37, desc[UR12][R16.64] ;  /* 0x0000000c10258981 */ /* 0x000162000c1e1900 */
[----:B--2---:R-:W-:Y:S01]  /*06e0*/  @!P0 IADD3 R10, P3, PT, R29, R10, RZ ;  /* 0x0000000a1d0a8210 */ /* 0x004fe20007f7e0ff */
[----:B0-----:R-:W-:Y:S01]  /*06f0*/  IMAD.WIDE R8, R23, 0x2, R8 ;  /* 0x0000000217087825 */ /* 0x001fe200078e0208 */
[----:B------:R-:W-:Y:S01]  /*0700*/  @!P1 SHF.L.U64.HI R20, R20, 0x1, R25 ;  /* 0x0000000114149819 */ /* 0x000fe20000010219 */
[----:B------:R-:W2:Y:S01]  /*0710*/  @P2 LDG.E.U16 R22, desc[UR12][R18.64+0x2] ;  /* 0x0000020c12162981 */ /* 0x000ea2000c1e1500 */
[----:B------:R-:W-:-:S03]  /*0720*/  @!P0 IADD3.X R11, PT, PT, R0, R11, RZ, P3, !PT ;  /* 0x0000000b000b8210 */ /* 0x000fc60001ffe4ff */
[----:B------:R-:W2:Y:S01]  /*0730*/  LDG.E.U16 R0, desc[UR12][R8.64] ;  /* 0x0000000c08007981 */ /* 0x000ea2000c1e1500 */
[----:B------:R-:W-:-:S03]  /*0740*/  @!P1 IADD3 R14, P4, PT, R21, R14, RZ ;  /* 0x0000000e150e9210 */ /* 0x000fc60007f9e0ff */
[----:B------:R-:W2:Y:S01]  /*0750*/  LDG.E.U16 R16, desc[UR12][R8.64+0x2] ;  /* 0x0000020c08107981 */ /* 0x000ea2000c1e1500 */
[----:B------:R-:W-:-:S03]  /*0760*/  @!P1 IADD3.X R15, PT, PT, R20, R15, RZ, P4, !PT ;  /* 0x0000000f140f9210 */ /* 0x000fc600027fe4ff */
[----:B------:R0:W5:Y:S01]  /*0770*/  @!P0 LDG.E R35, desc[UR12][R10.64] ;  /* 0x0000000c0a238981 */ /* 0x000162000c1e1900 */
[----:B-1----:R-:W-:-:S03]  /*0780*/  @!P1 IADD3 R12, P5, PT, R21, R12, RZ ;  /* 0x0000000c150c9210 */ /* 0x002fc60007fbe0ff */
[----:B------:R0:W5:Y:S01]  /*0790*/  @!P1 LDG.E R36, desc[UR12][R14.64] ;  /* 0x0000000c0e249981 */ /* 0x000162000c1e1900 */
[----:B------:R-:W-:-:S05]  /*07a0*/  @!P1 IADD3.X R13, PT, PT, R20, R13, RZ, P5, !PT ;  /* 0x0000000d140d9210 */ /* 0x000fca0002ffe4ff */
[----:B------:R0:W5:Y:S01]  /*07b0*/  @!P1 LDG.E R34, desc[UR12][R12.64] ;  /* 0x0000000c0c229981 */ /* 0x000162000c1e1900 */
[----:B------:R-:W-:Y:S01]  /*07c0*/  UISETP.NE.AND UP1, UPT, UR5, URZ, UPT ;  /* 0x000000ff0500728c */ /* 0x000fe2000bf25270 */
[----:B------:R-:W-:Y:S01]  /*07d0*/  CS2R R38, SRZ ;  /* 0x0000000000267805 */ /* 0x000fe2000001ff00 */
        /* <DEDUP_REMOVED lines=10> */
[----:B-1----:R-:W-:Y:S02]  /*0880*/  @P0 R2UR UR4, R2 ;  /* 0x00000000020402ca */ /* 0x002fe400000e0000 */
[----:B----4-:R-:W-:-:S11]  /*0890*/  @P2 SHF.L.U32 R39, R24, 0x10, RZ ;  /* 0x0000001018272819 */ /* 0x010fd600000006ff */
[----:B------:R-:W-:Y:S01]  /*08a0*/  @UP0 UMOV UR8, UR4 ;  /* 0x0000000400080c82 */ /* 0x000fe20008000000 */
[----:B--2---:R-:W-:Y:S02]  /*08b0*/  @P2 SHF.L.U32 R38, R22, 0x10, RZ ;  /* 0x0000001016262819 */ /* 0x004fe400000006ff */
[----:B------:R-:W-:Y:S02]  /*08c0*/  SHF.L.U32 R3, R0, 0x10, RZ ;  /* 0x0000001000037819 */ /* 0x000fe400000006ff */
[----:B------:R-:W-:Y:S01]  /*08d0*/  SHF.L.U32 R0, R16, 0x10, RZ ;  /* 0x0000001010007819 */ /* 0x000fe200000006ff */
[----:B0-----:R-:W-:Y:S06]  /*08e0*/  BRA.U UP1, `(.L_x_679) ;  /* 0x0000000101947547 */ /* 0x001fec000b800000 */
        /* <DEDUP_REMOVED lines=9> */
[----:B------:R-:W-:Y:S02]  /*0980*/  HADD2.F32 R8, -RZ, R34.H0_H0 ;  /* 0x20000022ff087230 */ /* 0x000fe40000004100 */
[----:B------:R-:W-:Y:S01]  /*0990*/  FMUL.FTZ R13, R0, R9 ;  /* 0x00000009000d7220 */ /* 0x000fe20000410000 */
[----:B------:R-:W-:Y:S01]  /*09a0*/  FMUL.FTZ R10, R10, UR8 ;  /* 0x000000080a0a7c20 */ /* 0x000fe20008410000 */
[----:B------:R-:W-:Y:S01]  /*09b0*/  FADD.FTZ R14, RZ, R12 ;  /* 0x0000000cff0e7221 */ /* 0x000fe20000010000 */
[----:B------:R-:W-:Y:S01]  /*09c0*/  FFMA.FTZ R15, R11, R12, RZ ;  /* 0x0000000c0b0f7223 */ /* 0x000fe200000100ff */
[----:B------:R-:W-:Y:S01]  /*09d0*/  FADD.FTZ R16, R16, -UR14 ;  /* 0x8000000e10107e21 */ /* 0x000fe20008010000 */
[----:B------:R-:W-:Y:S02]  /*09e0*/  HADD2.F32 R12, -RZ, R36.H1_H1 ;  /* 0x30000024ff0c7230 */ /* 0x000fe40000004100 */
[----:B------:R-:W-:Y:S01]  /*09f0*/  FADD.FTZ R14, R13, R14 ;  /* 0x0000000e0d0e7221 */ /* 0x000fe20000010000 */
[----:B------:R-:W-:Y:S01]  /*0a00*/  FFMA.FTZ R15, R10, R13, R15 ;  /* 0x0000000d0a0f7223 */ /* 0x000fe2000001000f */
[----:B------:R-:W-:Y:S01]  /*0a10*/  FMUL.FTZ R17, R3, R8 ;  /* 0x0000000803117220 */ /* 0x000fe20000410000 */
[----:B------:R-:W-:Y:S01]  /*0a20*/  FMUL.FTZ R16, R16, UR8 ;  /* 0x0000000810107c20 */ /* 0x000fe20008410000 */
[----:B------:R-:W-:-:S02]  /*0a30*/  HADD2.F32 R13, -RZ, R34.H1_H1 ;  /* 0x30000022ff0d7230 */ /* 0x000fc40000004100 */
[----:B------:R-:W-:Y:S01]  /*0a40*/  FADD.FTZ R12, R12, -UR14 ;  /* 0x8000000e0c0c7e21 */ /* 0x000fe20008010000 */
[----:B------:R-:W-:Y:S01]  /*0a50*/  FADD.FTZ R14, R14, R17 ;  /* 0x000000110e0e7221 */ /* 0x000fe20000010000 */
[----:B------:R-:W-:Y:S01]  /*0a60*/  FFMA.FTZ R19, R16, R17, R15 ;  /* 0x0000001110137223 */ /* 0x000fe2000001000f */
[----:B------:R-:W-:Y:S01]  /*0a70*/  FADD.FTZ R15, RZ, R2 ;  /* 0x00000002ff0f7221 */ /* 0x000fe20000010000 */
[----:B------:R-:W-:Y:S01]  /*0a80*/  FFMA.FTZ R11, R2, R11, RZ ;  /* 0x0000000b020b7223 */ /* 0x000fe200000100ff */
[----:B------:R-:W-:Y:S01]  /*0a90*/  FMUL.FTZ R17, R0, R13 ;  /* 0x0000000d00117220 */ /* 0x000fe20000410000 */
[----:B------:R-:W-:Y:S01]  /*0aa0*/  FMUL.FTZ R12, R12, UR8 ;  /* 0x000000080c0c7c20 */ /* 0x000fe20008410000 */
[----:B------:R-:W-:Y:S01]  /*0ab0*/  FFMA.FTZ R18, R9, R10, RZ ;  /* 0x0000000a09127223 */ /* 0x000fe200000100ff */
[----:B------:R-:W-:Y:S01]  /*0ac0*/  FADD.FTZ R20, RZ, R9 ;  /* 0x00000009ff147221 */ /* 0x000fe20000010000 */
[C---:B------:R-:W-:Y:S01]  /*0ad0*/  FADD.FTZ R10, R8.reuse, R15 ;  /* 0x0000000f080a7221 */ /* 0x040fe20000010000 */
[----:B------:R-:W-:Y:S01]  /*0ae0*/  FADD.FTZ R2, R17, R14 ;  /* 0x0000000e11027221 */ /* 0x000fe20000010000 */
[----:B------:R-:W-:Y:S01]  /*0af0*/  FFMA.FTZ R8, R8, R16, R11 ;  /* 0x0000001008087223 */ /* 0x000fe2000001000b */
[----:B------:R-:W-:Y:S01]  /*0b00*/  FFMA.FTZ R14, R12, R17, R19 ;  /* 0x000000110c0e7223 */ /* 0x000fe20000010013 */
[C---:B------:R-:W-:Y:S01]  /*0b10*/  FADD.FTZ R11, R13.reuse, R20 ;  /* 0x000000140d0b7221 */ /* 0x040fe20000010000 */
[----:B------:R-:W-:Y:S01]  /*0b20*/  FFMA.FTZ R9, R13, R12, R18 ;  /* 0x0000000c0d097223 */ /* 0x000fe20000010012 */
[----:B------:R-:W-:Y:S06]  /*0b30*/  BRA `(.L_x_680) ;  /* 0x0000000400207947 */ /* 0x000fec0003800000 */
.L_x_679:
[--C-:B-----5:R-:W-:Y:S02]  /*0b40*/  HADD2.F32 R2, -RZ, R37.reuse.H0_H0 ;  /* 0x20000025ff027230 */ /* 0x120fe40000004100 */
[----:B------:R-:W-:Y:S02]  /*0b50*/  HADD2.F32 R8, -RZ, R37.H1_H1 ;  /* 0x30000025ff087230 */ /* 0x000fe40000004100 */
[--C-:B------:R-:W-:Y:S02]  /*0b60*/  HADD2.F32 R10, -RZ, R36.reuse.H0_H0 ;  /* 0x20000024ff0a7230 */ /* 0x100fe40000004100 */
[----:B------:R-:W-:Y:S01]  /*0b70*/  FADD.FTZ R2, R2, -UR14 ;  /* 0x8000000e02027e21 */ /* 0x000fe20008010000 */
[----:B------:R-:W-:Y:S02]  /*0b80*/  HADD2.F32 R11, -RZ, R36.H1_H1 ;  /* 0x30000024ff0b7230 */ /* 0x000fe40000004100 */
[----:B------:R-:W-:Y:S01]  /*0b90*/  FADD.FTZ R8, R8, -UR14 ;  /* 0x8000000e08087e21 */ /* 0x000fe20008010000 */
[----:B------:R-:W-:-:S02]  /*0ba0*/  HADD2.F32 R23, -RZ, R34.H0_H0 ;  /* 0x20000022ff177230 */ /* 0x000fc40000004100 */
[----:B------:R-:W-:Y:S01]  /*0bb0*/  FMUL.FTZ R2, R2, UR8 ;  /* 0x0000000802027c20 */ /* 0x000fe20008410000 */
[----:B------:R-:W-:Y:S02]  /*0bc0*/  HADD2.F32 R22, -RZ, R34.H1_H1 ;  /* 0x30000022ff167230 */ /* 0x000fe40000004100 */
[----:B------:R-:W-:Y:S01]  /*0bd0*/  FMUL.FTZ R9, R8, UR8 ;  /* 0x0000000808097c20 */ /* 0x000fe20008410000 */
[----:B------:R-:W-:Y:S01]  /*0be0*/  FADD.FTZ R8, R10, -UR14 ;  /* 0x8000000e0a087e21 */ /* 0x000fe20008010000 */
[--C-:B------:R-:W-:Y:S01]  /*0bf0*/  FFMA.FTZ R14, R3, R2, R39.reuse ;  /* 0x00000002030e7223 */ /* 0x100fe20000010027 */
[----:B------:R-:W-:Y:S01]  /*0c00*/  FADD.FTZ R11, R11, -UR14 ;  /* 0x8000000e0b0b7e21 */ /* 0x000fe20008010000 */
[----:B------:R-:W-:Y:S01]  /*0c10*/  FFMA.FTZ R13, R0, R9, R38 ;  /* 0x00000009000d7223 */ /* 0x000fe20000010026 */
[----:B------:R-:W-:Y:S01]  /*0c20*/  FMUL.FTZ R8, R8, UR8 ;  /* 0x0000000808087c20 */ /* 0x000fe20008410000 */
[----:B------:R-:W-:Y:S01]  /*0c30*/  FMUL.FTZ R15, R14, -1.4426950216293334961 ;  /* 0xbfb8aa3b0e0f7820 */ /* 0x000fe20000410000 */
[----:B------:R-:W-:Y:S01]  /*0c40*/  FMUL.FTZ R11, R11, UR8 ;  /* 0x000000080b0b7c20 */ /* 0x000fe20008410000 */
[----:B------:R-:W-:Y:S01]  /*0c50*/  FMUL.FTZ R17, R13, -1.4426950216293334961 ;  /* 0xbfb8aa3b0d117820 */ /* 0x000fe20000410000 */
[----:B------:R-:W-:-:S02]  /*0c60*/  FFMA.FTZ R12, R3, R8, R39 ;  /* 0x00000008030c7223 */ /* 0x000fc40000010027 */
[----:B------:R-:W-:Y:S01]  /*0c70*/  FFMA.FTZ R10, R0, R11, R38 ;  /* 0x0000000b000a7223 */ /* 0x000fe20000010026 */
[----:B------:R-:W0:Y:S01]  /*0c80*/  MUFU.EX2 R15, R15 ;  /* 0x0000000f000f7308 */ /* 0x000e220000000800 */
[----:B------:R-:W-:Y:S02]  /*0c90*/  FMUL.FTZ R18, R12, -1.4426950216293334961 ;  /* 0xbfb8aa3b0c127820 */ /* 0x000fe40000410000 */
[----:B------:R-:W-:Y:S01]  /*0ca0*/  FMUL.FTZ R19, R10, -1.4426950216293334961 ;  /* 0xbfb8aa3b0a137820 */ /* 0x000fe20000410000 */
[----:B------:R-:W1:Y:S04]  /*0cb0*/  MUFU.EX2 R17, R17 ;  /* 0x0000001100117308 */ /* 0x000e680000000800 */
[----:B------:R-:W2:Y:S04]  /*0cc0*/  MUFU.EX2 R18, R18 ;  /* 0x0000001200127308 */ /* 0x000ea80000000800 */
        /* <DEDUP_REMOVED lines=19> */
[----:B------:R-:W-:-:S03]  /*0e00*/  FMUL.FTZ R18, R23, R20 ;  /* 0x0000001417127220 */ /* 0x000fc60000410000 */
[----:B------:R-:W-:Y:S01]  /*0e10*/  FFMA.FTZ R19, R12, R19, 1 ;  /* 0x3f8000000c137423 */ /* 0x000fe20000010013 */
[----:B------:R-:W-:Y:S01]  /*0e20*/  FMUL.FTZ R12, R15, R16 ;  /* 0x000000100f0c7220 */ /* 0x000fe20000410000 */
[----:B------:R-:W-:Y:S01]  /*0e30*/  FMUL.FTZ R15, R3, R13 ;  /* 0x0000000d030f7220 */ /* 0x000fe20000410000 */
[----:B0-----:R-:W-:Y:S01]  /*0e40*/  FMUL.FTZ R20, R22, R21 ;  /* 0x0000001516147220 */ /* 0x001fe20000410000 */
[----:B------:R-:W-:Y:S01]  /*0e50*/  FADD.FTZ R21, -R21, 1 ;  /* 0x3f80000015157421 */ /* 0x000fe20000010100 */
[----:B------:R-:W-:Y:S01]  /*0e60*/  FMUL.FTZ R14, R0, R12 ;  /* 0x0000000c000e7220 */ /* 0x000fe20000410000 */
[----:B------:R-:W-:Y:S01]  /*0e70*/  FFMA.FTZ R16, R2, R15, RZ ;  /* 0x0000000f02107223 */ /* 0x000fe200000100ff */
[----:B------:R-:W-:Y:S01]  /*0e80*/  FADD.FTZ R17, RZ, R15 ;  /* 0x0000000fff117221 */ /* 0x000fe20000010000 */
[----:B------:R-:W-:Y:S01]  /*0e90*/  FFMA.FTZ R21, R10, R21, 1 ;  /* 0x3f8000000a157423 */ /* 0x000fe20000010015 */
[----:B------:R-:W-:Y:S01]  /*0ea0*/  FMUL.FTZ R10, R18, R19 ;  /* 0x00000013120a7220 */ /* 0x000fe20000410000 */
[----:B------:R-:W-:Y:S01]  /*0eb0*/  FFMA.FTZ R15, R9, R14, R16 ;  /* 0x0000000e090f7223 */ /* 0x000fe20000010010 */
[----:B------:R-:W-:Y:S01]  /*0ec0*/  FADD.FTZ R17, R14, R17 ;  /* 0x000000110e117221 */ /* 0x000fe20000010000 */
[----:B------:R-:W-:Y:S01]  /*0ed0*/  FMUL.FTZ R21, R20, R21 ;  /* 0x0000001514157220 */ /* 0x000fe20000410000 */
[----:B------:R-:W-:-:S03]  /*0ee0*/  FMUL.FTZ R18, R3, R10 ;  /* 0x0000000a03127220 */ /* 0x000fc60000410000 */
[----:B------:R-:W-:Y:S01]  /*0ef0*/  FMUL.FTZ R16, R0, R21 ;  /* 0x0000001500107220 */ /* 0x000fe20000410000 */
[----:B------:R-:W-:Y:S01]  /*0f00*/  FFMA.FTZ R14, R8, R18, R15 ;  /* 0x00000012080e7223 */ /* 0x000fe2000001000f */
[----:B------:R-:W-:Y:S01]  /*0f10*/  FADD.FTZ R17, R17, R18 ;  /* 0x0000001211117221 */ /* 0x000fe20000010000 */
[----:B------:R-:W-:Y:S01]  /*0f20*/  FFMA.FTZ R15, R2, R13, RZ ;  /* 0x0000000d020f7223 */ /* 0x000fe200000100ff */
[----:B------:R-:W-:Y:S01]  /*0f30*/  FADD.FTZ R13, RZ, R13 ;  /* 0x0000000dff0d7221 */ /* 0x000fe20000010000 */
[----:B------:R-:W-:Y:S01]  /*0f40*/  FFMA.FTZ R14, R11, R16, R14 ;  /* 0x000000100b0e7223 */ /* 0x000fe2000001000e */
[----:B------:R-:W-:Y:S01]  /*0f50*/  FADD.FTZ R2, R16, R17 ;  /* 0x0000001110027221 */ /* 0x000fe20000010000 */
[----:B------:R-:W-:Y:S01]  /*0f60*/  FFMA.FTZ R16, R9, R12, RZ ;  /* 0x0000000c09107223 */ /* 0x000fe200000100ff */
[----:B------:R-:W-:Y:S01]  /*0f70*/  FADD.FTZ R12, RZ, R12 ;  /* 0x0000000cff0c7221 */ /* 0x000fe20000010000 */
[----:B------:R-:W-:Y:S01]  /*0f80*/  FFMA.FTZ R8, R8, R10, R15 ;  /* 0x0000000a08087223 */ /* 0x000fe2000001000f */
[----:B------:R-:W-:Y:S01]  /*0f90*/  FADD.FTZ R10, R13, R10 ;  /* 0x0000000a0d0a7221 */ /* 0x000fe20000010000 */
[----:B------:R-:W-:Y:S01]  /*0fa0*/  FFMA.FTZ R9, R11, R21, R16 ;  /* 0x000000150b097223 */ /* 0x000fe20000010010 */
[----:B------:R-:W-:-:S07]  /*0fb0*/  FADD.FTZ R11, R12, R21 ;  /* 0x000000150c0b7221 */ /* 0x000fce0000010000 */
.L_x_680:
[----:B------:R-:W0:Y:S01]  /*0fc0*/  S2R R17, SR_LANEID ;  /* 0x0000000000117919 */ /* 0x000e220000000000 */
[----:B------:R-:W-:Y:S01]  /*0fd0*/  MOV R33, R2 ;  /* 0x0000000200217202 */ /* 0x000fe20000000f00 */
[----:B------:R-:W1:Y:S01]  /*0fe0*/  S2UR UR9, SR_CgaCtaId ;  /* 0x00000000000979c3 */ /* 0x000e620000008800 */
[----:B------:R-:W-:Y:S01]  /*0ff0*/  UMOV UR5, 0x400 ;  /* 0x0000040000057882 */ /* 0x000fe20000000000 */
[----:B------:R-:W2:Y:S01]  /*1000*/  SHFL.DOWN PT, R2, R14, 0x1, 0x1f ;  /* 0x08201f000e027f89 */ /* 0x000ea200000e0000 */
[----:B------:R-:W-:Y:S01]  /*1010*/  UIADD3 UR4, UPT, UPT, UR5, 0xd0, URZ ;  /* 0x000000d005047890 */ /* 0x000fe2000fffe0ff */
[----:B------:R-:W-:Y:S01]  /*1020*/  BSSY.RECONVERGENT B0, `(.L_x_681) ;  /* 0x0000027000007945 */ /* 0x000fe20003800200 */
[----:B------:R-:W-:Y:S01]  /*1030*/  ISETP.GT.U32.AND P3, PT, R45, 0x9, PT ;  /* 0x000000092d00780c */ /* 0x000fe20003f64070 */
        /* <DEDUP_REMOVED lines=37> */
.L_x_682:
[----:B------:R-:W-:Y:S05]  /*1290*/  BSYNC.RECONVERGENT B0 ;  /* 0x0000000000007941 */ /* 0x000fea0003800200 */
.L_x_681:
        /* <DEDUP_REMOVED lines=52> */
.L_x_684:
[----:B------:R-:W-:Y:S05]  /*15e0*/  BSYNC.RECONVERGENT B0 ;  /* 0x0000000000007941 */ /* 0x000fea0003800200 */
.L_x_683:
        /* <DEDUP_REMOVED lines=318> */
.L_x_686:
[----:B------:R-:W-:Y:S05]  /*29d0*/  BSYNC.RECONVERGENT B0 ;  /* 0x0000000000007941 */ /* 0x000fea0003800200 */
.L_x_685:
[----:B0-----:R-:W0:Y:S01]  /*29e0*/  LDC R2, c[0x0][0x370] ;  /* 0x0000dc00ff027b82 */ /* 0x001e220000000800 */
[----:B------:R-:W-:Y:S01]  /*29f0*/  BSSY.RECONVERGENT B0, `(.L_x_687) ;  /* 0x000001e000007945 */ /* 0x000fe20003800200 */
[----:B0-----:R-:W-:-:S03]  /*2a00*/  ISETP.GE.U32.AND P1, PT, R2, 0x2, PT ;  /* 0x000000020200780c */ /* 0x001fc60003f26070 */
[----:B------:R-:W-:Y:S10]  /*2a10*/  @P3 BRA `(.L_x_688) ;  /* 0x00000000006c3947 */ /* 0x000ff40003800000 */
[----:B---3--:R-:W1:Y:S01]  /*2a20*/  LDC.64 R12, c[0x0][0x3f8] ;  /* 0x0000fe00ff0c7b82 */ /* 0x008e620000000a00 */
[----:B------:R-:W-:-:S07]  /*2a30*/  IMAD R41, R41, 0xa, R45 ;  /* 0x0000000a29297824 */ /* 0x000fce00078e022d */
[----:B------:R-:W0:Y:S01]  /*2a40*/  LDC.64 R16, c[0x0][0x3d8] ;  /* 0x0000f600ff107b82 */ /* 0x000e220000000a00 */
[----:B-12---:R-:W-:Y:S01]  /*2a50*/  IMAD.WIDE.U32 R14, R12, 0x3, RZ ;  /* 0x000000030c0e7825 */ /* 0x006fe200078e00ff */
[C---:B------:R-:W-:Y:S02]  /*2a60*/  LEA R21, R13.reuse, R13, 0x1 ;  /* 0x0000000d0d157211 */ /* 0x040fe400078e08ff */
[----:B------:R-:W-:Y:S02]  /*2a70*/  LEA.HI R23, P2, R13, R12, RZ, 0x1 ;  /* 0x0000000c0d177211 */ /* 0x000fe400078508ff */
[----:B------:R-:W-:Y:S02]  /*2a80*/  IADD3 R21, PT, PT, R15, R21, RZ ;  /* 0x000000150f157210 */ /* 0x000fe40007ffe0ff */
[----:B------:R-:W-:Y:S01]  /*2a90*/  IADD3.X R18, PT, PT, RZ, R13, RZ, P2, !PT ;  /* 0x0000000dff127210 */ /* 0x000fe200017fe4ff */
[----:B0-----:R-:W-:Y:S01]  /*2aa0*/  IMAD.WIDE R16, R41, 0x4, R16 ;  /* 0x0000000429107825 */ /* 0x001fe200078e0210 */
        /* <DEDUP_REMOVED lines=18> */
.L_x_688:
[----:B------:R-:W-:Y:S05]  /*2bd0*/  BSYNC.RECONVERGENT B0 ;  /* 0x0000000000007941 */ /* 0x000fea0003800200 */
.L_x_687:
        /* <DEDUP_REMOVED lines=10> */
[----:B-1----:R-:W-:Y:S01]  /*2c80*/  LOP3.LUT P1, R14, R42, 0x2, RZ, 0xc0, !PT ;  /* 0x000000022a0e7812 */ /* 0x002fe2000782c0ff */
[----:B------:R-:W-:Y:S02]  /*2c90*/  UIMAD UR4, UR10, UR11, UR7 ;  /* 0x0000000b0a0472a4 */ /* 0x000fe4000f8e0207 */
[----:B------:R-:W-:Y:S02]  /*2ca0*/  IADD3 R13, PT, PT, R13, UR7, RZ ;  /* 0x000000070d0d7c10 */ /* 0x000fe4000fffe0ff */
[----:B------:R-:W-:Y:S02]  /*2cb0*/  SEL R17, R2, RZ, !P1 ;  /* 0x000000ff02117207 */ /* 0x000fe40004800000 */
[----:B--2---:R-:W-:Y:S02]  /*2cc0*/  MOV R15, UR4 ;  /* 0x00000004000f7c02 */ /* 0x004fe40008000f00 */
        /* <DEDUP_REMOVED lines=10> */
.L_x_691:
[----:B0-----:R-:W2:Y:S04]  /*2d70*/  LDG.E.STRONG.GPU R12, desc[UR12][R10.64] ;  /* 0x0000000c0a0c7981 */ /* 0x001ea8000c1ef900 */
[----:B--2---:R-:W-:Y:S01]  /*2d80*/  CCTL.IVALL ;  /* 0x00000000ff00798f */ /* 0x004fe20002000000 */
[----:B------:R-:W-:Y:S05]  /*2d90*/  YIELD ;  /* 0x0000000000007946 */ /* 0x000fea0003800000 */
[----:B------:R-:W-:-:S13]  /*2da0*/  ISETP.NE.AND P1, PT, R12, R17, PT ;  /* 0x000000110c00720c */ /* 0x000fda0003f25270 */
[----:B------:R-:W-:Y:S05]  /*2db0*/  @P1 BRA `(.L_x_691) ;  /* 0xfffffffc00ec1947 */ /* 0x000fea000383ffff */
.L_x_690:
[----:B------:R-:W-:Y:S05]  /*2dc0*/  WARPSYNC.ALL ;  /* 0x0000000000007948 */ /* 0x000fea0003800000 */
[----:B------:R-:W-:Y:S01]  /*2dd0*/  BAR.SYNC.DEFER_BLOCKING 0x0 ;  /* 0x0000000000007b1d */ /* 0x000fe20000010000 */
[----:B------:R-:W-:-:S05]  /*2de0*/  HFMA2 R23, -RZ, RZ, 0, 0 ;  /* 0x00000000ff177431 */ /* 0x000fca00000001ff */
[----:B------:R-:W-:Y:S05]  /*2df0*/  @!P2 BRA `(.L_x_692) ;  /* 0x00000004000ca947 */ /* 0x000fea0003800000 */
[----:B------:R-:W-:Y:S02]  /*2e00*/  MOV R22, RZ ;  /* 0x000000ff00167202 */ /* 0x000fe40000000f00 */
[----:B------:R-:W-:-:S07]  /*2e10*/  LOP3.LUT R23, R2, 0x7ffffff8, RZ, 0xc0, !PT ;  /* 0x7ffffff802177812 */ /* 0x000fce00078ec0ff */
.L_x_693:
[C---:B0-----:R-:W-:Y:S02]  /*2e20*/  IADD3 R13, PT, PT, R22.reuse, 0x1, RZ ;  /* 0x00000001160d7810 */ /* 0x041fe40007ffe0ff */
[----:B------:R-:W-:Y:S02]  /*2e30*/  ISETP.EQ.OR P1, PT, R22, UR10, P0 ;  /* 0x0000000a16007c0c */ /* 0x000fe40008722670 */
[----:B------:R-:W-:Y:S02]  /*2e40*/  ISETP.EQ.OR P6, PT, R13, UR10, P0 ;  /* 0x0000000a0d007c0c */ /* 0x000fe400087c2670 */
[----:B------:R-:W-:Y:S02]  /*2e50*/  MOV R11, UR11 ;  /* 0x0000000b000b7c02 */ /* 0x000fe40008000f00 */
[----:B------:R-:W-:-:S07]  /*2e60*/  MOV R10, UR11 ;  /* 0x0000000b000a7c02 */ /* 0x000fce0008000f00 */
[----:B------:R-:W-:Y:S02]  /*2e70*/  @!P1 IMAD R11, R22, R11, UR7 ;  /* 0x00000007160b9e24 */ /* 0x000fe4000f8e020b */
[----:B------:R-:W-:Y:S02]  /*2e80*/  @!P6 IMAD R13, R13, R10, UR7 ;  /* 0x000000070d0dee24 */ /* 0x000fe4000f8e020a */
[----:B------:R-:W-:-:S04]  /*2e90*/  @!P1 IMAD.WIDE.U32 R10, R11, 0x8, R8 ;  /* 0x000000080b0a9825 */ /* 0x000fc800078e0008 */
[----:B---3--:R-:W-:Y:S02]  /*2ea0*/  @!P6 IMAD.WIDE.U32 R12, R13, 0x8, R8 ;  /* 0x000000080d0ce825 */ /* 0x008fe400078e0008 */
[----:B------:R-:W3:Y:S04]  /*2eb0*/  @!P1 LDG.E.64 R10, desc[UR12][R10.64] ;  /* 0x0000000c0a0a9981 */ /* 0x000ee8000c1e1b00 */
[----:B------:R-:W4:Y:S01]  /*2ec0*/  @!P6 LDG.E.64 R12, desc[UR12][R12.64] ;  /* 0x0000000c0c0ce981 */ /* 0x000f22000c1e1b00 */
[C---:B--2---:R-:W-:Y:S02]  /*2ed0*/  IADD3 R15, PT, PT, R22.reuse, 0x2, RZ ;  /* 0x00000002160f7810 */ /* 0x044fe40007ffe0ff */
[----:B------:R-:W-:Y:S02]  /*2ee0*/  IADD3 R17, PT, PT, R22, 0x3, RZ ;  /* 0x0000000316117810 */ /* 0x000fe40007ffe0ff */
[----:B------:R-:W-:-:S02]  /*2ef0*/  ISETP.EQ.OR P5, PT, R15, UR10, P0 ;  /* 0x0000000a0f007c0c */ /* 0x000fc400087a2670 */
[----:B------:R-:W-:Y:S02]  /*2f00*/  ISETP.EQ.OR P4, PT, R17, UR10, P0 ;  /* 0x0000000a11007c0c */ /* 0x000fe40008782670 */
[C---:B-1----:R-:W-:Y:S02]  /*2f10*/  IADD3 R14, PT, PT, R22.reuse, 0x4, RZ ;  /* 0x00000004160e7810 */ /* 0x042fe40007ffe0ff */
[----:B------:R-:W-:Y:S02]  /*2f20*/  MOV R16, UR11 ;  /* 0x0000000b00107c02 */ /* 0x000fe40008000f00 */
[----:B------:R-:W-:Y:S02]  /*2f30*/  IADD3 R19, PT, PT, R22, 0x5, RZ ;  /* 0x0000000516137810 */ /* 0x000fe40007ffe0ff */
[----:B------:R-:W-:Y:S02]  /*2f40*/  ISETP.EQ.OR P3, PT, R14, UR10, P0 ;  /* 0x0000000a0e007c0c */ /* 0x000fe40008762670 */
        /* <DEDUP_REMOVED lines=10> */
[----:B------:R-:W-:Y:S01]  /*2ff0*/  ISETP.EQ.OR P1, PT, R16, UR10, P0 ;  /* 0x0000000a10007c0c */ /* 0x000fe20008722670 */
[----:B------:R-:W-:-:S04]  /*3000*/  @!P5 IMAD.WIDE.U32 R10, R15, 0x8, R8 ;  /* 0x000000080f0ad825 */ /* 0x000fc800078e0008 */
[----:B----4-:R-:W-:Y:S01]  /*3010*/  @!P6 FADD.FTZ R32, R32, R12 ;  /* 0x0000000c2020e221 */ /* 0x010fe20000010000 */
[----:B------:R-:W-:Y:S01]  /*3020*/  @!P6 FADD.FTZ R33, R33, R13 ;  /* 0x0000000d2121e221 */ /* 0x000fe20000010000 */
[----:B------:R-:W-:Y:S01]  /*3030*/  ISETP.EQ.OR P6, PT, R18, UR10, P0 ;  /* 0x0000000a12007c0c */ /* 0x000fe200087c2670 */
        /* <DEDUP_REMOVED lines=31> */
.L_x_692:
[----:B0-----:R-:W-:-:S13]  /*3230*/  LOP3.LUT P0, R10, R2, 0x7, RZ, 0xc0, !PT ;  /* 0x00000007020a7812 */ /* 0x001fda000780c0ff */
[----:B------:R-:W-:Y:S05]  /*3240*/  @!P0 BRA `(.L_x_689) ;  /* 0x0000000400148947 */ /* 0x000fea0003800000 */
[----:B------:R-:W-:Y:S02]  /*3250*/  IADD3 R10, PT, PT, R10, -0x1, RZ ;  /* 0xffffffff0a0a7810 */ /* 0x000fe40007ffe0ff */
[----:B------:R-:W-:Y:S02]  /*3260*/  LOP3.LUT P4, R18, R2, 0x3, RZ, 0xc0, !PT ;  /* 0x0000000302127812 */ /* 0x000fe4000788c0ff */
[----:B------:R-:W-:-:S13]  /*3270*/  ISETP.GE.U32.AND P0, PT, R10, 0x3, PT ;  /* 0x000000030a00780c */ /* 0x000fda0003f06070 */
[----:B------:R-:W-:Y:S05]  /*3280*/  @!P0 BRA `(.L_x_694) ;  /* 0x0000000000808947 */ /* 0x000fea0003800000 */
[----:B------:R-:W-:Y:S02]  /*3290*/  ISETP.NE.AND P0, PT, R45, RZ, PT ;  /* 0x000000ff2d00720c */ /* 0x000fe40003f05270 */
[C---:B--2---:R-:W-:Y:S02]  /*32a0*/  IADD3 R15, PT, PT, R23.reuse, 0x1, RZ ;  /* 0x00000001170f7810 */ /* 0x044fe40007ffe0ff */
[----:B------:R-:W-:Y:S02]  /*32b0*/  ISETP.EQ.OR P1, PT, R23, UR10, P0 ;  /* 0x0000000a17007c0c */ /* 0x000fe40008722670 */
[----:B------:R-:W-:Y:S02]  /*32c0*/  ISETP.EQ.OR P2, PT, R15, UR10, P0 ;  /* 0x0000000a0f007c0c */ /* 0x000fe40008742670 */
[C---:B------:R-:W-:Y:S02]  /*32d0*/  IADD3 R11, PT, PT, R23.reuse, 0x2, RZ ;  /* 0x00000002170b7810 */ /* 0x040fe40007ffe0ff */
[----:B------:R-:W-:-:S02]  /*32e0*/  IADD3 R17, PT, PT, R23, 0x3, RZ ;  /* 0x0000000317117810 */ /* 0x000fc40007ffe0ff */
[----:B------:R-:W-:Y:S02]  /*32f0*/  ISETP.EQ.OR P3, PT, R11, UR10, P0 ;  /* 0x0000000a0b007c0c */ /* 0x000fe40008762670 */
[----:B------:R-:W-:Y:S02]  /*3300*/  MOV R10, UR11 ;  /* 0x0000000b000a7c02 */ /* 0x000fe40008000f00 */
[----:B---3--:R-:W-:Y:S02]  /*3310*/  MOV R12, UR11 ;  /* 0x0000000b000c7c02 */ /* 0x008fe40008000f00 */
[----:B------:R-:W-:Y:S01]  /*3320*/  ISETP.EQ.OR P0, PT, R17, UR10, P0 ;  /* 0x0000000a11007c0c */ /* 0x000fe20008702670 */
[----:B------:R-:W-:Y:S01]  /*3330*/  @!P1 IMAD R13, R23, R10, UR7 ;  /* 0x00000007170d9e24 */ /* 0x000fe2000f8e020a */
[----:B------:R-:W-:Y:S01]  /*3340*/  MOV R16, UR11 ;  /* 0x0000000b00107c02 */ /* 0x000fe20008000f00 */
[----:B------:R-:W-:Y:S02]  /*3350*/  @!P2 IMAD R15, R15, R12, UR7 ;  /* 0x000000070f0fae24 */ /* 0x000fe4000f8e020c */
[----:B------:R-:W-:-:S04]  /*3360*/  @!P1 IMAD.WIDE.U32 R12, R13, 0x8, R8 ;  /* 0x000000080d0c9825 */ /* 0x000fc800078e0008 */
[----:B------:R-:W-:Y:S02]  /*3370*/  @!P3 IMAD R11, R11, R10, UR7 ;  /* 0x000000070b0bbe24 */ /* 0x000fe4000f8e020a */
[--C-:B-1----:R-:W-:Y:S01]  /*3380*/  @!P2 IMAD.WIDE.U32 R14, R15, 0x8, R8.reuse ;  /* 0x000000080f0ea825 */ /* 0x102fe200078e0008 */
        /* <DEDUP_REMOVED lines=16> */
.L_x_694:
        /* <DEDUP_REMOVED lines=20> */
.L_x_695:
        /* <DEDUP_REMOVED lines=12> */
.L_x_696:
[----:B------:R-:W-:Y:S05]  /*3690*/  BSYNC.RECONVERGENT B0 ;  /* 0x0000000000007941 */ /* 0x000fea0003800200 */
.L_x_689:
[----:B------:R-:W4:Y:S01]  /*36a0*/  S2UR UR5, SR_CgaCtaId ;  /* 0x00000000000579c3 */ /* 0x000f220000008800 */
[----:B------:R-:W-:Y:S01]  /*36b0*/  ISETP.NE.AND P0, PT, R45, RZ, PT ;  /* 0x000000ff2d00720c */ /* 0x000fe20003f05270 */
[----:B------:R-:W-:Y:S01]  /*36c0*/  UMOV UR4, 0x400 ;  /* 0x0000040000047882 */ /* 0x000fe20000000000 */
[----:B------:R-:W5:Y:S01]  /*36d0*/  LDCU.64 UR16, c[0x0][0x400] ;  /* 0x00008000ff1077ac */ /* 0x000f620008000a00 */
[--C-:B------:R-:W-:Y:S02]  /*36e0*/  HADD2.F32 R2, -RZ, R37.reuse.H0_H0 ;  /* 0x20000025ff027230 */ /* 0x100fe40000004100 */
[----:B------:R-:W-:Y:S02]  /*36f0*/  HADD2.F32 R37, -RZ, R37.H1_H1 ;  /* 0x30000025ff257230 */ /* 0x000fe40000004100 */
[----:B0-----:R-:W0:Y:S01]  /*3700*/  LDC R11, c[0x0][0x41c] ;  /* 0x00010700ff0b7b82 */ /* 0x001e220000000800 */
[----:B------:R-:W-:Y:S02]  /*3710*/  FADD.FTZ R2, R2, -UR14 ;  /* 0x8000000e02027e21 */ /* 0x000fe40008010000 */
[----:B------:R-:W-:-:S02]  /*3720*/  FADD.FTZ R37, R37, -UR14 ;  /* 0x8000000e25257e21 */ /* 0x000fc40008010000 */
[----:B------:R-:W-:Y:S02]  /*3730*/  FMUL.FTZ R18, R2, UR8 ;  /* 0x0000000802127c20 */ /* 0x000fe40008410000 */
[----:B------:R-:W-:Y:S01]  /*3740*/  FMUL.FTZ R37, R37, UR8 ;  /* 0x0000000825257c20 */ /* 0x000fe20008410000 */
[----:B----4-:R-:W-:Y:S01]  /*3750*/  ULEA UR4, UR5, UR4, 0x18 ;  /* 0x0000000405047291 */ /* 0x010fe2000f8ec0ff */
[----:B------:R-:W4:Y:S01]  /*3760*/  LDCU.U8 UR5, c[0x0][0x414] ;  /* 0x00008280ff0577ac */ /* 0x000f220008000000 */
[----:B0-----:R-:W-:-:S07]  /*3770*/  IMAD R11, R11, UR10, R40 ;  /* 0x0000000a0b0b7c24 */ /* 0x001fce000f8e0228 */
[----:B------:R-:W-:Y:S01]  /*3780*/  @!P0 STS.64 [UR4+0xc0], R32 ;  /* 0x0000c020ff008988 */ /* 0x000fe20008000a04 */
[----:B------:R-:W-:Y:S01]  /*3790*/  BAR.SYNC.DEFER_BLOCKING 0x0 ;  /* 0x0000000000007b1d */ /* 0x000fe20000010000 */
[C---:B-----5:R-:W-:Y:S02]  /*37a0*/  ISETP.GE.U32.AND P0, PT, R11.reuse, UR16, PT ;  /* 0x000000100b007c0c */ /* 0x060fe4000bf06070 */
[----:B---3--:R-:W-:Y:S02]  /*37b0*/  SHF.R.S32.HI R12, RZ, 0x1f, R11 ;  /* 0x0000001fff0c7819 */ /* 0x008fe4000001140b */
[----:B------:R-:W-:Y:S01]  /*37c0*/  IADD3 R2, PT, PT, R11, 0x40, RZ ;  /* 0x000000400b027810 */ /* 0x000fe20007ffe0ff */
[----:B----4-:R-:W-:Y:S01]  /*37d0*/  UISETP.NE.AND UP0, UPT, UR5, URZ, UPT ;  /* 0x000000ff0500728c */ /* 0x010fe2000bf05270 */
[----:B------:R-:W-:Y:S02]  /*37e0*/  ISETP.GE.AND.EX P0, PT, R12, UR17, PT, P0 ;  /* 0x000000110c007c0c */ /* 0x000fe4000bf06300 */
[----:B------:R-:W-:Y:S01]  /*37f0*/  ISETP.GE.U32.AND P1, PT, R2, UR16, PT ;  /* 0x0000001002007c0c */ /* 0x000fe2000bf26070 */
[----:B------:R-:W0:Y:S01]  /*3800*/  LDS.64 R8, [UR4+0xc0] ;  /* 0x0000c004ff087984 */ /* 0x000e220008000a00 */
[----:B------:R-:W0:Y:S02]  /*3810*/  LDCU UR4, c[0x0][0x42c] ;  /* 0x00008580ff0477ac */ /* 0x000e240008000800 */
[----:B0-----:R-:W-:Y:S01]  /*3820*/  FMUL.FTZ R13, R8, UR4 ;  /* 0x00000004080d7c20 */ /* 0x001fe20008410000 */
[----:B------:R-:W-:-:S02]  /*3830*/  HADD2.F32 R8, -RZ, R36.H0_H0 ;  /* 0x20000024ff087230 */ /* 0x000fc40000004100 */
[----:B------:R-:W-:Y:S01]  /*3840*/  FMUL.FTZ R16, R9, UR4 ;  /* 0x0000000409107c20 */ /* 0x000fe20008410000 */
[----:B------:R-:W-:Y:S02]  /*3850*/  HADD2.F32 R36, -RZ, R36.H1_H1 ;  /* 0x30000024ff247230 */ /* 0x000fe40000004100 */
[----:B------:R-:W-:Y:S01]  /*3860*/  FADD.FTZ R8, R8, -UR14 ;  /* 0x8000000e08087e21 */ /* 0x000fe20008010000 */
[C-C-:B-1----:R-:W-:Y:S02]  /*3870*/  FFMA.FTZ R14, R13.reuse, R18, R16.reuse ;  /* 0x000000120d0e7223 */ /* 0x142fe40000010010 */
[----:B------:R-:W-:Y:S01]  /*3880*/  FADD.FTZ R9, R36, -UR14 ;  /* 0x8000000e24097e21 */ /* 0x000fe20008010000 */
[----:B--2---:R-:W-:Y:S01]  /*3890*/  FFMA.FTZ R15, R13, R37, R16 ;  /* 0x000000250d0f7223 */ /* 0x004fe20000010010 */
[----:B------:R-:W-:Y:S02]  /*38a0*/  FMUL.FTZ R8, R8, UR8 ;  /* 0x0000000808087c20 */ /* 0x000fe40008410000 */
[----:B------:R-:W-:-:S02]  /*38b0*/  FMUL.FTZ R9, R9, UR8 ;  /* 0x0000000809097c20 */ /* 0x000fc40008410000 */
[C-C-:B------:R-:W-:Y:S02]  /*38c0*/  FFMA.FTZ R10, R13.reuse, R8, R16.reuse ;  /* 0x000000080d0a7223 */ /* 0x140fe40000010010 */
[----:B------:R-:W-:Y:S01]  /*38d0*/  FFMA.FTZ R13, R13, R9, R16 ;  /* 0x000000090d0d7223 */ /* 0x000fe20000010010 */
        /* <DEDUP_REMOVED lines=21> */
.L_x_697:
        /* <DEDUP_REMOVED lines=13> */
[C---:B-1----:R-:W-:Y:S02]  /*3b00*/  LEA R16, P0, R14.reuse, UR4, 0x1 ;  /* 0x000000040e107c11 */ /* 0x042fe4000f8008ff */
[----:B------:R-:W-:Y:S02]  /*3b10*/  IADD3 R17, PT, PT, R15, R17, RZ ;  /* 0x000000110f117210 */ /* 0x000fe40007ffe0ff */
[----:B------:R-:W-:Y:S02]  /*3b20*/  F2FP.F16.F32.PACK_AB R11, R11, R12 ;  /* 0x0000000c0b0b723e */ /* 0x000fe400000000ff */
[----:B------:R-:W-:-:S05]  /*3b30*/  LEA.HI.X R17, R14, UR5, R17, 0x1, P0 ;  /* 0x000000050e117c11 */ /* 0x000fca00080f0c11 */
[----:B------:R0:W-:Y:S02]  /*3b40*/  STG.E desc[UR12][R16.64], R11 ;  /* 0x0000000b10007986 */ /* 0x0001e4000c10190c */
.L_x_699:
[----:B------:R-:W-:Y:S05]  /*3b50*/  BSYNC.RECONVERGENT B0 ;  /* 0x0000000000007941 */ /* 0x000fea0003800200 */
.L_x_698:
[--C-:B0-----:R-:W-:Y:S01]  /*3b60*/  HADD2.F32 R11, -RZ, R34.reuse.H0_H0 ;  /* 0x20000022ff0b7230 */ /* 0x101fe20000004100 */
[----:B------:R-:W-:Y:S01]  /*3b70*/  SHF.R.S32.HI R20, RZ, 0x1f, R2 ;  /* 0x0000001fff147819 */ /* 0x000fe20000011402 */
        /* <DEDUP_REMOVED lines=20> */
.L_x_700:
[----:B------:R-:W-:Y:S01]  /*3cc0*/  ISETP.GE.AND.EX P1, PT, R20, UR17, PT, P1 ;  /* 0x0000001114007c0c */ /* 0x000fe2000bf26310 */
[----:B------:R-:W-:Y:S01]  /*3cd0*/  FFMA.FTZ R10, R3, R11, -R10 ;  /* 0x0000000b030a7223 */ /* 0x000fe2000001080a */
[----:B------:R-:W-:Y:S01]  /*3ce0*/  FFMA.FTZ R13, R0, R34, -R13 ;  /* 0x00000022000d7223 */ /* 0x000fe2000001080d */
[----:B------:R-:W-:Y:S02]  /*3cf0*/  BSSY.RECONVERGENT B0, `(.L_x_701) ;  /* 0x000000f000007945 */ /* 0x000fe40003800200 */
[----:B------:R-:W-:Y:S01]  /*3d00*/  FMUL.FTZ R10, R10, UR8 ;  /* 0x000000080a0a7c20 */ /* 0x000fe20008410000 */
[----:B------:R-:W-:-:S07]  /*3d10*/  FMUL.FTZ R13, R13, UR8 ;  /* 0x000000080d0d7c20 */ /* 0x000fce0008410000 */
[----:B------:R-:W-:Y:S05]  /*3d20*/  @P1 BRA `(.L_x_702) ;  /* 0x00000000002c1947 */ /* 0x000fea0003800000 */
[----:B------:R-:W0:Y:S01]  /*3d30*/  LDCU.64 UR4, c[0x0][0x3f8] ;  /* 0x00007f00ff0477ac */ /* 0x000e220008000a00 */
[----:B------:R-:W-:Y:S01]  /*3d40*/  MOV R5, R7 ;  /* 0x0000000700057202 */ /* 0x000fe20000000f00 */
[----:B------:R-:W1:Y:S01]  /*3d50*/  LDCU.64 UR8, c[0x0][0x380] ;  /* 0x00007000ff0877ac */ /* 0x000e620008000a00 */
        /* <DEDUP_REMOVED lines=8> */
.L_x_702:
[----:B------:R-:W-:Y:S05]  /*3de0*/  BSYNC.RECONVERGENT B0 ;  /* 0x0000000000007941 */ /* 0x000fea0003800200 */
.L_x_701:
[----:B------:R-:W1:Y:S01]  /*3df0*/  LDCU UR4, c[0x0][0x410] ;  /* 0x00008200ff0477ac */ /* 0x000e620008000800 */
[----:B------:R-:W-:Y:S01]  /*3e00*/  IADD3 R42, PT, PT, R42, 0x1, RZ ;  /* 0x000000012a2a7810 */ /* 0x000fe20007ffe0ff */
[----:B------:R-:W1:Y:S01]  /*3e10*/  LDCU UR5, c[0x0][0x3e0] ;  /* 0x00007c00ff0577ac */ /* 0x000e620008000800 */
[----:B------:R-:W-:Y:S02]  /*3e20*/  UIADD3 UR6, UPT, UPT, UR11, UR6, URZ ;  /* 0x000000060b067290 */ /* 0x000fe4000fffe0ff */
[----:B-1----:R-:W-:-:S04]  /*3e30*/  UIMAD UR4, UR4, UR5, URZ ;  /* 0x00000005040472a4 */ /* 0x002fc8000f8e02ff */
[----:B------:R-:W-:-:S09]  /*3e40*/  UISETP.GE.AND UP0, UPT, UR6, UR4, UPT ;  /* 0x000000040600728c */ /* 0x000fd2000bf06270 */
[----:B------:R-:W-:Y:S05]  /*3e50*/  BRA.U !UP0, `(.L_x_703) ;  /* 0xffffffc108c47547 */ /* 0x000fea000b83ffff */
.L_x_678:
[----:B------:R-:W1:Y:S01]  /*3e60*/  LDC R4, c[0x0][0x370] ;  /* 0x0000dc00ff047b82 */ /* 0x000e620000000800 */
[----:B------:R-:W-:Y:S01]  /*3e70*/  ISETP.NE.AND P2, PT, R45, RZ, PT ;  /* 0x000000ff2d00720c */ /* 0x000fe20003f45270 */
[----:B------:R-:W-:Y:S06]  /*3e80*/  BSSY.RECONVERGENT B0, `(.L_x_704) ;  /* 0x0000011000007945 */ /* 0x000fec0003800200 */
[----:B------:R-:W2:Y:S08]  /*3e90*/  LDC R7, c[0x0][0x374] ;  /* 0x0000dd00ff077b82 */ /* 0x000eb00000000800 */
[----:B0-----:R-:W0:Y:S01]  /*3ea0*/  LDC.64 R2, c[0x0][0x3c8] ;  /* 0x0000f200ff027b82 */ /* 0x001e220000000a00 */
[----:B-1----:R-:W-:-:S02]  /*3eb0*/  IADD3 R5, PT, PT, R4, -0x1, RZ ;  /* 0xffffffff04057810 */ /* 0x002fc40007ffe0ff */
[----:B------:R-:W-:Y:S02]  /*3ec0*/  ISETP.NE.AND P1, PT, R4, 0x1, PT ;  /* 0x000000010400780c */ /* 0x000fe40003f25270 */
[----:B--2---:R-:W-:-:S04]  /*3ed0*/  IADD3 R0, PT, PT, R7, -0x1, RZ ;  /* 0xffffffff07007810 */ /* 0x004fc80007ffe0ff */
[----:B------:R-:W-:Y:S02]  /*3ee0*/  ISETP.NE.AND P0, PT, R0, UR7, PT ;  /* 0x0000000700007c0c */ /* 0x000fe4000bf05270 */
[----:B------:R-:W-:Y:S02]  /*3ef0*/  SHF.L.U32 R0, R7, 0x1, RZ ;  /* 0x0000000107007819 */ /* 0x000fe400000006ff */
[----:B------:R-:W-:Y:S02]  /*3f00*/  ISETP.NE.OR P0, PT, R5, UR10, P0 ;  /* 0x0000000a05007c0c */ /* 0x000fe40008705670 */
[----:B------:R-:W-:-:S05]  /*3f10*/  SEL R5, R0, RZ, P1 ;  /* 0x000000ff00057207 */ /* 0x000fca0000800000 */
[----:B0-----:R-:W-:Y:S01]  /*3f20*/  IMAD.WIDE.U32 R2, R5, 0x4, R2 ;  /* 0x0000000405027825 */ /* 0x001fe200078e0002 */
[----:B------:R-:W-:Y:S06]  /*3f30*/  @P2 BRA `(.L_x_705) ;  /* 0x0000000000142947 */ /* 0x000fec0003800000 */
[----:B------:R-:W-:Y:S01]  /*3f40*/  HFMA2 R5, -RZ, RZ, 0, 5.9604644775390625e-08 ;  /* 0x00000001ff057431 */ /* 0x000fe200000001ff */
[----:B------:R-:W-:Y:S06]  /*3f50*/  MEMBAR.ALL.GPU ;  /* 0x0000000000007992 */ /* 0x000fec000000a000 */
[----:B------:R-:W-:-:S00]  /*3f60*/  ERRBAR ;  /* 0x00000000000079ab */ /* 0x000fc00000000000 */
[----:B------:R-:W-:Y:S06]  /*3f70*/  CGAERRBAR ;  /* 0x00000000000075ab */ /* 0x000fec0000000000 */
[----:B------:R0:W-:Y:S02]  /*3f80*/  REDG.E.ADD.S32.STRONG.GPU desc[UR12][R2.64], R5 ;  /* 0x000000050200798e */ /* 0x0001e4000c12e30c */
.L_x_705:
[----:B------:R-:W-:Y:S05]  /*3f90*/  BSYNC.RECONVERGENT B0 ;  /* 0x0000000000007941 */ /* 0x000fea0003800200 */
.L_x_704:
[----:B------:R-:W-:Y:S05]  /*3fa0*/  @P0 EXIT ;  /* 0x000000000000094d */ /* 0x000fea0003800000 */
[----:B------:R-:W-:Y:S05]  /*3fb0*/  @P2 BRA `(.L_x_706) ;  /* 0x0000000000202947 */ /* 0x000fea0003800000 */
[----:B------:R-:W-:-:S05]  /*3fc0*/  IMAD R0, R4, R7, RZ ;  /* 0x0000000704007224 */ /* 0x000fca00078e02ff */
[----:B------:R-:W-:-:S13]  /*3fd0*/  ISETP.NE.AND P0, PT, R0, -0x1, PT ;  /* 0xffffffff0000780c */ /* 0x000fda0003f05270 */
[----:B------:R-:W-:Y:S05]  /*3fe0*/  @!P0 BRA `(.L_x_706) ;  /* 0x0000000000148947 */ /* 0x000fea0003800000 */
.L_x_707:
[----:B0-----:R-:W2:Y:S04]  /*3ff0*/  LDG.E.STRONG.GPU R5, desc[UR12][R2.64] ;  /* 0x0000000c02057981 */ /* 0x001ea8000c1ef900 */
[----:B--2---:R-:W-:Y:S01]  /*4000*/  CCTL.IVALL ;  /* 0x00000000ff00798f */ /* 0x004fe20002000000 */
[----:B------:R-:W-:Y:S05]  /*4010*/  YIELD ;  /* 0x0000000000007946 */ /* 0x000fea0003800000 */
[----:B------:R-:W-:-:S13]  /*4020*/  ISETP.NE.AND P0, PT, R5, R0, PT ;  /* 0x000000000500720c */ /* 0x000fda0003f05270 */
[----:B------:R-:W-:Y:S05]  /*4030*/  @P0 BRA `(.L_x_707) ;  /* 0xfffffffc00ec0947 */ /* 0x000fea000383ffff */
.L_x_706:
[----:B------:R-:W-:Y:S05]  /*4040*/  WARPSYNC.ALL ;  /* 0x0000000000007948 */ /* 0x000fea0003800000 */
[----:B------:R-:W1:Y:S02]  /*4050*/  LDCU.64 UR10, c[0x0][0x3f8] ;  /* 0x00007f00ff0a77ac */ /* 0x000e640008000a00 */
[----:B-1----:R-:W-:-:S04]  /*4060*/  ULEA.HI UR8, UP0, UR11, UR10, URZ, 0x1 ;  /* 0x0000000a0b087291 */ /* 0x002fc8000f8108ff */
        /* <DEDUP_REMOVED lines=12> */
[----:B0-----:R-:W-:Y:S01]  /*4130*/  MOV R2, UR9 ;  /* 0x0000000900027c02 */ /* 0x001fe20008000f00 */
        /* <DEDUP_REMOVED lines=37> */
[----:B------:R-:W1:Y:S01]  /*4390*/  LDCU.64 UR16, c[0x0][0x390] ;  /* 0x00007200ff1077ac */ /* 0x000e620008000a00 */
[----:B------:R-:W-:Y:S02]  /*43a0*/  IADD3 R5, PT, PT, R5, 0x1, RZ ;  /* 0x0000000105057810 */ /* 0x000fe40007ffe0ff */
[----:B------:R-:W-:Y:S01]  /*43b0*/  SHF.L.U64.HI R23, R23, 0x2, R2 ;  /* 0x0000000217177819 */ /* 0x000fe20000010202 */
[----:B------:R-:W2:Y:S01]  /*43c0*/  LDCU.64 UR18, c[0x0][0x388] ;  /* 0x00007100ff1277ac */ /* 0x000ea20008000a00 */
[----:B------:R-:W-:Y:S02]  /*43d0*/  MOV R0, UR8 ;  /* 0x0000000800007c02 */ /* 0x000fe40008000f00 */
[----:B------:R-:W-:Y:S01]  /*43e0*/  MOV R3, UR9 ;  /* 0x0000000900037c02 */ /* 0x000fe20008000f00 */
[----:B------:R-:W-:Y:S01]  /*43f0*/  USHF.L.U32 UR5, UR11, 0x2, URZ ;  /* 0x000000020b057899 */ /* 0x000fe200080006ff */
[----:B------:R-:W-:Y:S01]  /*4400*/  LOP3.LUT R5, R5, 0x3, RZ, 0xc0, !PT ;  /* 0x0000000305057812 */ /* 0x000fe200078ec0ff */
[----:B------:R-:W-:Y:S01]  /*4410*/  UMOV UR4, URZ ;  /* 0x000000ff00047c82 */ /* 0x000fe20008000000 */
[----:B------:R-:W-:-:S02]  /*4420*/  MOV R6, R45 ;  /* 0x0000002d00067202 */ /* 0x000fc40000000f00 */
[----:B------:R-:W-:Y:S02]  /*4430*/  MOV R7, R4 ;  /* 0x0000000400077202 */ /* 0x000fe40000000f00 */
[----:B------:R-:W-:Y:S02]  /*4440*/  MOV R2, UR10 ;  /* 0x0000000a00027c02 */ /* 0x000fe40008000f00 */
[----:B------:R-:W-:Y:S01]  /*4450*/  SHF.L.U32 R17, R45, 0x2, RZ ;  /* 0x000000022d117819 */ /* 0x000fe200000006ff */
[----:B------:R-:W-:Y:S01]  /*4460*/  IMAD.WIDE.U32 R6, R5, 0x280, R6 ;  /* 0x0000028005067825 */ /* 0x000fe200078e0006 */
[----:B------:R-:W-:Y:S02]  /*4470*/  SHF.L.U64.HI R0, R0, 0x2, R3 ;  /* 0x0000000200007819 */ /* 0x000fe40000010203 */
[----:B------:R-:W-:Y:S01]  /*4480*/  SHF.L.U64.HI R18, R45, 0x2, R4 ;  /* 0x000000022d127819 */ /* 0x000fe20000010204 */
[----:B------:R-:W-:Y:S01]  /*4490*/  IMAD.WIDE.U32 R2, R2, 0x4, RZ ;  /* 0x0000000402027825 */ /* 0x000fe200078e00ff */
[----:B0-----:R-:W-:-:S02]  /*44a0*/  IADD3 R21, P1, PT, R17, UR14, RZ ;  /* 0x0000000e11157c10 */ /* 0x001fc4000ff3e0ff */
[C---:B-1----:R-:W-:Y:S02]  /*44b0*/  IADD3 R19, P2, PT, R17.reuse, UR16, RZ ;  /* 0x0000001011137c10 */ /* 0x042fe4000ff5e0ff */
[----:B--2---:R-:W-:Y:S02]  /*44c0*/  IADD3 R17, P3, PT, R17, UR18, RZ ;  /* 0x0000001211117c10 */ /* 0x004fe4000ff7e0ff */
[----:B------:R-:W-:Y:S02]  /*44d0*/  IADD3 R14, P4, PT, RZ, -R5, RZ ;  /* 0x80000005ff0e7210 */ /* 0x000fe40007f9e0ff */
[C---:B------:R-:W-:Y:S02]  /*44e0*/  IADD3.X R22, PT, PT, R18.reuse, UR15, RZ, P1, !PT ;  /* 0x0000000f12167c10 */ /* 0x040fe40008ffe4ff */
[----:B------:R-:W-:Y:S02]  /*44f0*/  IADD3.X R20, PT, PT, R18, UR17, RZ, P2, !PT ;  /* 0x0000001112147c10 */ /* 0x000fe400097fe4ff */
[----:B------:R-:W-:-:S02]  /*4500*/  IADD3 R4, PT, PT, R7, UR4, RZ ;  /* 0x0000000407047c10 */ /* 0x000fc4000fffe0ff */
[----:B------:R-:W-:Y:S02]  /*4510*/  MOV R45, R6 ;  /* 0x00000006002d7202 */ /* 0x000fe40000000f00 */
[----:B------:R-:W-:Y:S02]  /*4520*/  IADD3.X R18, PT, PT, R18, UR19, RZ, P3, !PT ;  /* 0x0000001312127c10 */ /* 0x000fe40009ffe4ff */
[----:B------:R-:W-:Y:S02]  /*4530*/  IADD3 R25, PT, PT, R3, UR5, RZ ;  /* 0x0000000503197c10 */ /* 0x000fe4000fffe0ff */
[----:B------:R-:W-:-:S07]  /*4540*/  IADD3.X R16, PT, PT, RZ, -0x1, RZ, P4, !PT ;  /* 0xffffffffff107810 */ /* 0x000fce00027fe4ff */
.L_x_710:
[----:B0-----:R-:W-:Y:S02]  /*4550*/  MOV R8, UR8 ;  /* 0x0000000800087c02 */ /* 0x001fe40008000f00 */
[----:B------:R-:W-:Y:S02]  /*4560*/  MOV R12, UR6 ;  /* 0x00000006000c7c02 */ /* 0x000fe40008000f00 */
[-C--:B------:R-:W-:Y:S02]  /*4570*/  LEA R8, P1, R8, R21.reuse, 0x2 ;  /* 0x0000001508087211 */ /* 0x080fe400078210ff */
[-C--:B------:R-:W-:Y:S02]  /*4580*/  LEA R12, P3, R12, R21.reuse, 0x2 ;  /* 0x000000150c0c7211 */ /* 0x080fe400078610ff */
[----:B------:R-:W-:Y:S02]  /*4590*/  IADD3 R10, P2, PT, R21, R2, RZ ;  /* 0x00000002150a7210 */ /* 0x000fe40007f5e0ff */
[----:B------:R-:W-:-:S02]  /*45a0*/  MOV R6, R21 ;  /* 0x0000001500067202 */ /* 0x000fc40000000f00 */
[----:B------:R-:W-:Y:S02]  /*45b0*/  MOV R7, R22 ;  /* 0x0000001600077202 */ /* 0x000fe40000000f00 */
[C---:B------:R-:W-:Y:S02]  /*45c0*/  IADD3.X R9, PT, PT, R22.reuse, R0, RZ, P1, !PT ;  /* 0x0000000016097210 */ /* 0x040fe40000ffe4ff */
[C---:B------:R-:W-:Y:S01]  /*45d0*/  IADD3.X R13, PT, PT, R22.reuse, R23, RZ, P3, !PT ;  /* 0x00000017160d7210 */ /* 0x040fe20001ffe4ff */
[----:B------:R0:W2:Y:S01]  /*45e0*/  LDG.E R5, desc[UR12][R6.64] ;  /* 0x0000000c06057981 */ /* 0x0000a2000c1e1900 */
[----:B------:R-:W-:-:S03]  /*45f0*/  IADD3.X R11, PT, PT, R22, R25, RZ, P2, !PT ;  /* 0x00000019160b7210 */ /* 0x000fc600017fe4ff */
[----:B------:R1:W2:Y:S04]  /*4600*/  LDG.E R8, desc[UR12][R8.64] ;  /* 0x0000000c08087981 */ /* 0x0002a8000c1e1900 */
[----:B------:R-:W3:Y:S04]  /*4610*/  LDG.E R10, desc[UR12][R10.64] ;  /* 0x0000000c0a0a7981 */ /* 0x000ee8000c1e1900 */
[----:B------:R-:W3:Y:S01]  /*4620*/  LDG.E R13, desc[UR12][R12.64] ;  /* 0x0000000c0c0d7981 */ /* 0x000ee2000c1e1900 */
[----:B0-----:R-:W-:Y:S02]  /*4630*/  MOV R6, R17 ;  /* 0x0000001100067202 */ /* 0x001fe40000000f00 */
[----:B------:R-:W-:-:S02]  /*4640*/  MOV R7, R18 ;  /* 0x0000001200077202 */ /* 0x000fc40000000f00 */
[----:B-1----:R-:W-:Y:S02]  /*4650*/  MOV R9, R20 ;  /* 0x0000001400097202 */ /* 0x002fe40000000f00 */
[----:B------:R-:W-:-:S04]  /*4660*/  IADD3 R14, P1, PT, R14, 0x1, RZ ;  /* 0x000000010e0e7810 */ /* 0x000fc80007f3e0ff */
[----:B------:R-:W-:Y:S02]  /*4670*/  IADD3.X R16, PT, PT, RZ, R16, RZ, P1, !PT ;  /* 0x00000010ff107210 */ /* 0x000fe40000ffe4ff */
[----:B------:R-:W-:-:S04]  /*4680*/  ISETP.NE.U32.AND P1, PT, R14, RZ, PT ;  /* 0x000000ff0e00720c */ /* 0x000fc80003f25070 */
[----:B------:R-:W-:Y:S02]  /*4690*/  ISETP.NE.AND.EX P1, PT, R16, RZ, PT, P1 ;  /* 0x000000ff1000720c */ /* 0x000fe40003f25310 */
[----:B------:R-:W-:Y:S02]  /*46a0*/  IADD3 R17, P4, PT, R17, 0xa00, RZ ;  /* 0x00000a0011117810 */ /* 0x000fe40007f9e0ff */
[----:B------:R-:W-:Y:S02]  /*46b0*/  IADD3 R21, P2, PT, R21, 0xa00, RZ ;  /* 0x00000a0015157810 */ /* 0x000fe40007f5e0ff */
[----:B------:R-:W-:Y:S02]  /*46c0*/  IADD3.X R18, PT, PT, RZ, R18, RZ, P4, !PT ;  /* 0x00000012ff127210 */ /* 0x000fe400027fe4ff */
[----:B------:R-:W-:Y:S02]  /*46d0*/  IADD3.X R22, PT, PT, RZ, R22, RZ, P2, !PT ;  /* 0x00000016ff167210 */ /* 0x000fe400017fe4ff */
[----:B--2---:R-:W-:-:S02]  /*46e0*/  F2FP.BF16.F32.PACK_AB R5, R8, R5 ;  /* 0x000000050805723e */ /* 0x004fc400000010ff */
[----:B------:R-:W-:Y:S02]  /*46f0*/  MOV R8, R19 ;  /* 0x0000001300087202 */ /* 0x000fe40000000f00 */
[----:B---3--:R-:W-:Y:S01]  /*4700*/  F2FP.BF16.F32.PACK_AB R15, R13, R10 ;  /* 0x0000000a0d0f723e */ /* 0x008fe200000010ff */
[----:B------:R0:W-:Y:S04]  /*4710*/  STG.E desc[UR12][R6.64], R5 ;  /* 0x0000000506007986 */ /* 0x0001e8000c10190c */
[----:B------:R0:W-:Y:S01]  /*4720*/  STG.E desc[UR12][R8.64], R15 ;  /* 0x0000000f08007986 */ /* 0x0001e2000c10190c */
[----:B------:R-:W-:-:S04]  /*4730*/  IADD3 R19, P3, PT, R19, 0xa00, RZ ;  /* 0x00000a0013137810 */ /* 0x000fc80007f7e0ff */
[----:B------:R-:W-:Y:S01]  /*4740*/  IADD3.X R20, PT, PT, RZ, R20, RZ, P3, !PT ;  /* 0x00000014ff147210 */ /* 0x000fe20001ffe4ff */
[----:B------:R-:W-:Y:S08]  /*4750*/  @P1 BRA `(.L_x_710) ;  /* 0xfffffffc007c1947 */ /* 0x000ff0000383ffff */
.L_x_709:
[----:B------:R-:W-:Y:S05]  /*4760*/  BSYNC.RECONVERGENT B0 ;  /* 0x0000000000007941 */ /* 0x000fea0003800200 */
.L_x_708:
[----:B------:R-:W-:Y:S05]  /*4770*/  @!P0 EXIT ;  /* 0x000000000000894d */ /* 0x000fea0003800000 */
[----:B------:R-:W-:Y:S01]  /*4780*/  BSSY.RECONVERGENT B0, `(.L_x_711) ;  /* 0x0000061000007945 */ /* 0x000fe20003800200 */
[----:B------:R-:W-:Y:S02]  /*4790*/  USHF.L.U64.HI UR5, UR10, 0x2, UR11 ;  /* 0x000000020a057899 */ /* 0x000fe4000801020b */
[----:B------:R-:W-:Y:S02]  /*47a0*/  USHF.L.U32 UR4, UR10, 0x2, URZ ;  /* 0x000000020a047899 */ /* 0x000fe400080006ff */
[----:B------:R-:W-:Y:S01]  /*47b0*/  USHF.L.U64.HI UR7, UR6, 0x2, UR7 ;  /* 0x0000000206077899 */ /* 0x000fe20008010207 */
[----:B------:R-:W1:Y:S01]  /*47c0*/  LDCU.64 UR14, c[0x0][0x3d8] ;  /* 0x00007b00ff0e77ac */ /* 0x000e620008000a00 */
[----:B------:R-:W2:Y:S01]  /*47d0*/  LDCU.64 UR16, c[0x0][0x388] ;  /* 0x00007100ff1077ac */ /* 0x000ea20008000a00 */
[----:B------:R-:W3:Y:S01]  /*47e0*/  LDCU.64 UR18, c[0x0][0x390] ;  /* 0x00007200ff1277ac */ /* 0x000ee20008000a00 */
[----:B------:R-:W-:Y:S02]  /*47f0*/  USHF.L.U64.HI UR10, UR8, 0x2, UR9 ;  /* 0x00000002080a7899 */ /* 0x000fe40008010209 */
[----:B------:R-:W-:-:S02]  /*4800*/  USHF.L.U32 UR11, UR8, 0x2, URZ ;  /* 0x00000002080b7899 */ /* 0x000fc400080006ff */
[----:B------:R-:W-:-:S12]  /*4810*/  USHF.L.U32 UR6, UR6, 0x2, URZ ;  /* 0x0000000206067899 */ /* 0x000fd800080006ff */
.L_x_712:
[C---:B------:R-:W-:Y:S02]  /*4820*/  SHF.L.U32 R0, R45.reuse, 0x2, RZ ;  /* 0x000000022d007819 */ /* 0x040fe400000006ff */
[----:B------:R-:W-:Y:S02]  /*4830*/  SHF.L.U64.HI R4, R45, 0x2, R4 ;  /* 0x000000022d047819 */ /* 0x000fe40000010204 */
[----:B-1----:R-:W-:-:S04]  /*4840*/  IADD3 R2, P0, PT, R0, UR14, RZ ;  /* 0x0000000e00027c10 */ /* 0x002fc8000ff1e0ff */
[----:B----4-:R-:W-:Y:S02]  /*4850*/  IADD3.X R3, PT, PT, R4, UR15, RZ, P0, !PT ;  /* 0x0000000f04037c10 */ /* 0x010fe400087fe4ff */
[C---:B0-----:R-:W-:Y:S02]  /*4860*/  IADD3 R6, P0, PT, R2.reuse, UR11, RZ ;  /* 0x0000000b02067c10 */ /* 0x041fe4000ff1e0ff */
[C---:B------:R-:W-:Y:S02]  /*4870*/  IADD3 R10, P2, PT, R2.reuse, UR6, RZ ;  /* 0x00000006020a7c10 */ /* 0x040fe4000ff5e0ff */
[C---:B------:R-:W-:Y:S02]  /*4880*/  IADD3.X R7, PT, PT, R3.reuse, UR10, RZ, P0, !PT ;  /* 0x0000000a03077c10 */ /* 0x040fe400087fe4ff */
[----:B------:R-:W-:Y:S02]  /*4890*/  IADD3 R8, P1, PT, R2, UR4, RZ ;  /* 0x0000000402087c10 */ /* 0x000fe4000ff3e0ff */
[C---:B------:R-:W-:Y:S01]  /*48a0*/  IADD3.X R11, PT, PT, R3.reuse, UR7, RZ, P2, !PT ;  /* 0x00000007030b7c10 */ /* 0x040fe200097fe4ff */
[----:B------:R0:W4:Y:S01]  /*48b0*/  LDG.E R2, desc[UR12][R2.64] ;  /* 0x0000000c02027981 */ /* 0x000122000c1e1900 */
[----:B------:R-:W-:-:S03]  /*48c0*/  IADD3.X R9, PT, PT, R3, UR5, RZ, P1, !PT ;  /* 0x0000000503097c10 */ /* 0x000fc60008ffe4ff */
[----:B------:R-:W4:Y:S04]  /*48d0*/  LDG.E R7, desc[UR12][R6.64] ;  /* 0x0000000c06077981 */ /* 0x000f28000c1e1900 */
[----:B------:R-:W5:Y:S04]  /*48e0*/  LDG.E R8, desc[UR12][R8.64] ;  /* 0x0000000c08087981 */ /* 0x000f68000c1e1900 */
[----:B------:R-:W5:Y:S01]  /*48f0*/  LDG.E R11, desc[UR12][R10.64] ;  /* 0x0000000c0a0b7981 */ /* 0x000f62000c1e1900 */
[----:B------:R-:W-:Y:S02]  /*4900*/  LOP3.LUT R15, R0, 0xfffffffc, RZ, 0xc0, !PT ;  /* 0xfffffffc000f7812 */ /* 0x000fe400078ec0ff */
[----:B------:R-:W-:-:S02]  /*4910*/  LOP3.LUT R16, R4, 0x1, RZ, 0xc0, !PT ;  /* 0x0000000104107812 */ /* 0x000fc400078ec0ff */
[C---:B--2---:R-:W-:Y:S02]  /*4920*/  IADD3 R12, P0, PT, R15.reuse, UR16, RZ ;  /* 0x000000100f0c7c10 */ /* 0x044fe4000ff1e0ff */
[----:B0-----:R-:W-:Y:S02]  /*4930*/  LOP3.LUT R3, R4, 0x3, RZ, 0xc0, !PT ;  /* 0x0000000304037812 */ /* 0x001fe400078ec0ff */
[----:B------:R-:W-:Y:S02]  /*4940*/  IADD3.X R13, PT, PT, R16, UR17, RZ, P0, !PT ;  /* 0x00000011100d7c10 */ /* 0x000fe400087fe4ff */
[----:B---3--:R-:W-:Y:S02]  /*4950*/  IADD3 R14, P0, PT, R15, UR18, RZ ;  /* 0x000000120f0e7c10 */ /* 0x008fe4000ff1e0ff */
[----:B----4-:R-:W-:Y:S02]  /*4960*/  F2FP.BF16.F32.PACK_AB R5, R7, R2 ;  /* 0x000000020705723e */ /* 0x010fe400000010ff */
        /* <DEDUP_REMOVED lines=49> */
[----:B------:R-:W-:Y:S02]  /*4c80*/  IADD3.X R4, PT, PT, RZ, R4, RZ, P0, !PT ;  /* 0x00000004ff047210 */ /* 0x000fe400007fe4ff */
[----:B------:R-:W-:Y:S02]  /*4c90*/  LOP3.LUT R0, R0, 0xfffffffc, RZ, 0xc0, !PT ;  /* 0xfffffffc00007812 */ /* 0x000fe400078ec0ff */
[----:B------:R-:W-:Y:S02]  /*4ca0*/  LOP3.LUT R4, R4, 0x1, RZ, 0xc0, !PT ;  /* 0x0000000104047812 */ /* 0x000fe400078ec0ff */
[C---:B--2---:R-:W-:Y:S02]  /*4cb0*/  IADD3 R16, P0, PT, R0.reuse, UR16, RZ ;  /* 0x0000001000107c10 */ /* 0x044fe4000ff1e0ff */
        /* <DEDUP_REMOVED lines=9> */
[----:B-----5:R-:W-:-:S03]  /*4d50*/  F2FP.BF16.F32.PACK_AB R3, R9, R6 ;  /* 0x000000060903723e */ /* 0x020fc600000010ff */
[----:B------:R4:W-:Y:S04]  /*4d60*/  STG.E desc[UR12][R16.64], R11 ;  /* 0x0000000b10007986 */ /* 0x0009e8000c10190c */
[----:B------:R4:W-:Y:S02]  /*4d70*/  STG.E desc[UR12][R14.64], R3 ;  /* 0x000000030e007986 */ /* 0x0009e4000c10190c */
[----:B------:R-:W-:Y:S05]  /*4d80*/  @P0 BRA `(.L_x_712) ;  /* 0xfffffff800a40947 */ /* 0x000fea000383ffff */
[----:B------:R-:W-:Y:S05]  /*4d90*/  BSYNC.RECONVERGENT B0 ;  /* 0x0000000000007941 */ /* 0x000fea0003800200 */
.L_x_711:
[----:B------:R-:W-:Y:S05]  /*4da0*/  EXIT ;  /* 0x000000000000794d */ /* 0x000fea0003800000 */
.L_x_713:
        /* <DEDUP_REMOVED lines=13> */
.L_x_2479:


//--------------------- .text._Z35group_norm_nhwc_bwd_one_pass_kernelI11Fp16IOBf16WLi256ELi20ELi640EEv26Group_norm_nhwc_bwd_params --------------------------
	.section	.text._Z35group_norm_nhwc_bwd_one_pass_kernelI11Fp16IOBf16WLi256ELi20ELi640EEv26Group_norm_nhwc_bwd_params,"ax",@progbits
	.align	128
        .global         _Z35group_norm_nhwc_bwd_one_pass_kernelI11Fp16IOBf16WLi256ELi20ELi640EEv26Group_norm_nhwc_bwd_params
        .type           _Z35group_norm_nhwc_bwd_one_pass_kernelI11Fp16IOBf16WLi256ELi20ELi640EEv26Group_norm_nhwc_bwd_params,@function
        .size           _Z35group_norm_nhwc_bwd_one_pass_kernelI11Fp16IOBf16WLi256ELi20ELi640EEv26Group_norm_nhwc_bwd_params,(.L_x_2480 - _Z35group_norm_nhwc_bwd_one_pass_kernelI11Fp16IOBf16WLi256ELi20ELi640EEv26Group_norm_nhwc_bwd_params)
        .other          _Z35group_norm_nhwc_bwd_one_pass_kernelI11Fp16IOBf16WLi256ELi20ELi640EEv26Group_norm_nhwc_bwd_params,@"STO_CUDA_ENTRY STV_DEFAULT"
_Z35group_norm_nhwc_bwd_one_pass_kernelI11Fp16IOBf16WLi256ELi20ELi640EEv26Group_norm_nhwc_bwd_params:
.text._Z35group_norm_nhwc_bwd_one_pass_kernelI11Fp16IOBf16WLi256ELi20ELi640EEv26Group_norm_nhwc_bwd_params:
        /* <DEDUP_REMOVED lines=22> */
.L_x_745:
[----:B0-----:R-:W1:Y:S01]  /*0160*/  LDC R10, c[0x0][0x410] ;  /* 0x00010400ff0a7b82 */ /* 0x001e620000000800 */
[----:B------:R-:W2:Y:S01]  /*0170*/  LDCU.U8 UR4, c[0x0][0x414] ;  /* 0x00008280ff0477ac */ /* 0x000ea20008000000 */
[----:B------:R-:W-:Y:S01]  /*0180*/  ISETP.GE.AND P1, PT, R35, RZ, PT ;  /* 0x000000ff2300720c */ /* 0x000fe20003f26270 */
[----:B------:R-:W3:Y:S05]  /*0190*/  LDCU.128 UR12, c[0x0][0x400] ;  /* 0x00008000ff0c77ac */ /* 0x000eea0008000c00 */
[----:B------:R-:W4:Y:S08]  /*01a0*/  S2UR UR9, SR_CTAID.X ;  /* 0x00000000000979c3 */ /* 0x000f300000002500 */
[----:B------:R-:W4:Y:S01]  /*01b0*/  LDC R19, c[0x0][0x41c] ;  /* 0x00010700ff137b82 */ /* 0x000f220000000800 */
[----:B--2---:R-:W-:-:S02]  /*01c0*/  ISETP.NE.AND P4, PT, RZ, UR4, PT ;  /* 0x00000004ff007c0c */ /* 0x004fc4000bf85270 */
[-C--:B-1----:R-:W-:Y:S02]  /*01d0*/  IABS R9, R10.reuse ;  /* 0x0000000a00097213 */ /* 0x082fe40000000000 */
[----:B------:R-:W-:Y:S02]  /*01e0*/  LOP3.LUT R11, RZ, R10, RZ, 0x33, !PT ;  /* 0x0000000aff0b7212 */ /* 0x000fe400078e33ff */
[----:B------:R-:W1:Y:S01]  /*01f0*/  I2F.RP R6, R9 ;  /* 0x0000000900067306 */ /* 0x000e620000209400 */
[----:B----4-:R-:W-:-:S07]  /*0200*/  IMAD R19, R19, UR9, R34 ;  /* 0x0000000913137c24 */ /* 0x010fce000f8e0222 */
[----:B-1----:R-:W1:Y:S01]  /*0210*/  MUFU.RCP R6, R6 ;  /* 0x0000000600067308 */ /* 0x002e620000001000 */
[C---:B------:R-:W-:Y:S02]  /*0220*/  IADD3 R21, PT, PT, R19.reuse, 0x40, RZ ;  /* 0x0000004013157810 */ /* 0x040fe40007ffe0ff */
[C---:B------:R-:W-:Y:S02]  /*0230*/  IADD3 R24, PT, PT, R19.reuse, 0x80, RZ ;  /* 0x0000008013187810 */ /* 0x040fe40007ffe0ff */
[----:B------:R-:W-:Y:S02]  /*0240*/  SHF.R.S32.HI R29, RZ, 0x1f, R21 ;  /* 0x0000001fff1d7819 */ /* 0x000fe40000011415 */
[----:B------:R-:W-:Y:S02]  /*0250*/  SHF.R.S32.HI R25, RZ, 0x1f, R24 ;  /* 0x0000001fff197819 */ /* 0x000fe40000011418 */
[----:B------:R-:W-:-:S04]  /*0260*/  IADD3 R27, PT, PT, R19, 0xc0, RZ ;  /* 0x000000c0131b7810 */ /* 0x000fc80007ffe0ff */
[----:B------:R-:W-:Y:S02]  /*0270*/  SHF.R.S32.HI R37, RZ, 0x1f, R27 ;  /* 0x0000001fff257819 */ /* 0x000fe4000001141b */
[----:B-1----:R-:W-:Y:S02]  /*0280*/  IADD3 R4, PT, PT, R6, 0xffffffe, RZ ;  /* 0x0ffffffe06047810 */ /* 0x002fe40007ffe0ff */
[----:B------:R-:W-:Y:S02]  /*0290*/  LOP3.LUT R6, R35, R10, RZ, 0x3c, !PT ;  /* 0x0000000a23067212 */ /* 0x000fe400078e3cff */
[----:B------:R1:W2:Y:S02]  /*02a0*/  F2I.FTZ.U32.TRUNC.NTZ R5, R4 ;  /* 0x0000000400057305 */ /* 0x0002a4000021f000 */
[----:B------:R-:W-:Y:S02]  /*02b0*/  ISETP.GE.AND P3, PT, R6, RZ, PT ;  /* 0x000000ff0600720c */ /* 0x000fe40003f66270 */
[----:B-1----:R-:W-:-:S02]  /*02c0*/  MOV R4, RZ ;  /* 0x000000ff00047202 */ /* 0x002fc40000000f00 */
[----:B--2---:R-:W-:-:S05]  /*02d0*/  IADD3 R8, PT, PT, RZ, -R5, RZ ;  /* 0x80000005ff087210 */ /* 0x004fca0007ffe0ff */
[----:B------:R-:W-:Y:S01]  /*02e0*/  IMAD R7, R8, R9, RZ ;  /* 0x0000000908077224 */ /* 0x000fe200078e02ff */
[----:B------:R-:W-:-:S03]  /*02f0*/  IABS R8, R35 ;  /* 0x0000002300087213 */ /* 0x000fc60000000000 */
[----:B------:R-:W-:-:S06]  /*0300*/  IMAD.HI.U32 R5, R5, R7, R4 ;  /* 0x0000000705057227 */ /* 0x000fcc00078e0004 */
[----:B------:R-:W-:-:S05]  /*0310*/  IMAD.HI.U32 R7, R5, R8, RZ ;  /* 0x0000000805077227 */ /* 0x000fca00078e00ff */
[----:B------:R-:W-:-:S05]  /*0320*/  IADD3 R5, PT, PT, -R7, RZ, RZ ;  /* 0x000000ff07057210 */ /* 0x000fca0007ffe1ff */
[----:B------:R-:W-:-:S05]  /*0330*/  IMAD R4, R9, R5, R8 ;  /* 0x0000000509047224 */ /* 0x000fca00078e0208 */
[----:B------:R-:W-:-:S13]  /*0340*/  ISETP.GT.U32.AND P2, PT, R9, R4, PT ;  /* 0x000000040900720c */ /* 0x000fda0003f44070 */
[-C--:B------:R-:W-:Y:S02]  /*0350*/  @!P2 IADD3 R4, PT, PT, R4, -R9.reuse, RZ ;  /* 0x800000090404a210 */ /* 0x080fe40007ffe0ff */
[----:B------:R-:W-:Y:S02]  /*0360*/  @!P2 IADD3 R7, PT, PT, R7, 0x1, RZ ;  /* 0x000000010707a810 */ /* 0x000fe40007ffe0ff */
[CC--:B------:R-:W-:Y:S02]  /*0370*/  ISETP.GE.U32.AND P5, PT, R4.reuse, R9.reuse, PT ;  /* 0x000000090400720c */ /* 0x0c0fe40003fa6070 */
[-C--:B------:R-:W-:Y:S02]  /*0380*/  ISETP.GT.U32.AND P0, PT, R9, R4.reuse, PT ;  /* 0x000000040900720c */ /* 0x080fe40003f04070 */
[----:B------:R-:W-:Y:S02]  /*0390*/  IADD3 R5, PT, PT, R4, -R9, RZ ;  /* 0x8000000904057210 */ /* 0x000fe40007ffe0ff */
[----:B------:R-:W-:Y:S01]  /*03a0*/  ISETP.NE.AND P2, PT, R10, RZ, PT ;  /* 0x000000ff0a00720c */ /* 0x000fe20003f45270 */
[----:B------:R-:W1:Y:S01]  /*03b0*/  @P4 LDC.64 R8, c[0x0][0x3b0] ;  /* 0x0000ec00ff084b82 */ /* 0x000e620000000a00 */
[----:B------:R-:W-:-:S02]  /*03c0*/  SEL R4, R5, R4, !P0 ;  /* 0x0000000405047207 */ /* 0x000fc40004000000 */
[----:B---3--:R-:W-:Y:S02]  /*03d0*/  ISETP.GE.U32.AND P0, PT, R19, UR12, PT ;  /* 0x0000000c13007c0c */ /* 0x008fe4000bf06070 */
[----:B------:R-:W-:Y:S02]  /*03e0*/  @!P1 IADD3 R4, PT, PT, -R4, RZ, RZ ;  /* 0x000000ff04049210 */ /* 0x000fe40007ffe1ff */
[----:B------:R-:W-:Y:S02]  /*03f0*/  @P5 IADD3 R7, PT, PT, R7, 0x1, RZ ;  /* 0x0000000107075810 */ /* 0x000fe40007ffe0ff */
[----:B------:R-:W-:Y:S02]  /*0400*/  SEL R40, R11, R4, !P2 ;  /* 0x000000040b287207 */ /* 0x000fe40005000000 */
[----:B------:R-:W-:Y:S02]  /*0410*/  SHF.R.S32.HI R5, RZ, 0x1f, R19 ;  /* 0x0000001fff057819 */ /* 0x000fe40000011413 */
[----:B------:R-:W-:Y:S01]  /*0420*/  ISETP.GE.U32.AND P1, PT, R21, UR12, PT ;  /* 0x0000000c15007c0c */ /* 0x000fe2000bf26070 */
[----:B------:R-:W-:Y:S01]  /*0430*/  IMAD R4, R40, 0x14, RZ ;  /* 0x0000001428047824 */ /* 0x000fe200078e02ff */
[----:B------:R-:W-:-:S02]  /*0440*/  @!P3 IADD3 R7, PT, PT, -R7, RZ, RZ ;  /* 0x000000ff0707b210 */ /* 0x000fc40007ffe1ff */
[----:B------:R-:W-:Y:S02]  /*0450*/  ISETP.GE.AND.EX P0, PT, R5, UR13, PT, P0 ;  /* 0x0000000d05007c0c */ /* 0x000fe4000bf06300 */
[----:B------:R-:W-:Y:S02]  /*0460*/  ISETP.GE.AND.EX P1, PT, R29, UR13, PT, P1 ;  /* 0x0000000d1d007c0c */ /* 0x000fe4000bf26310 */
[----:B------:R-:W-:Y:S02]  /*0470*/  SEL R7, R11, R7, !P2 ;  /* 0x000000070b077207 */ /* 0x000fe40005000000 */
[C---:B------:R-:W-:Y:S02]  /*0480*/  IADD3 R42, P2, PT, R4.reuse, R3, RZ ;  /* 0x00000003042a7210 */ /* 0x040fe40007f5e0ff */
[----:B------:R-:W-:Y:S02]  /*0490*/  SHF.R.S32.HI R3, RZ, 0x1f, R7 ;  /* 0x0000001fff037819 */ /* 0x000fe40000011407 */
[----:B------:R-:W-:-:S02]  /*04a0*/  LEA.HI.X.SX32 R43, R4, RZ, 0x1, P2 ;  /* 0x000000ff042b7211 */ /* 0x000fc400010f0eff */
[----:B------:R-:W-:Y:S01]  /*04b0*/  ISETP.GE.U32.AND P2, PT, R24, UR12, PT ;  /* 0x0000000c18007c0c */ /* 0x000fe2000bf46070 */
[----:B------:R-:W-:Y:S01]  /*04c0*/  IMAD R4, R3, UR14, RZ ;  /* 0x0000000e03047c24 */ /* 0x000fe2000f8e02ff */
[----:B------:R-:W2:Y:S01]  /*04d0*/  @!P0 LDC.64 R16, c[0x0][0x3f8] ;  /* 0x0000fe00ff108b82 */ /* 0x000ea20000000a00 */
[----:B------:R-:W-:Y:S01]  /*04e0*/  IMAD.WIDE.U32 R42, R7, UR14, R42 ;  /* 0x0000000e072a7c25 */ /* 0x000fe2000f8e002a */
[----:B------:R-:W-:Y:S02]  /*04f0*/  LOP3.LUT R3, R33, 0xffff, RZ, 0xc0, !PT ;  /* 0x0000ffff21037812 */ /* 0x000fe400078ec0ff */
[----:B------:R-:W-:Y:S01]  /*0500*/  ISETP.GE.AND.EX P2, PT, R25, UR13, PT, P2 ;  /* 0x0000000d19007c0c */ /* 0x000fe2000bf46320 */
[----:B------:R-:W-:Y:S01]  /*0510*/  IMAD R45, R7, UR15, R4 ;  /* 0x0000000f072d7c24 */ /* 0x000fe2000f8e0204 */
[----:B------:R-:W-:Y:S01]  /*0520*/  ISETP.GE.U32.AND P3, PT, R27, UR12, PT ;  /* 0x0000000c1b007c0c */ /* 0x000fe2000bf66070 */
[----:B------:R-:W-:Y:S01]  /*0530*/  IMAD R23, R40, 0x14, R3 ;  /* 0x0000001428177824 */ /* 0x000fe200078e0203 */
[----:B------:R-:W3:Y:S03]  /*0540*/  @!P1 LDC.64 R12, c[0x0][0x3f8] ;  /* 0x0000fe00ff0c9b82 */ /* 0x000ee60000000a00 */
[----:B-1----:R-:W-:-:S05]  /*0550*/  @P4 IMAD.WIDE R8, R23, 0x2, R8 ;  /* 0x0000000217084825 */ /* 0x002fca00078e0208 */
[----:B------:R-:W1:Y:S01]  /*0560*/  LDC.64 R6, c[0x0][0x3b8] ;  /* 0x0000ee00ff067b82 */ /* 0x000e620000000a00 */
[----:B------:R-:W-:Y:S01]  /*0570*/  IADD3 R45, PT, PT, R43, R45, RZ ;  /* 0x0000002d2b2d7210 */ /* 0x000fe20007ffe0ff */
[----:B------:R-:W4:Y:S06]  /*0580*/  @P4 LDG.E.U16 R15, desc[UR6][R8.64] ;  /* 0x00000006080f4981 */ /* 0x000f2c000c1e1500 */
[----:B------:R-:W0:Y:S08]  /*0590*/  @!P0 LDC.64 R10, c[0x0][0x3a0] ;  /* 0x0000e800ff0a8b82 */ /* 0x000e300000000a00 */
[----:B------:R-:W0:Y:S01]  /*05a0*/  @!P0 LDC.64 R38, c[0x0][0x398] ;  /* 0x0000e600ff268b82 */ /* 0x000e220000000a00 */
[----:B--2---:R-:W-:Y:S01]  /*05b0*/  @!P0 IMAD R18, R5, R16, RZ ;  /* 0x0000001005128224 */ /* 0x004fe200078e02ff */
[----:B------:R-:W-:Y:S01]  /*05c0*/  @!P0 MOV R44, R42 ;  /* 0x0000002a002c8202 */ /* 0x000fe20000000f00 */
[----:B------:R2:W4:Y:S01]  /*05d0*/  @P4 LDG.E.U16 R14, desc[UR6][R8.64+0x2] ;  /* 0x00000206080e4981 */ /* 0x000522000c1e1500 */
[----:B---3--:R-:W-:-:S02]  /*05e0*/  @!P1 IMAD R20, R29, R12, RZ ;  /* 0x0000000c1d149224 */ /* 0x008fc400078e02ff */
[----:B------:R-:W-:Y:S02]  /*05f0*/  @!P0 IMAD R29, R19, R17, R18 ;  /* 0x00000011131d8224 */ /* 0x000fe400078e0212 */
[----:B-1----:R-:W-:Y:S01]  /*0600*/  IMAD.WIDE R6, R35, 0x8, R6 ;  /* 0x0000000823067825 */ /* 0x002fe200078e0206 */
[----:B------:R-:W1:Y:S01]  /*0610*/  @!P1 LDC.64 R4, c[0x0][0x3a0] ;  /* 0x0000e800ff049b82 */ /* 0x000e620000000a00 */
[----:B--2---:R-:W-:Y:S02]  /*0620*/  @!P1 MOV R8, R42 ;  /* 0x0000002a00089202 */ /* 0x004fe40000000f00 */
[----:B------:R-:W-:Y:S01]  /*0630*/  @!P1 MOV R9, R45 ;  /* 0x0000002d00099202 */ /* 0x000fe20000000f00 */
[----:B------:R-:W-:Y:S01]  /*0640*/  @!P0 IMAD.WIDE.U32 R16, R19, R16, R44 ;  /* 0x0000001013108225 */ /* 0x000fe200078e002c */
[----:B------:R-:W-:Y:S01]  /*0650*/  ISETP.GE.AND.EX P3, PT, R37, UR13, PT, P3 ;  /* 0x0000000d25007c0c */ /* 0x000fe2000bf66330 */
[----:B------:R-:W2:Y:S02]  /*0660*/  LDG.E.64 R6, desc[UR6][R6.64] ;  /* 0x0000000606067981 */ /* 0x000ea4000c1e1b00 */
[----:B------:R-:W-:-:S02]  /*0670*/  @!P1 IMAD R19, R21, R13, R20 ;  /* 0x0000000d15139224 */ /* 0x000fc400078e0214 */
[----:B------:R-:W-:Y:S02]  /*0680*/  @!P1 IMAD.WIDE.U32 R12, R21, R12, R8 ;  /* 0x0000000c150c9225 */ /* 0x000fe400078e0008 */
[----:B------:R-:W3:Y:S01]  /*0690*/  @!P2 LDC.64 R8, c[0x0][0x3f8] ;  /* 0x0000fe00ff08ab82 */ /* 0x000ee20000000a00 */
[----:B------:R-:W-:Y:S02]  /*06a0*/  @!P0 IADD3 R29, PT, PT, R17, R29, RZ ;  /* 0x0000001d111d8210 */ /* 0x000fe40007ffe0ff */
[----:B------:R-:W-:-:S05]  /*06b0*/  @!P0 SHF.L.U32 R17, R16, 0x1, RZ ;  /* 0x0000000110118819 */ /* 0x000fca00000006ff */
[----:B------:R-:W3:Y:S01]  /*06c0*/  @!P1 LDC.64 R20, c[0x0][0x398] ;  /* 0x0000e600ff149b82 */ /* 0x000ee20000000a00 */
[----:B------:R-:W-:Y:S02]  /*06d0*/  @!P0 SHF.L.U64.HI R16, R16, 0x1, R29 ;  /* 0x0000000110108819 */ /* 0x000fe4000001021d */
[C---:B0-----:R-:W-:Y:S02]  /*06e0*/  @!P0 IADD3 R10, P5, PT, R17.reuse, R10, RZ ;  /* 0x0000000a110a8210 */ /* 0x041fe40007fbe0ff */
[----:B------:R-:W-:Y:S02]  /*06f0*/  @!P0 IADD3 R38, P6, PT, R17, R38, RZ ;  /* 0x0000002611268210 */ /* 0x000fe40007fde0ff */
[C---:B------:R-:W-:Y:S02]  /*0700*/  @!P0 IADD3.X R11, PT, PT, R16.reuse, R11, RZ, P5, !PT ;  /* 0x0000000b100b8210 */ /* 0x040fe40002ffe4ff */
[----:B------:R-:W-:Y:S02]  /*0710*/  @!P0 IADD3.X R39, PT, PT, R16, R39, RZ, P6, !PT ;  /* 0x0000002710278210 */ /* 0x000fe400037fe4ff */
[----:B------:R-:W0:Y:S01]  /*0720*/  @!P3 LDC.64 R16, c[0x0][0x3f8] ;  /* 0x0000fe00ff10bb82 */ /* 0x000e220000000a00 */
[----:B------:R-:W-:-:S02]  /*0730*/  @!P1 IADD3 R19, PT, PT, R13, R19, RZ ;  /* 0x000000130d139210 */ /* 0x000fc40007ffe0ff */
[----:B------:R-:W-:Y:S02]  /*0740*/  CS2R R30, SRZ ;  /* 0x00000000001e7805 */ /* 0x000fe4000001ff00 */
[C---:B------:R-:W-:Y:S02]  /*0750*/  @!P1 SHF.L.U32 R41, R12.reuse, 0x1, RZ ;  /* 0x000000010c299819 */ /* 0x040fe400000006ff */
[----:B------:R-:W-:Y:S02]  /*0760*/  @!P1 SHF.L.U64.HI R22, R12, 0x1, R19 ;  /* 0x000000010c169819 */ /* 0x000fe40000010213 */
[----:B-1----:R-:W-:Y:S01]  /*0770*/  @!P1 IADD3 R12, P5, PT, R41, R4, RZ ;  /* 0x00000004290c9210 */ /* 0x002fe20007fbe0ff */
[----:B------:R-:W1:Y:S01]  /*0780*/  @!P2 LDC.64 R18, c[0x0][0x3a0] ;  /* 0x0000e800ff12ab82 */ /* 0x000e620000000a00 */
[----:B------:R3:W5:Y:S01]  /*0790*/  @!P0 LDG.E R31, desc[UR6][R10.64] ;  /* 0x000000060a1f8981 */ /* 0x000762000c1e1900 */
[----:B------:R-:W-:Y:S02]  /*07a0*/  CS2R R28, SRZ ;  /* 0x00000000001c7805 */ /* 0x000fe4000001ff00 */
[----:B------:R-:W-:Y:S01]  /*07b0*/  @!P1 IADD3.X R13, PT, PT, R22, R5, RZ, P5, !PT ;  /* 0x00000005160d9210 */ /* 0x000fe20002ffe4ff */
[----:B---3--:R-:W-:Y:S01]  /*07c0*/  @!P2 IMAD R25, R25, R8, RZ ;  /* 0x000000081919a224 */ /* 0x008fe200078e02ff */
[----:B------:R-:W5:Y:S01]  /*07d0*/  @!P0 LDG.E R30, desc[UR6][R38.64] ;  /* 0x00000006261e8981 */ /* 0x000f62000c1e1900 */
[----:B------:R-:W-:-:S02]  /*07e0*/  @!P1 IADD3 R20, P0, PT, R41, R20, RZ ;  /* 0x0000001429149210 */ /* 0x000fc40007f1e0ff */
[----:B------:R-:W-:Y:S02]  /*07f0*/  @!P2 MOV R10, R42 ;  /* 0x0000002a000aa202 */ /* 0x000fe40000000f00 */
[----:B------:R-:W-:Y:S01]  /*0800*/  @!P2 MOV R11, R45 ;  /* 0x0000002d000ba202 */ /* 0x000fe20000000f00 */
[C---:B------:R-:W-:Y:S01]  /*0810*/  @!P2 IMAD R41, R24.reuse, R9, R25 ;  /* 0x000000091829a224 */ /* 0x040fe200078e0219 */
[----:B------:R-:W3:Y:S01]  /*0820*/  @!P2 LDC.64 R4, c[0x0][0x398] ;  /* 0x0000e600ff04ab82 */ /* 0x000ee20000000a00 */
[----:B------:R0:W5:Y:S01]  /*0830*/  @!P1 LDG.E R29, desc[UR6][R12.64] ;  /* 0x000000060c1d9981 */ /* 0x000162000c1e1900 */
[----:B------:R-:W-:-:S06]  /*0840*/  @!P2 IMAD.WIDE.U32 R24, R24, R8, R10 ;  /* 0x000000081818a225 */ /* 0x000fcc00078e000a */
[----:B------:R-:W3:Y:S01]  /*0850*/  @!P3 LDC.64 R8, c[0x0][0x3a0] ;  /* 0x0000e800ff08bb82 */ /* 0x000ee20000000a00 */
[----:B------:R-:W-:-:S07]  /*0860*/  @!P2 IADD3 R25, PT, PT, R25, R41, RZ ;  /* 0x000000291919a210 */ /* 0x000fce0007ffe0ff */
[----:B------:R-:W3:Y:S01]  /*0870*/  @!P3 LDC.64 R10, c[0x0][0x398] ;  /* 0x0000e600ff0abb82 */ /* 0x000ee20000000a00 */
[----:B------:R-:W-:-:S07]  /*0880*/  @!P1 IADD3.X R21, PT, PT, R22, R21, RZ, P0, !PT ;  /* 0x0000001516159210 */ /* 0x000fce00007fe4ff */
[----:B0-----:R-:W0:Y:S01]  /*0890*/  LDC.64 R12, c[0x0][0x3a8] ;  /* 0x0000ea00ff0c7b82 */ /* 0x001e220000000a00 */
[----:B------:R-:W-:Y:S01]  /*08a0*/  @!P3 IMAD R26, R37, R16, RZ ;  /* 0x00000010251ab224 */ /* 0x000fe200078e02ff */
[C---:B------:R-:W-:Y:S01]  /*08b0*/  @!P2 SHF.L.U32 R37, R24.reuse, 0x1, RZ ;  /* 0x000000011825a819 */ /* 0x040fe200000006ff */
[----:B------:R-:W5:Y:S01]  /*08c0*/  @!P1 LDG.E R28, desc[UR6][R20.64] ;  /* 0x00000006141c9981 */ /* 0x000f62000c1e1900 */
[----:B------:R-:W-:Y:S02]  /*08d0*/  @!P2 SHF.L.U64.HI R22, R24, 0x1, R25 ;  /* 0x000000011816a819 */ /* 0x000fe40000010219 */
[----:B------:R-:W-:Y:S02]  /*08e0*/  @!P3 MOV R24, R42 ;  /* 0x0000002a0018b202 */ /* 0x000fe40000000f00 */
[----:B------:R-:W-:Y:S01]  /*08f0*/  @!P3 MOV R25, R45 ;  /* 0x0000002d0019b202 */ /* 0x000fe20000000f00 */
[----:B------:R-:W-:Y:S01]  /*0900*/  @!P3 IMAD R17, R27, R17, R26 ;  /* 0x000000111b11b224 */ /* 0x000fe200078e021a */
[----:B-1----:R-:W-:Y:S01]  /*0910*/  @!P2 IADD3 R18, P0, PT, R37, R18, RZ ;  /* 0x000000122512a210 */ /* 0x002fe20007f1e0ff */
[----:B------:R-:W-:-:S03]  /*0920*/  @!P3 IMAD.WIDE.U32 R24, R27, R16, R24 ;  /* 0x000000101b18b225 */ /* 0x000fc600078e0018 */
[----:B------:R-:W-:Y:S02]  /*0930*/  @!P2 IADD3.X R19, PT, PT, R22, R19, RZ, P0, !PT ;  /* 0x000000131613a210 */ /* 0x000fe400007fe4ff */
[----:B------:R-:W-:Y:S02]  /*0940*/  CS2R R26, SRZ ;  /* 0x00000000001a7805 */ /* 0x000fe4000001ff00 */
[----:B------:R-:W-:Y:S02]  /*0950*/  @!P3 IADD3 R25, PT, PT, R25, R17, RZ ;  /* 0x000000111919b210 */ /* 0x000fe40007ffe0ff */
[C---:B------:R-:W-:Y:S02]  /*0960*/  @!P3 SHF.L.U32 R17, R24.reuse, 0x1, RZ ;  /* 0x000000011811b819 */ /* 0x040fe400000006ff */
[----:B------:R1:W5:Y:S01]  /*0970*/  @!P2 LDG.E R27, desc[UR6][R18.64] ;  /* 0x00000006121ba981 */ /* 0x000362000c1e1900 */
[----:B---3--:R-:W-:Y:S02]  /*0980*/  @!P2 IADD3 R16, P0, PT, R37, R4, RZ ;  /* 0x000000042510a210 */ /* 0x008fe40007f1e0ff */
[----:B------:R-:W-:Y:S01]  /*0990*/  @!P3 SHF.L.U64.HI R24, R24, 0x1, R25 ;  /* 0x000000011818b819 */ /* 0x000fe20000010219 */
[----:B0-----:R-:W-:Y:S01]  /*09a0*/  IMAD.WIDE R12, R23, 0x2, R12 ;  /* 0x00000002170c7825 */ /* 0x001fe200078e020c */
[----:B------:R-:W-:-:S02]  /*09b0*/  @!P3 IADD3 R8, P1, PT, R17, R8, RZ ;  /* 0x000000081108b210 */ /* 0x000fc40007f3e0ff */
[----:B------:R-:W-:Y:S02]  /*09c0*/  @!P3 IADD3 R10, P5, PT, R17, R10, RZ ;  /* 0x0000000a110ab210 */ /* 0x000fe40007fbe0ff */
[----:B------:R-:W-:Y:S02]  /*09d0*/  @!P2 IADD3.X R17, PT, PT, R22, R5, RZ, P0, !PT ;  /* 0x000000051611a210 */ /* 0x000fe400007fe4ff */
[----:B------:R-:W-:Y:S02]  /*09e0*/  CS2R R4, SRZ ;  /* 0x0000000000047805 */ /* 0x000fe4000001ff00 */
[C---:B------:R-:W-:Y:S01]  /*09f0*/  @!P3 IADD3.X R9, PT, PT, R24.reuse, R9, RZ, P1, !PT ;  /* 0x000000091809b210 */ /* 0x040fe20000ffe4ff */
[----:B------:R-:W3:Y:S01]  /*0a00*/  LDG.E.U16 R36, desc[UR6][R12.64] ;  /* 0x000000060c247981 */ /* 0x000ee2000c1e1500 */
[----:B------:R-:W-:-:S03]  /*0a10*/  @!P3 IADD3.X R11, PT, PT, R24, R11, RZ, P5, !PT ;  /* 0x0000000b180bb210 */ /* 0x000fc60002ffe4ff */
[----:B------:R-:W3:Y:S04]  /*0a20*/  LDG.E.U16 R19, desc[UR6][R12.64+0x2] ;  /* 0x000002060c137981 */ /* 0x000ee8000c1e1500 */
[----:B------:R0:W5:Y:S04]  /*0a30*/  @!P2 LDG.E R26, desc[UR6][R16.64] ;  /* 0x00000006101aa981 */ /* 0x000168000c1e1900 */
[----:B------:R0:W5:Y:S04]  /*0a40*/  @!P3 LDG.E R4, desc[UR6][R8.64] ;  /* 0x000000060804b981 */ /* 0x000168000c1e1900 */
[----:B------:R0:W5:Y:S01]  /*0a50*/  @!P3 LDG.E R5, desc[UR6][R10.64] ;  /* 0x000000060a05b981 */ /* 0x000162000c1e1900 */
[----:B------:R-:W-:Y:S01]  /*0a60*/  MOV R39, 0x3f800000 ;  /* 0x3f80000000277802 */ /* 0x000fe20000000f00 */
[----:B------:R-:W-:Y:S01]  /*0a70*/  UISETP.NE.AND UP0, UPT, UR4, URZ, UPT ;  /* 0x000000ff0400728c */ /* 0x000fe2000bf05270 */
[----:B------:R-:W-:-:S02]  /*0a80*/  MOV R37, RZ ;  /* 0x000000ff00257202 */ /* 0x000fc40000000f00 */
[----:B------:R-:W-:Y:S01]  /*0a90*/  MOV R38, RZ ;  /* 0x000000ff00267202 */ /* 0x000fe20000000f00 */
[----:B--2---:R-:W-:-:S05]  /*0aa0*/  FFMA.FTZ R7, -R6, R6, R7 ;  /* 0x0000000606077223 */ /* 0x004fca0000010107 */
[----:B------:R-:W-:-:S13]  /*0ab0*/  FSETP.GTU.FTZ.AND P0, PT, R7, RZ, PT ;  /* 0x000000ff0700720b */ /* 0x000fda0003f1c000 */
[----:B-1----:R-:W1:Y:S01]  /*0ac0*/  @P0 LDC R18, c[0x0][0x3c0] ;  /* 0x0000f000ff120b82 */ /* 0x002e620000000800 */
[----:B----4-:R-:W-:Y:S02]  /*0ad0*/  @P4 SHF.L.U32 R37, R15, 0x10, RZ ;  /* 0x000000100f254819 */ /* 0x010fe400000006ff */
[----:B------:R-:W-:Y:S01]  /*0ae0*/  @P4 SHF.L.U32 R38, R14, 0x10, RZ ;  /* 0x000000100e264819 */ /* 0x000fe200000006ff */
[----:B-1----:R-:W-:-:S04]  /*0af0*/  @P0 FADD.FTZ R18, R7, R18 ;  /* 0x0000001207120221 */ /* 0x002fc80000010000 */
[----:B------:R0:W1:Y:S01]  /*0b00*/  @P0 MUFU.RSQ R39, R18 ;  /* 0x0000001200270308 */ /* 0x0000620000001400 */
[----:B---3--:R-:W-:Y:S02]  /*0b10*/  SHF.L.U32 R36, R36, 0x10, RZ ;  /* 0x0000001024247819 */ /* 0x008fe400000006ff */
[----:B------:R-:W-:Y:S01]  /*0b20*/  SHF.L.U32 R7, R19, 0x10, RZ ;  /* 0x0000001013077819 */ /* 0x000fe200000006ff */
[----:B01----:R-:W-:Y:S06]  /*0b30*/  BRA.U UP0, `(.L_x_715) ;  /* 0x0000000500247547 */ /* 0x003fec000b800000 */
[--C-:B-----5:R-:W-:Y:S02]  /*0b40*/  HADD2.F32 R11, -RZ, R31.reuse.H0_H0 ;  /* 0x2000001fff0b7230 */ /* 0x120fe40000004100 */
[----:B------:R-:W-:Y:S02]  /*0b50*/  HADD2.F32 R13, -RZ, R31.H1_H1 ;  /* 0x3000001fff0d7230 */ /* 0x000fe40000004100 */
[--C-:B------:R-:W-:Y:S02]  /*0b60*/  HADD2.F32 R9, -RZ, R30.reuse.H0_H0 ;  /* 0x2000001eff097230 */ /* 0x100fe40000004100 */
[C---:B------:R-:W-:Y:S01]  /*0b70*/  FADD.FTZ R10, -R6.reuse, R11 ;  /* 0x0000000b060a7221 */ /* 0x040fe20000010100 */
[----:B------:R-:W-:Y:S02]  /*0b80*/  HADD2.F32 R8, -RZ, R30.H1_H1 ;  /* 0x3000001eff087230 */ /* 0x000fe40000004100 */
[----:B------:R-:W-:Y:S01]  /*0b90*/  FADD.FTZ R12, -R6, R13 ;  /* 0x0000000d060c7221 */ /* 0x000fe20000010100 */
[----:B------:R-:W-:-:S02]  /*0ba0*/  HADD2.F32 R17, -RZ, R29.H0_H0 ;  /* 0x2000001dff117230 */ /* 0x000fc40000004100 */
[----:B------:R-:W-:Y:S01]  /*0bb0*/  FMUL.FTZ R11, R36, R9 ;  /* 0x00000009240b7220 */ /* 0x000fe20000410000 */
[-C--:B------:R-:W-:Y:S01]  /*0bc0*/  FMUL.FTZ R10, R10, R39.reuse ;  /* 0x000000270a0a7220 */ /* 0x080fe20000410000 */
        /* <DEDUP_REMOVED lines=32> */
[----:B------:R-:W-:Y:S01]  /*0dd0*/  FMUL.FTZ R15, R16, R39 ;  /* 0x00000027100f7220 */ /* 0x000fe20000410000 */
[----:B------:R-:W-:-:S02]  /*0de0*/  HADD2.F32 R12, -RZ, R26.H1_H1 ;  /* 0x3000001aff0c7230 */ /* 0x000fc40000004100 */
[----:B------:R-:W-:Y:S01]  /*0df0*/  FADD.FTZ R16, -R6, R19 ;  /* 0x0000001306107221 */ /* 0x000fe20000010100 */
[----:B------:R-:W-:Y:S01]  /*0e00*/  FADD.FTZ R21, R21, R18 ;  /* 0x0000001215157221 */ /* 0x000fe20000010000 */
[----:B------:R-:W-:Y:S01]  /*0e10*/  FFMA.FTZ R18, R15, R18, R14 ;  /* 0x000000120f127223 */ /* 0x000fe2000001000e */
[--C-:B------:R-:W-:Y:S02]  /*0e20*/  HADD2.F32 R23, -RZ, R4.reuse.H0_H0 ;  /* 0x20000004ff177230 */ /* 0x100fe40000004100 */
[----:B------:R-:W-:Y:S01]  /*0e30*/  FMUL.FTZ R14, R7, R12 ;  /* 0x0000000c070e7220 */ /* 0x000fe20000410000 */
[----:B------:R-:W-:Y:S01]  /*0e40*/  FMUL.FTZ R17, R16, R39 ;  /* 0x0000002710117220 */ /* 0x000fe20000410000 */
[----:B------:R-:W-:Y:S01]  /*0e50*/  FFMA.FTZ R15, R13, R15, R10 ;  /* 0x0000000f0d0f7223 */ /* 0x000fe2000001000a */
[----:B------:R-:W-:Y:S02]  /*0e60*/  HADD2.F32 R16, -RZ, R5.H0_H0 ;  /* 0x20000005ff107230 */ /* 0x000fe40000004100 */
[----:B------:R-:W-:Y:S01]  /*0e70*/  FADD.FTZ R10, R14, R21 ;  /* 0x000000150e0a7221 */ /* 0x000fe20000010000 */
[----:B------:R-:W-:Y:S01]  /*0e80*/  FFMA.FTZ R19, R17, R14, R18 ;  /* 0x0000000e11137223 */ /* 0x000fe20000010012 */
[----:B------:R-:W-:Y:S01]  /*0e90*/  FADD.FTZ R18, -R6, R23 ;  /* 0x0000001706127221 */ /* 0x000fe20000010100 */
[----:B------:R-:W-:-:S02]  /*0ea0*/  HADD2.F32 R21, -RZ, R4.H1_H1 ;  /* 0x30000004ff157230 */ /* 0x000fc40000004100 */
[----:B------:R-:W-:Y:S01]  /*0eb0*/  FMUL.FTZ R23, R36, R16 ;  /* 0x0000001024177220 */ /* 0x000fe20000410000 */
[----:B------:R-:W-:Y:S02]  /*0ec0*/  HADD2.F32 R14, -RZ, R5.H1_H1 ;  /* 0x30000005ff0e7230 */ /* 0x000fe40000004100 */
[----:B------:R-:W-:Y:S01]  /*0ed0*/  FMUL.FTZ R18, R18, R39 ;  /* 0x0000002712127220 */ /* 0x000fe20000410000 */
[----:B------:R-:W-:Y:S01]  /*0ee0*/  FADD.FTZ R9, R9, R13 ;  /* 0x0000000d09097221 */ /* 0x000fe20000010000 */
[----:B------:R-:W-:Y:S01]  /*0ef0*/  FADD.FTZ R20, -R6, R21 ;  /* 0x0000001506147221 */ /* 0x000fe20000010100 */
[----:B------:R-:W-:Y:S01]  /*0f00*/  FADD.FTZ R13, R10, R23 ;  /* 0x000000170a0d7221 */ /* 0x000fe20000010000 */
[----:B------:R-:W-:Y:S01]  /*0f10*/  FFMA.FTZ R22, R18, R23, R19 ;  /* 0x0000001712167223 */ /* 0x000fe20000010013 */
[----:B------:R-:W-:Y:S01]  /*0f20*/  FMUL.FTZ R10, R7, R14 ;  /* 0x0000000e070a7220 */ /* 0x000fe20000410000 */
[----:B------:R-:W-:Y:S01]  /*0f30*/  FMUL.FTZ R19, R20, R39 ;  /* 0x0000002714137220 */ /* 0x000fe20000410000 */
        /* <DEDUP_REMOVED lines=9> */
.L_x_715:
[--C-:B-----5:R-:W-:Y:S02]  /*0fd0*/  HADD2.F32 R9, -RZ, R31.reuse.H0_H0 ;  /* 0x2000001fff097230 */ /* 0x120fe40000004100 */
[----:B------:R-:W-:Y:S02]  /*0fe0*/  HADD2.F32 R11, -RZ, R31.H1_H1 ;  /* 0x3000001fff0b7230 */ /* 0x000fe40000004100 */
[--C-:B------:R-:W-:Y:S02]  /*0ff0*/  HADD2.F32 R13, -RZ, R29.reuse.H0_H0 ;  /* 0x2000001dff0d7230 */ /* 0x100fe40000004100 */
[----:B------:R-:W-:Y:S01]  /*1000*/  FADD.FTZ R8, -R6, R9 ;  /* 0x0000000906087221 */ /* 0x000fe20000010100 */
[--C-:B------:R-:W-:Y:S02]  /*1010*/  HADD2.F32 R24, -RZ, R30.reuse.H0_H0 ;  /* 0x2000001eff187230 */ /* 0x100fe40000004100 */
[----:B------:R-:W-:Y:S02]  /*1020*/  HADD2.F32 R25, -RZ, R30.H1_H1 ;  /* 0x3000001eff197230 */ /* 0x000fe40000004100 */
[----:B------:R-:W-:Y:S01]  /*1030*/  FMUL.FTZ R9, R8, R39 ;  /* 0x0000002708097220 */ /* 0x000fe20000410000 */
[----:B------:R-:W-:Y:S01]  /*1040*/  FADD.FTZ R8, -R6, R11 ;  /* 0x0000000b06087221 */ /* 0x000fe20000010100 */
[----:B------:R-:W-:-:S02]  /*1050*/  HADD2.F32 R11, -RZ, R29.H1_H1 ;  /* 0x3000001dff0b7230 */ /* 0x000fc40000004100 */
[----:B------:R-:W-:Y:S01]  /*1060*/  FADD.FTZ R10, -R6, R13 ;  /* 0x0000000d060a7221 */ /* 0x000fe20000010100 */
[----:B------:R-:W-:Y:S01]  /*1070*/  FFMA.FTZ R12, R36, R9, R37 ;  /* 0x00000009240c7223 */ /* 0x000fe20000010025 */
        /* <DEDUP_REMOVED lines=31> */
[----:B------:R-:W-:Y:S02]  /*1270*/  HADD2.F32 R13, -RZ, R28.H0_H0 ;  /* 0x2000001cff0d7230 */ /* 0x000fe40000004100 */
[----:B------:R-:W-:Y:S01]  /*1280*/  FMUL.FTZ R14, R25, R14 ;  /* 0x0000000e190e7220 */ /* 0x000fe20000410000 */
[----:B------:R-:W-:Y:S01]  /*1290*/  FFMA.FTZ R15, R15, R12, 1 ;  /* 0x3f8000000f0f7423 */ /* 0x000fe2000001000c */
[----:B------:R-:W-:Y:S02]  /*12a0*/  HADD2.F32 R21, -RZ, R27.H1_H1 ;  /* 0x3000001bff157230 */ /* 0x000fe40000004100 */
[----:B0-----:R-:W-:Y:S01]  /*12b0*/  FADD.FTZ R12, -R18, 1 ;  /* 0x3f800000120c7421 */ /* 0x001fe20000010100 */
[----:B------:R-:W-:-:S02]  /*12c0*/  FMUL.FTZ R18, R13, R18 ;  /* 0x000000120d127220 */ /* 0x000fc40000410000 */
[----:B------:R-:W-:Y:S01]  /*12d0*/  FADD.FTZ R13, -R6, R21 ;  /* 0x00000015060d7221 */ /* 0x000fe20000010100 */
[----:B------:R-:W-:Y:S01]  /*12e0*/  FMUL.FTZ R14, R14, R15 ;  /* 0x0000000f0e0e7220 */ /* 0x000fe20000410000 */
[----:B------:R-:W-:Y:S01]  /*12f0*/  FFMA.FTZ R23, R23, R12, 1 ;  /* 0x3f80000017177423 */ /* 0x000fe2000001000c */
[-C--:B------:R-:W-:Y:S01]  /*1300*/  FMUL.FTZ R12, R16, R39.reuse ;  /* 0x00000027100c7220 */ /* 0x080fe20000410000 */
[----:B------:R-:W-:Y:S01]  /*1310*/  FMUL.FTZ R13, R13, R39 ;  /* 0x000000270d0d7220 */ /* 0x000fe20000410000 */
[----:B-1----:R-:W-:Y:S02]  /*1320*/  FADD.FTZ R20, -R17, 1 ;  /* 0x3f80000011147421 */ /* 0x002fe40000010100 */
[----:B------:R-:W-:Y:S01]  /*1330*/  FFMA.FTZ R16, R36, R12, R37 ;  /* 0x0000000c24107223 */ /* 0x000fe20000010025 */
[----:B------:R-:W-:Y:S01]  /*1340*/  FMUL.FTZ R22, R22, R17 ;  /* 0x0000001116167220 */ /* 0x000fe20000410000 */
[----:B------:R-:W-:Y:S01]  /*1350*/  FFMA.FTZ R17, R7, R13, R38 ;  /* 0x0000000d07117223 */ /* 0x000fe20000010026 */
[----:B------:R-:W-:Y:S01]  /*1360*/  FFMA.FTZ R19, R19, R20, 1 ;  /* 0x3f80000013137423 */ /* 0x000fe20000010014 */
[----:B------:R-:W-:Y:S01]  /*1370*/  FMUL.FTZ R25, R16, -1.4426950216293334961 ;  /* 0xbfb8aa3b10197820 */ /* 0x000fe20000410000 */
[----:B------:R-:W-:Y:S01]  /*1380*/  FMUL.FTZ R23, R18, R23 ;  /* 0x0000001712177220 */ /* 0x000fe20000410000 */
[----:B------:R-:W-:Y:S01]  /*1390*/  FMUL.FTZ R41, R17, -1.4426950216293334961 ;  /* 0xbfb8aa3b11297820 */ /* 0x000fe20000410000 */
[----:B------:R-:W-:Y:S01]  /*13a0*/  FMUL.FTZ R15, R22, R19 ;  /* 0x00000013160f7220 */ /* 0x000fe20000410000 */
[----:B------:R-:W-:-:S02]  /*13b0*/  HADD2.F32 R22, -RZ, R26.H1_H1 ;  /* 0x3000001aff167230 */ /* 0x000fc40000004100 */
[----:B------:R-:W0:Y:S04]  /*13c0*/  MUFU.EX2 R25, R25 ;  /* 0x0000001900197308 */ /* 0x000e280000000800 */
[----:B------:R-:W1:Y:S01]  /*13d0*/  MUFU.EX2 R41, R41 ;  /* 0x0000002900297308 */ /* 0x000e620000000800 */
[----:B0-----:R-:W-:Y:S01]  /*13e0*/  FADD.FTZ R20, R25, 1 ;  /* 0x3f80000019147421 */ /* 0x001fe20000010000 */
[----:B------:R-:W-:Y:S02]  /*13f0*/  HADD2.F32 R25, -RZ, R26.H0_H0 ;  /* 0x2000001aff197230 */ /* 0x000fe40000004100 */
[----:B-1----:R-:W-:-:S03]  /*1400*/  FADD.FTZ R21, R41, 1 ;  /* 0x3f80000029157421 */ /* 0x002fc60000010000 */
[----:B------:R-:W0:Y:S08]  /*1410*/  MUFU.RCP R20, R20 ;  /* 0x0000001400147308 */ /* 0x000e300000001000 */
[----:B------:R-:W1:Y:S01]  /*1420*/  MUFU.RCP R21, R21 ;  /* 0x0000001500157308 */ /* 0x000e620000001000 */
[----:B0-----:R-:W-:-:S04]  /*1430*/  FADD.FTZ R19, -R20, 1 ;  /* 0x3f80000014137421 */ /* 0x001fc80000010100 */
[----:B------:R-:W-:Y:S01]  /*1440*/  FFMA.FTZ R16, R16, R19, 1 ;  /* 0x3f80000010107423 */ /* 0x000fe20000010013 */
[----:B------:R-:W-:Y:S01]  /*1450*/  FMUL.FTZ R19, R25, R20 ;  /* 0x0000001419137220 */ /* 0x000fe20000410000 */
[----:B-1----:R-:W-:Y:S01]  /*1460*/  FADD.FTZ R18, -R21, 1 ;  /* 0x3f80000015127421 */ /* 0x002fe20000010100 */
[----:B------:R-:W-:-:S03]  /*1470*/  FMUL.FTZ R21, R22, R21 ;  /* 0x0000001516157220 */ /* 0x000fc60000410000 */
[----:B------:R-:W-:Y:S01]  /*1480*/  FFMA.FTZ R20, R17, R18, 1 ;  /* 0x3f80000011147423 */ /* 0x000fe20000010012 */
[----:B------:R-:W-:Y:S01]  /*1490*/  FMUL.FTZ R17, R19, R16 ;  /* 0x0000001013117220 */ /* 0x000fe20000410000 */
[----:B------:R-:W-:Y:S02]  /*14a0*/  HADD2.F32 R19, -RZ, R4.H0_H0 ;  /* 0x20000004ff137230 */ /* 0x000fe40000004100 */
[----:B------:R-:W-:Y:S01]  /*14b0*/  FMUL.FTZ R18, R36, R24 ;  /* 0x0000001824127220 */ /* 0x000fe20000410000 */
[----:B------:R-:W-:Y:S02]  /*14c0*/  FMUL.FTZ R16, R21, R20 ;  /* 0x0000001415107220 */ /* 0x000fe40000410000 */
[----:B------:R-:W-:Y:S01]  /*14d0*/  FADD.FTZ R20, -R6, R19 ;  /* 0x0000001306147221 */ /* 0x000fe20000010100 */
[----:B------:R-:W-:Y:S01]  /*14e0*/  FFMA.FTZ R21, R9, R18, RZ ;  /* 0x0000001209157223 */ /* 0x000fe200000100ff */
[----:B------:R-:W-:Y:S01]  /*14f0*/  FADD.FTZ R22, RZ, R18 ;  /* 0x00000012ff167221 */ /* 0x000fe20000010000 */
[----:B------:R-:W-:Y:S01]  /*1500*/  FMUL.FTZ R19, R7, R14 ;  /* 0x0000000e07137220 */ /* 0x000fe20000410000 */
[----:B------:R-:W-:Y:S01]  /*1510*/  FMUL.FTZ R18, R20, R39 ;  /* 0x0000002714127220 */ /* 0x000fe20000410000 */
[----:B------:R-:W-:Y:S01]  /*1520*/  FFMA.FTZ R9, R9, R24, RZ ;  /* 0x0000001809097223 */ /* 0x000fe200000100ff */
[----:B------:R-:W-:Y:S01]  /*1530*/  FADD.FTZ R24, RZ, R24 ;  /* 0x00000018ff187221 */ /* 0x000fe20000010000 */
[----:B------:R-:W-:Y:S01]  /*1540*/  FFMA.FTZ R20, R8, R19, R21 ;  /* 0x0000001308147223 */ /* 0x000fe20000010015 */
[----:B------:R-:W-:Y:S01]  /*1550*/  FFMA.FTZ R21, R36, R18, R37 ;  /* 0x0000001224157223 */ /* 0x000fe20000010025 */
[----:B------:R-:W-:Y:S01]  /*1560*/  FADD.FTZ R19, R19, R22 ;  /* 0x0000001613137221 */ /* 0x000fe20000010000 */
[----:B------:R-:W-:Y:S01]  /*1570*/  FADD.FTZ R24, R24, R23 ;  /* 0x0000001718187221 */ /* 0x000fe20000010000 */
[-C--:B------:R-:W-:Y:S01]  /*1580*/  FFMA.FTZ R9, R11, R23.reuse, R9 ;  /* 0x000000170b097223 */ /* 0x080fe20000010009 */
[----:B------:R-:W-:Y:S01]  /*1590*/  FMUL.FTZ R41, R21, -1.4426950216293334961 ;  /* 0xbfb8aa3b15297820 */ /* 0x000fe20000410000 */
[----:B------:R-:W-:Y:S01]  /*15a0*/  FMUL.FTZ R23, R36, R23 ;  /* 0x0000001724177220 */ /* 0x000fe20000410000 */
[----:B------:R-:W-:Y:S01]  /*15b0*/  FADD.FTZ R24, R24, R17 ;  /* 0x0000001118187221 */ /* 0x000fe20000010000 */
[----:B------:R-:W-:-:S02]  /*15c0*/  FFMA.FTZ R9, R12, R17, R9 ;  /* 0x000000110c097223 */ /* 0x000fc40000010009 */
[----:B------:R-:W-:Y:S01]  /*15d0*/  FFMA.FTZ R25, R11, R23, R20 ;  /* 0x000000170b197223 */ /* 0x000fe20000010014 */
[----:B------:R-:W0:Y:S01]  /*15e0*/  MUFU.EX2 R41, R41 ;  /* 0x0000002900297308 */ /* 0x000e220000000800 */
[----:B------:R-:W-:Y:S02]  /*15f0*/  HADD2.F32 R11, -RZ, R5.H0_H0 ;  /* 0x20000005ff0b7230 */ /* 0x000fe40000004100 */
[----:B------:R-:W-:Y:S01]  /*1600*/  FADD.FTZ R19, R19, R23 ;  /* 0x0000001713137221 */ /* 0x000fe20000010000 */
[----:B0-----:R-:W-:Y:S01]  /*1610*/  FADD.FTZ R22, R41, 1 ;  /* 0x3f80000029167421 */ /* 0x001fe20000010000 */
[----:B------:R-:W-:Y:S01]  /*1620*/  FFMA.FTZ R41, R8, R14, RZ ;  /* 0x0000000e08297223 */ /* 0x000fe200000100ff */
[----:B------:R-:W-:-:S03]  /*1630*/  FADD.FTZ R14, RZ, R14 ;  /* 0x0000000eff0e7221 */ /* 0x000fc60000010000 */
[-C--:B------:R-:W-:Y:S01]  /*1640*/  FFMA.FTZ R8, R10, R15.reuse, R41 ;  /* 0x0000000f0a087223 */ /* 0x080fe20000010029 */
[----:B------:R-:W0:Y:S01]  /*1650*/  MUFU.RCP R22, R22 ;  /* 0x0000001600167308 */ /* 0x000e220000001000 */
[----:B------:R-:W-:Y:S01]  /*1660*/  FADD.FTZ R23, R14, R15 ;  /* 0x0000000f0e177221 */ /* 0x000fe20000010000 */
[----:B------:R-:W-:Y:S01]  /*1670*/  FMUL.FTZ R15, R7, R15 ;  /* 0x0000000f070f7220 */ /* 0x000fe20000410000 */
[----:B------:R-:W-:Y:S02]  /*1680*/  HADD2.F32 R41, -RZ, R5.H1_H1 ;  /* 0x30000005ff297230 */ /* 0x000fe40000004100 */
[----:B------:R-:W-:Y:S01]  /*1690*/  FADD.FTZ R23, R23, R16 ;  /* 0x0000001017177221 */ /* 0x000fe20000010000 */
[----:B------:R-:W-:Y:S01]  /*16a0*/  FFMA.FTZ R25, R10, R15, R25 ;  /* 0x0000000f0a197223 */ /* 0x000fe20000010019 */
[----:B------:R-:W-:Y:S01]  /*16b0*/  FADD.FTZ R19, R15, R19 ;  /* 0x000000130f137221 */ /* 0x000fe20000010000 */
[----:B------:R-:W-:-:S04]  /*16c0*/  FMUL.FTZ R10, R36, R17 ;  /* 0x00000011240a7220 */ /* 0x000fc80000410000 */
[----:B------:R-:W-:Y:S01]  /*16d0*/  FADD.FTZ R19, R19, R10 ;  /* 0x0000000a13137221 */ /* 0x000fe20000010000 */
[----:B0-----:R-:W-:Y:S01]  /*16e0*/  FADD.FTZ R20, -R22, 1 ;  /* 0x3f80000016147421 */ /* 0x001fe20000010100 */
[----:B------:R-:W-:-:S03]  /*16f0*/  FMUL.FTZ R11, R11, R22 ;  /* 0x000000160b0b7220 */ /* 0x000fc60000410000 */
[----:B------:R-:W-:Y:S01]  /*1700*/  FFMA.FTZ R20, R21, R20, 1 ;  /* 0x3f80000015147423 */ /* 0x000fe20000010014 */
[----:B------:R-:W-:-:S05]  /*1710*/  HADD2.F32 R21, -RZ, R4.H1_H1 ;  /* 0x30000004ff157230 */ /* 0x000fca0000004100 */
[----:B------:R-:W-:Y:S01]  /*1720*/  FADD.FTZ R22, -R6, R21 ;  /* 0x0000001506167221 */ /* 0x000fe20000010100 */
[----:B------:R-:W-:-:S03]  /*1730*/  FMUL.FTZ R21, R11, R20 ;  /* 0x000000140b157220 */ /* 0x000fc60000410000 */
[----:B------:R-:W-:-:S04]  /*1740*/  FMUL.FTZ R11, R22, R39 ;  /* 0x00000027160b7220 */ /* 0x000fc80000410000 */
[----:B------:R-:W-:-:S04]  /*1750*/  FFMA.FTZ R22, R7, R11, R38 ;  /* 0x0000000b07167223 */ /* 0x000fc80000010026 */
[----:B------:R-:W-:-:S06]  /*1760*/  FMUL.FTZ R20, R22, -1.4426950216293334961 ;  /* 0xbfb8aa3b16147820 */ /* 0x000fcc0000410000 */
[----:B------:R-:W0:Y:S02]  /*1770*/  MUFU.EX2 R20, R20 ;  /* 0x0000001400147308 */ /* 0x000e240000000800 */
[----:B0-----:R-:W-:-:S06]  /*1780*/  FADD.FTZ R20, R20, 1 ;  /* 0x3f80000014147421 */ /* 0x001fcc0000010000 */
[----:B------:R-:W0:Y:S02]  /*1790*/  MUFU.RCP R20, R20 ;  /* 0x0000001400147308 */ /* 0x000e240000001000 */
[----:B0-----:R-:W-:Y:S01]  /*17a0*/  FMUL.FTZ R14, R41, R20 ;  /* 0x00000014290e7220 */ /* 0x001fe20000410000 */
[----:B------:R-:W-:Y:S01]  /*17b0*/  FADD.FTZ R41, -R20, 1 ;  /* 0x3f80000014297421 */ /* 0x000fe20000010100 */
[----:B------:R-:W-:Y:S01]  /*17c0*/  FFMA.FTZ R20, R12, R10, R25 ;  /* 0x0000000a0c147223 */ /* 0x000fe20000010019 */
[----:B------:R-:W-:Y:S02]  /*17d0*/  FMUL.FTZ R10, R7, R16 ;  /* 0x00000010070a7220 */ /* 0x000fe40000410000 */
[----:B------:R-:W-:Y:S02]  /*17e0*/  FFMA.FTZ R41, R22, R41, 1 ;  /* 0x3f80000016297423 */ /* 0x000fe40000010029 */
[C---:B------:R-:W-:Y:S01]  /*17f0*/  FFMA.FTZ R15, R13.reuse, R10, R20 ;  /* 0x0000000a0d0f7223 */ /* 0x040fe20000010014 */
[----:B------:R-:W-:Y:S01]  /*1800*/  FADD.FTZ R19, R10, R19 ;  /* 0x000000130a137221 */ /* 0x000fe20000010000 */
[----:B------:R-:W-:Y:S01]  /*1810*/  FMUL.FTZ R14, R14, R41 ;  /* 0x000000290e0e7220 */ /* 0x000fe20000410000 */
[-C--:B------:R-:W-:Y:S01]  /*1820*/  FMUL.FTZ R10, R36, R21.reuse ;  /* 0x00000015240a7220 */ /* 0x080fe20000410000 */
[----:B------:R-:W-:Y:S01]  /*1830*/  FFMA.FTZ R20, R13, R16, R8 ;  /* 0x000000100d147223 */ /* 0x000fe20000010008 */
[C---:B------:R-:W-:Y:S01]  /*1840*/  FFMA.FTZ R8, R18.reuse, R21, R9 ;  /* 0x0000001512087223 */ /* 0x040fe20000010009 */
[----:B------:R-:W-:Y:S01]  /*1850*/  FMUL.FTZ R22, R7, R14 ;  /* 0x0000000e07167220 */ /* 0x000fe20000410000 */
[----:B------:R-:W-:Y:S01]  /*1860*/  FFMA.FTZ R12, R18, R10, R15 ;  /* 0x0000000a120c7223 */ /* 0x000fe2000001000f */
[----:B------:R-:W-:Y:S01]  /*1870*/  FADD.FTZ R19, R19, R10 ;  /* 0x0000000a13137221 */ /* 0x000fe20000010000 */
[C---:B------:R-:W-:Y:S01]  /*1880*/  FFMA.FTZ R9, R11.reuse, R14, R20 ;  /* 0x0000000e0b097223 */ /* 0x040fe20000010014 */
[----:B------:R-:W-:Y:S01]  /*1890*/  FADD.FTZ R10, R24, R21 ;  /* 0x00000015180a7221 */ /* 0x000fe20000010000 */
[----:B------:R-:W-:Y:S01]  /*18a0*/  FFMA.FTZ R12, R11, R22, R12 ;  /* 0x000000160b0c7223 */ /* 0x000fe2000001000c */
[----:B------:R-:W-:Y:S01]  /*18b0*/  FADD.FTZ R13, R22, R19 ;  /* 0x00000013160d7221 */ /* 0x000fe20000010000 */
[----:B------:R-:W-:-:S07]  /*18c0*/  FADD.FTZ R11, R23, R14 ;  /* 0x0000000e170b7221 */ /* 0x000fce0000010000 */
.L_x_716:
        /* <DEDUP_REMOVED lines=45> */
.L_x_718:
[----:B------:R-:W-:Y:S05]  /*1ba0*/  BSYNC.RECONVERGENT B0 ;  /* 0x0000000000007941 */ /* 0x000fea0003800200 */
.L_x_717:
        /* <DEDUP_REMOVED lines=52> */
.L_x_720:
[----:B------:R-:W-:Y:S05]  /*1ef0*/  BSYNC.RECONVERGENT B0 ;  /* 0x0000000000007941 */ /* 0x000fea0003800200 */
.L_x_719:
        /* <DEDUP_REMOVED lines=318> */
.L_x_722:
[----:B------:R-:W-:Y:S05]  /*32e0*/  BSYNC.RECONVERGENT B0 ;  /* 0x0000000000007941 */ /* 0x000fea0003800200 */
.L_x_721:
        /* <DEDUP_REMOVED lines=31> */
.L_x_724:
[----:B------:R-:W-:Y:S05]  /*34e0*/  BSYNC.RECONVERGENT B0 ;  /* 0x0000000000007941 */ /* 0x000fea0003800200 */
.L_x_723:
        /* <DEDUP_REMOVED lines=14> */
[----:B------:R-:W-:Y:S01]  /*35d0*/  IMAD R13, R20, UR9, R19 ;  /* 0x00000009140d7c24 */ /* 0x000fe2000f8e0213 */
[----:B-1----:R-:W-:-:S04]  /*35e0*/  SEL R15, R18, RZ, !P1 ;  /* 0x000000ff120f7207 */ /* 0x002fc80004800000 */
        /* <DEDUP_REMOVED lines=10> */
.L_x_727:
[----:B0-----:R-:W3:Y:S04]  /*3690*/  LDG.E.STRONG.GPU R10, desc[UR6][R8.64] ;  /* 0x00000006080a7981 */ /* 0x001ee8000c1ef900 */
[----:B---3--:R-:W-:Y:S01]  /*36a0*/  CCTL.IVALL ;  /* 0x00000000ff00798f */ /* 0x008fe20002000000 */
[----:B------:R-:W-:Y:S05]  /*36b0*/  YIELD ;  /* 0x0000000000007946 */ /* 0x000fea0003800000 */
[----:B------:R-:W-:-:S13]  /*36c0*/  ISETP.NE.AND P1, PT, R10, R15, PT ;  /* 0x0000000f0a00720c */ /* 0x000fda0003f25270 */
[----:B------:R-:W-:Y:S05]  /*36d0*/  @P1 BRA `(.L_x_727) ;  /* 0xfffffffc00ec1947 */ /* 0x000fea000383ffff */
.L_x_726:
[----:B------:R-:W-:Y:S05]  /*36e0*/  WARPSYNC.ALL ;  /* 0x0000000000007948 */ /* 0x000fea0003800000 */
[----:B------:R-:W-:Y:S01]  /*36f0*/  BAR.SYNC.DEFER_BLOCKING 0x0 ;  /* 0x0000000000007b1d */ /* 0x000fe20000010000 */
[----:B------:R-:W-:-:S05]  /*3700*/  HFMA2 R21, -RZ, RZ, 0, 0 ;  /* 0x00000000ff157431 */ /* 0x000fca00000001ff */
[----:B------:R-:W-:Y:S05]  /*3710*/  @!P2 BRA `(.L_x_728) ;  /* 0x0000000000f4a947 */ /* 0x000fea0003800000 */
[----:B------:R-:W-:Y:S02]  /*3720*/  MOV R22, RZ ;  /* 0x000000ff00167202 */ /* 0x000fe40000000f00 */
[----:B------:R-:W-:-:S07]  /*3730*/  LOP3.LUT R21, R18, 0x7ffffff8, RZ, 0xc0, !PT ;  /* 0x7ffffff812157812 */ /* 0x000fce00078ec0ff */
.L_x_729:
        /* <DEDUP_REMOVED lines=22> */
[----:B------:R-:W-:Y:S01]  /*38a0*/  @!P3 FADD.FTZ R25, R25, R11 ;  /* 0x0000000b1919b221 */ /* 0x000fe20000010000 */
[----:B------:R-:W-:Y:S02]  /*38b0*/  IADD3 R11, PT, PT, R22, 0x4, RZ ;  /* 0x00000004160b7810 */ /* 0x000fe40007ffe0ff */
[----:B---3--:R-:W-:Y:S01]  /*38c0*/  @!P4 FADD.FTZ R24, R24, R12 ;  /* 0x0000000c1818c221 */ /* 0x008fe20000010000 */
[----:B------:R-:W-:Y:S01]  /*38d0*/  @!P4 FADD.FTZ R25, R25, R13 ;  /* 0x0000000d1919c221 */ /* 0x000fe20000010000 */
[C---:B------:R-:W-:Y:S02]  /*38e0*/  IADD3 R13, PT, PT, R22.reuse, 0x5, RZ ;  /* 0x00000005160d7810 */ /* 0x040fe40007ffe0ff */
        /* <DEDUP_REMOVED lines=10> */
[-C--:B------:R-:W-:Y:S02]  /*3990*/  @!P3 IMAD R15, R12, R20.reuse, R19 ;  /* 0x000000140c0fb224 */ /* 0x080fe400078e0213 */
[--C-:B------:R-:W-:Y:S01]  /*39a0*/  @!P5 IMAD.WIDE.U32 R12, R13, 0x8, R40.reuse ;  /* 0x000000080d0cd825 */ /* 0x100fe200078e0028 */
[----:B------:R-:W2:Y:S03]  /*39b0*/  @!P4 LDG.E.64 R10, desc[UR6][R10.64] ;  /* 0x000000060a0ac981 */ /* 0x000ea6000c1e1b00 */
[----:B------:R-:W-:Y:S02]  /*39c0*/  @!P3 IMAD.WIDE.U32 R14, R15, 0x8, R40 ;  /* 0x000000080f0eb825 */ /* 0x000fe400078e0028 */
[----:B------:R-:W3:Y:S02]  /*39d0*/  @!P5 LDG.E.64 R12, desc[UR6][R12.64] ;  /* 0x000000060c0cd981 */ /* 0x000ee4000c1e1b00 */
[----:B------:R-:W-:-:S02]  /*39e0*/  @!P1 IMAD R17, R17, R20, R19 ;  /* 0x0000001411119224 */ /* 0x000fc400078e0213 */
[----:B------:R-:W4:Y:S02]  /*39f0*/  @!P3 LDG.E.64 R14, desc[UR6][R14.64] ;  /* 0x000000060e0eb981 */ /* 0x000f24000c1e1b00 */
[----:B------:R-:W-:-:S06]  /*3a00*/  @!P1 IMAD.WIDE.U32 R16, R17, 0x8, R40 ;  /* 0x0000000811109825 */ /* 0x000fcc00078e0028 */
[----:B------:R-:W4:Y:S01]  /*3a10*/  @!P1 LDG.E.64 R16, desc[UR6][R16.64] ;  /* 0x0000000610109981 */ /* 0x000f22000c1e1b00 */
[----:B------:R-:W-:Y:S01]  /*3a20*/  IADD3 R22, PT, PT, R22, 0x8, RZ ;  /* 0x0000000816167810 */ /* 0x000fe20007ffe0ff */
[----:B-----5:R-:W-:Y:S01]  /*3a30*/  @!P2 FADD.FTZ R24, R24, R8 ;  /* 0x000000081818a221 */ /* 0x020fe20000010000 */
[----:B------:R-:W-:Y:S02]  /*3a40*/  @!P2 FADD.FTZ R25, R25, R9 ;  /* 0x000000091919a221 */ /* 0x000fe40000010000 */
[----:B------:R-:W-:Y:S01]  /*3a50*/  ISETP.NE.AND P2, PT, R22, R21, PT ;  /* 0x000000151600720c */ /* 0x000fe20003f45270 */
[----:B--2---:R-:W-:Y:S01]  /*3a60*/  @!P4 FADD.FTZ R24, R24, R10 ;  /* 0x0000000a1818c221 */ /* 0x004fe20000010000 */
[----:B------:R-:W-:-:S03]  /*3a70*/  @!P4 FADD.FTZ R25, R25, R11 ;  /* 0x0000000b1919c221 */ /* 0x000fc60000010000 */
[----:B---3--:R-:W-:Y:S01]  /*3a80*/  @!P5 FADD.FTZ R24, R24, R12 ;  /* 0x0000000c1818d221 */ /* 0x008fe20000010000 */
[----:B------:R-:W-:-:S03]  /*3a90*/  @!P5 FADD.FTZ R25, R25, R13 ;  /* 0x0000000d1919d221 */ /* 0x000fc60000010000 */
[----:B----4-:R-:W-:Y:S01]  /*3aa0*/  @!P3 FADD.FTZ R24, R24, R14 ;  /* 0x0000000e1818b221 */ /* 0x010fe20000010000 */
[----:B------:R-:W-:-:S03]  /*3ab0*/  @!P3 FADD.FTZ R25, R25, R15 ;  /* 0x0000000f1919b221 */ /* 0x000fc60000010000 */
[----:B------:R-:W-:Y:S01]  /*3ac0*/  @!P1 FADD.FTZ R24, R24, R16 ;  /* 0x0000001018189221 */ /* 0x000fe20000010000 */
[----:B------:R-:W-:Y:S01]  /*3ad0*/  @!P1 FADD.FTZ R25, R25, R17 ;  /* 0x0000001119199221 */ /* 0x000fe20000010000 */
[----:B------:R-:W-:Y:S06]  /*3ae0*/  @P2 BRA `(.L_x_729) ;  /* 0xfffffffc00142947 */ /* 0x000fec000383ffff */
.L_x_728:
        /* <DEDUP_REMOVED lines=35> */
.L_x_730:
        /* <DEDUP_REMOVED lines=22> */
.L_x_731:
        /* <DEDUP_REMOVED lines=9> */
.L_x_732:
[----:B------:R-:W-:Y:S05]  /*3f10*/  BSYNC.RECONVERGENT B0 ;  /* 0x0000000000007941 */ /* 0x000fea0003800200 */
.L_x_725:
[----:B------:R-:W5:Y:S01]  /*3f20*/  S2UR UR5, SR_CgaCtaId ;  /* 0x00000000000579c3 */ /* 0x000f620000008800 */
[----:B------:R-:W-:Y:S01]  /*3f30*/  ISETP.NE.AND P0, PT, R0, RZ, PT ;  /* 0x000000ff0000720c */ /* 0x000fe20003f05270 */
[----:B------:R-:W-:Y:S01]  /*3f40*/  UMOV UR4, 0x400 ;  /* 0x0000040000047882 */ /* 0x000fe20000000000 */
[--C-:B----4-:R-:W-:Y:S02]  /*3f50*/  HADD2.F32 R13, -RZ, R31.reuse.H0_H0 ;  /* 0x2000001fff0d7230 */ /* 0x110fe40000004100 */
[----:B------:R-:W-:-:S03]  /*3f60*/  HADD2.F32 R31, -RZ, R31.H1_H1 ;  /* 0x3000001fff1f7230 */ /* 0x000fc60000004100 */
[----:B-1----:R-:W1:Y:S01]  /*3f70*/  LDC R15, c[0x0][0x41c] ;  /* 0x00010700ff0f7b82 */ /* 0x002e620000000800 */
[C---:B------:R-:W-:Y:S01]  /*3f80*/  FADD.FTZ R10, -R6.reuse, R13 ;  /* 0x0000000d060a7221 */ /* 0x040fe20000010100 */
[----:B---3--:R-:W-:-:S03]  /*3f90*/  FADD.FTZ R12, -R6, R31 ;  /* 0x0000001f060c7221 */ /* 0x008fc60000010100 */
[-C--:B------:R-:W-:Y:S01]  /*3fa0*/  FMUL.FTZ R10, R10, R39.reuse ;  /* 0x000000270a0a7220 */ /* 0x080fe20000410000 */
[----:B------:R-:W-:Y:S01]  /*3fb0*/  FMUL.FTZ R17, R12, R39 ;  /* 0x000000270c117220 */ /* 0x000fe20000410000 */
        /* <DEDUP_REMOVED lines=9> */
[--C-:B------:R-:W-:Y:S02]  /*4050*/  HADD2.F32 R9, -RZ, R30.reuse.H0_H0 ;  /* 0x2000001eff097230 */ /* 0x100fe40000004100 */
[----:B------:R-:W-:Y:S01]  /*4060*/  HADD2.F32 R8, -RZ, R30.H1_H1 ;  /* 0x3000001eff087230 */ /* 0x000fe20000004100 */
[----:B-1----:R-:W-:Y:S06]  /*4070*/  BRA.U !UP0, `(.L_x_733) ;  /* 0x0000000108487547 */ /* 0x002fec000b800000 */
        /* <DEDUP_REMOVED lines=18> */
.L_x_733:
[----:B------:R-:W1:Y:S01]  /*41a0*/  S2UR UR4, SR_CTAID.X ;  /* 0x00000000000479c3 */ /* 0x000e620000002500 */
[----:B------:R-:W3:Y:S01]  /*41b0*/  LDCU.64 UR8, c[0x0][0x400] ;  /* 0x00008000ff0877ac */ /* 0x000ee20008000a00 */
[--C-:B------:R-:W-:Y:S02]  /*41c0*/  HADD2.F32 R19, -RZ, R27.reuse.H0_H0 ;  /* 0x2000001bff137230 */ /* 0x100fe40000004100 */
        /* <DEDUP_REMOVED lines=20> */
[----:B0-----:R-:W-:Y:S01]  /*4310*/  FFMA.FTZ R25, R11, R22, R20 ;  /* 0x000000160b197223 */ /* 0x001fe20000010014 */
[----:B-1----:R-:W-:-:S02]  /*4320*/  IMAD R27, R15, UR4, R34 ;  /* 0x000000040f1b7c24 */ /* 0x002fc4000f8e0222 */
[C-C-:B------:R-:W-:Y:S01]  /*4330*/  FFMA.FTZ R30, R11.reuse, R23, R20.reuse ;  /* 0x000000170b1e7223 */ /* 0x140fe20000010014 */
[C-C-:B------:R-:W-:Y:S01]  /*4340*/  FFMA.FTZ R17, R11.reuse, R13, R20.reuse ;  /* 0x0000000d0b117223 */ /* 0x140fe20000010014 */
[C-C-:B------:R-:W-:Y:S01]  /*4350*/  FFMA.FTZ R18, R11.reuse, R12, R20.reuse ;  /* 0x0000000c0b127223 */ /* 0x140fe20000010014 */
[--C-:B------:R-:W-:Y:S01]  /*4360*/  FFMA.FTZ R19, R11, R6, R20.reuse ;  /* 0x000000060b137223 */ /* 0x100fe20000010014 */
[----:B---3--:R-:W-:Y:S01]  /*4370*/  ISETP.GE.U32.AND P0, PT, R27, UR8, PT ;  /* 0x000000081b007c0c */ /* 0x008fe2000bf06070 */
        /* <DEDUP_REMOVED lines=30> */
.L_x_735:
[----:B------:R-:W-:Y:S05]  /*4560*/  BSYNC.RECONVERGENT B0 ;  /* 0x0000000000007941 */ /* 0x000fea0003800200 */
.L_x_734:
        /* <DEDUP_REMOVED lines=16> */
[----:B-1----:R-:W-:Y:S01]  /*4670*/  FMUL.FTZ R8, R8, R11 ;  /* 0x0000000b08087220 */ /* 0x002fe20000410000 */
[----:B------:R-:W-:Y:S02]  /*4680*/  FADD.FTZ R11, -R11, 1 ;  /* 0x3f8000000b0b7421 */ /* 0x000fe40000010100 */
[----:B------:R-:W-:Y:S02]  /*4690*/  FMUL.FTZ R28, R28, R23 ;  /* 0x000000171c1c7220 */ /* 0x000fe40000410000 */
[----:B------:R-:W-:-:S04]  /*46a0*/  FFMA.FTZ R11, R22, R11, 1 ;  /* 0x3f800000160b7423 */ /* 0x000fc8000001000b */
[----:B------:R-:W-:-:S07]  /*46b0*/  FMUL.FTZ R8, R8, R11 ;  /* 0x0000000b08087220 */ /* 0x000fce0000410000 */
.L_x_736:
        /* <DEDUP_REMOVED lines=13> */
[C---:B-1----:R-:W-:Y:S02]  /*4790*/  LEA R10, P1, R8.reuse, UR10, 0x1 ;  /* 0x0000000a080a7c11 */ /* 0x042fe4000f8208ff */
[----:B------:R-:W-:Y:S02]  /*47a0*/  IADD3 R11, PT, PT, R9, R11, RZ ;  /* 0x0000000b090b7210 */ /* 0x000fe40007ffe0ff */
[----:B------:R-:W-:Y:S02]  /*47b0*/  F2FP.F16.F32.PACK_AB R21, R21, R22 ;  /* 0x000000161515723e */ /* 0x000fe400000000ff */
[----:B------:R-:W-:-:S05]  /*47c0*/  LEA.HI.X R11, R8, UR11, R11, 0x1, P1 ;  /* 0x0000000b080b7c11 */ /* 0x000fca00088f0c0b */
[----:B------:R0:W-:Y:S02]  /*47d0*/  STG.E desc[UR6][R10.64], R21 ;  /* 0x000000150a007986 */ /* 0x0001e4000c101906 */
.L_x_738:
[----:B------:R-:W-:Y:S05]  /*47e0*/  BSYNC.RECONVERGENT B0 ;  /* 0x0000000000007941 */ /* 0x000fea0003800200 */
.L_x_737:
        /* <DEDUP_REMOVED lines=21> */
.L_x_739:
        /* <DEDUP_REMOVED lines=18> */
.L_x_741:
[----:B------:R-:W-:Y:S05]  /*4a60*/  BSYNC.RECONVERGENT B0 ;  /* 0x0000000000007941 */ /* 0x000fea0003800200 */
.L_x_740:
        /* <DEDUP_REMOVED lines=22> */
.L_x_742:
        /* <DEDUP_REMOVED lines=18> */
.L_x_744:
[----:B------:R-:W-:Y:S05]  /*4cf0*/  BSYNC.RECONVERGENT B0 ;  /* 0x0000000000007941 */ /* 0x000fea0003800200 */
.L_x_743:
        /* <DEDUP_REMOVED lines=8> */
.L_x_714:
        /* <DEDUP_REMOVED lines=15> */
.L_x_747:
[----:B------:R-:W-:Y:S05]  /*4e70*/  BSYNC.RECONVERGENT B0 ;  /* 0x0000000000007941 */ /* 0x000fea0003800200 */
.L_x_746:
        /* <DEDUP_REMOVED lines=11> */
.L_x_749:
[----:B------:R-:W2:Y:S04]  /*4f30*/  LDG.E.STRONG.GPU R5, desc[UR6][R2.64] ;  /* 0x0000000602057981 */ /* 0x000ea8000c1ef900 */
[----:B--2---:R-:W-:Y:S01]  /*4f40*/  CCTL.IVALL ;  /* 0x00000000ff00798f */ /* 0x004fe20002000000 */
[----:B------:R-:W-:Y:S05]  /*4f50*/  YIELD ;  /* 0x0000000000007946 */ /* 0x000fea0003800000 */
[----:B------:R-:W-:-:S13]  /*4f60*/  ISETP.NE.AND P0, PT, R5, R4, PT ;  /* 0x000000040500720c */ /* 0x000fda0003f05270 */
[----:B------:R-:W-:Y:S05]  /*4f70*/  @P0 BRA `(.L_x_749) ;  /* 0xfffffffc00ec0947 */ /* 0x000fea000383ffff */
.L_x_748:
        /* <DEDUP_REMOVED lines=14> */
[----:B0-----:R-:W-:-:S04]  /*5060*/  IADD3.X R9, PT, PT, RZ, R7, RZ, P1, !PT ;  /* 0x00000007ff097210 */ /* 0x001fc80000ffe4ff */
        /* <DEDUP_REMOVED lines=58> */
.L_x_752:
        /* <DEDUP_REMOVED lines=29> */
.L_x_751:
[----:B------:R-:W-:Y:S05]  /*55e0*/  BSYNC.RECONVERGENT B0 ;  /* 0x0000000000007941 */ /* 0x000fea0003800200 */
.L_x_750:
        /* <DEDUP_REMOVED lines=10> */
.L_x_753:
        /* <DEDUP_REMOVED lines=87> */
.L_x_754:
        /* <DEDUP_REMOVED lines=16> */
.L_x_2480:


//--------------------- .text._Z35group_norm_nhwc_bwd_one_pass_kernelI11Fp16IOBf16WLi512ELi20ELi640EEv26Group_norm_nhwc_bwd_params --------------------------
	.section	.text._Z35group_norm_nhwc_bwd_one_pass_kernelI11Fp16IOBf16WLi512ELi20ELi640EEv26Group_norm_nhwc_bwd_params,"ax",@progbits
	.align	128
        .global         _Z35group_norm_nhwc_bwd_one_pass_kernelI11Fp16IOBf16WLi512ELi20ELi640EEv26Group_norm_nhwc_bwd_params
        .type           _Z35group_norm_nhwc_bwd_one_pass_kernelI11Fp16IOBf16WLi512ELi20ELi640EEv26Group_norm_nhwc_bwd_params,@function
        .size           _Z35group_norm_nhwc_bwd_one_pass_kernelI11Fp16IOBf16WLi512ELi20ELi640EEv26Group_norm_nhwc_bwd_params,(.L_x_2481 - _Z35group_norm_nhwc_bwd_one_pass_kernelI11Fp16IOBf16WLi512ELi20ELi640EEv26Group_norm_nhwc_bwd_params)
        .other          _Z35group_norm_nhwc_bwd_one_pass_kernelI11Fp16IOBf16WLi512ELi20ELi640EEv26Group_norm_nhwc_bwd_params,@"STO_CUDA_ENTRY STV_DEFAULT"
_Z35group_norm_nhwc_bwd_one_pass_kernelI11Fp16IOBf16WLi512ELi20ELi640EEv26Group_norm_nhwc_bwd_params:
.text._Z35group_norm_nhwc_bwd_one_pass_kernelI11Fp16IOBf16WLi512ELi20ELi640EEv26Group_norm_nhwc_bwd_params:
        /* <DEDUP_REMOVED lines=20> */
.L_x_798:
[----:B0-----:R-:W0:Y:S01]  /*0140*/  LDC R8, c[0x0][0x410] ;  /* 0x00010400ff087b82 */ /* 0x001e220000000800 */
[----:B-1----:R-:W1:Y:S01]  /*0150*/  S2R R15, SR_TID.X ;  /* 0x00000000000f7919 */ /* 0x002e620000002100 */
[----:B--2---:R-:W2:Y:S01]  /*0160*/  LDCU.128 UR12, c[0x0][0x400] ;  /* 0x00008000ff0c77ac */ /* 0x004ea20008000c00 */
[----:B------:R-:W-:Y:S02]  /*0170*/  ISETP.LE.AND P1, PT, RZ, UR6, PT ;  /* 0x00000006ff007c0c */ /* 0x000fe4000bf23270 */
[----:B------:R-:W-:Y:S01]  /*0180*/  CS2R R38, SRZ ;  /* 0x0000000000267805 */ /* 0x000fe2000001ff00 */
[----:B---3--:R-:W3:Y:S02]  /*0190*/  LDCU.64 UR8, c[0x0][0x3b8] ;  /* 0x00007700ff0877ac */ /* 0x008ee40008000a00 */
[----:B------:R-:W4:Y:S01]  /*01a0*/  S2UR UR17, SR_CTAID.X ;  /* 0x00000000001179c3 */ /* 0x000f220000002500 */
[----:B------:R-:W-:Y:S02]  /*01b0*/  CS2R R36, SRZ ;  /* 0x0000000000247805 */ /* 0x000fe4000001ff00 */
        /* <DEDUP_REMOVED lines=14> */
[----:B------:R-:W-:Y:S02]  /*02a0*/  IMAD.HI.U32 R3, R3, R5, R2 ;  /* 0x0000000503037227 */ /* 0x000fe400078e0002 */
[----:B------:R-:W4:Y:S04]  /*02b0*/  LDC R5, c[0x0][0x41c] ;  /* 0x00010700ff057b82 */ /* 0x000f280000000800 */
[----:B------:R-:W-:-:S05]  /*02c0*/  IMAD.HI.U32 R3, R3, R6, RZ ;  /* 0x0000000603037227 */ /* 0x000fca00078e00ff */
[----:B------:R-:W-:-:S05]  /*02d0*/  IADD3 R2, PT, PT, -R3, RZ, RZ ;  /* 0x000000ff03027210 */ /* 0x000fca0007ffe1ff */
[C---:B------:R-:W-:Y:S01]  /*02e0*/  IMAD R2, R7.reuse, R2, R6 ;  /* 0x0000000207027224 */ /* 0x040fe200078e0206 */
[----:B------:R-:W-:Y:S02]  /*02f0*/  SHF.R.U32.HI R6, RZ, 0x10, R4 ;  /* 0x00000010ff067819 */ /* 0x000fe40000011604 */
[----:B------:R-:W-:Y:S02]  /*0300*/  LOP3.LUT R4, R8, UR6, RZ, 0x3c, !PT ;  /* 0x0000000608047c12 */ /* 0x000fe4000f8e3cff */
[----:B------:R-:W-:Y:S02]  /*0310*/  ISETP.GT.U32.AND P4, PT, R7, R2, PT ;  /* 0x000000020700720c */ /* 0x000fe40003f84070 */
[----:B------:R-:W-:Y:S01]  /*0320*/  ISETP.GE.AND P3, PT, R4, RZ, PT ;  /* 0x000000ff0400720c */ /* 0x000fe20003f66270 */
[----:B----4-:R-:W-:Y:S01]  /*0330*/  IMAD R5, R5, UR17, R6 ;  /* 0x0000001105057c24 */ /* 0x010fe2000f8e0206 */
[----:B------:R-:W-:-:S04]  /*0340*/  PRMT R6, R6, 0x9910, RZ ;  /* 0x0000991006067816 */ /* 0x000fc800000000ff */
[----:B--2---:R-:W-:Y:S02]  /*0350*/  ISETP.GE.U32.AND P2, PT, R5, UR12, PT ;  /* 0x0000000c05007c0c */ /* 0x004fe4000bf46070 */
[----:B------:R-:W-:-:S03]  /*0360*/  SHF.R.S32.HI R11, RZ, 0x1f, R5 ;  /* 0x0000001fff0b7819 */ /* 0x000fc60000011405 */
[-C--:B------:R-:W-:Y:S02]  /*0370*/  @!P4 IADD3 R2, PT, PT, R2, -R7.reuse, RZ ;  /* 0x800000070202c210 */ /* 0x080fe40007ffe0ff */
[----:B------:R-:W-:Y:S02]  /*0380*/  ISETP.GE.AND.EX P2, PT, R11, UR13, PT, P2 ;  /* 0x0000000d0b007c0c */ /* 0x000fe4000bf46320 */
[CC--:B------:R-:W-:Y:S02]  /*0390*/  ISETP.GE.U32.AND P0, PT, R2.reuse, R7.reuse, PT ;  /* 0x000000070200720c */ /* 0x0c0fe40003f06070 */
[----:B------:R-:W-:Y:S02]  /*03a0*/  ISETP.GT.U32.AND P5, PT, R7, R2, PT ;  /* 0x000000020700720c */ /* 0x000fe40003fa4070 */
[----:B------:R-:W-:Y:S02]  /*03b0*/  IADD3 R7, PT, PT, R2, -R7, RZ ;  /* 0x8000000702077210 */ /* 0x000fe40007ffe0ff */
[----:B------:R-:W-:-:S02]  /*03c0*/  @!P4 IADD3 R3, PT, PT, R3, 0x1, RZ ;  /* 0x000000010303c810 */ /* 0x000fc40007ffe0ff */
[----:B------:R-:W-:Y:S02]  /*03d0*/  SEL R2, R7, R2, !P5 ;  /* 0x0000000207027207 */ /* 0x000fe40006800000 */
[----:B------:R-:W-:Y:S01]  /*03e0*/  ISETP.NE.AND P4, PT, R8, RZ, PT ;  /* 0x000000ff0800720c */ /* 0x000fe20003f85270 */
[----:B------:R-:W0:Y:S01]  /*03f0*/  @!P2 LDC.64 R16, c[0x0][0x3a0] ;  /* 0x0000e800ff10ab82 */ /* 0x000e220000000a00 */
[----:B------:R-:W-:Y:S02]  /*0400*/  @!P1 IADD3 R2, PT, PT, -R2, RZ, RZ ;  /* 0x000000ff02029210 */ /* 0x000fe40007ffe1ff */
[----:B------:R-:W-:Y:S02]  /*0410*/  @P0 IADD3 R3, PT, PT, R3, 0x1, RZ ;  /* 0x0000000103030810 */ /* 0x000fe40007ffe0ff */
[----:B------:R-:W-:Y:S02]  /*0420*/  LOP3.LUT R7, RZ, R8, RZ, 0x33, !PT ;  /* 0x00000008ff077212 */ /* 0x000fe400078e33ff */
[----:B------:R-:W-:Y:S01]  /*0430*/  MOV R4, R3 ;  /* 0x0000000300047202 */ /* 0x000fe20000000f00 */
[----:B------:R-:W1:Y:S01]  /*0440*/  @!P2 LDC.64 R20, c[0x0][0x398] ;  /* 0x0000e600ff14ab82 */ /* 0x000e620000000a00 */
[----:B------:R-:W-:-:S02]  /*0450*/  SEL R13, R7, R2, !P4 ;  /* 0x00000002070d7207 */ /* 0x000fc40006000000 */
[----:B------:R-:W-:Y:S02]  /*0460*/  @!P3 IADD3 R4, PT, PT, -R4, RZ, RZ ;  /* 0x000000ff0404b210 */ /* 0x000fe40007ffe1ff */
[----:B------:R-:W-:Y:S01]  /*0470*/  IADD3 R18, PT, PT, R5, 0x40, RZ ;  /* 0x0000004005127810 */ /* 0x000fe20007ffe0ff */
[----:B------:R-:W-:Y:S01]  /*0480*/  IMAD R9, R13, 0x14, RZ ;  /* 0x000000140d097824 */ /* 0x000fe200078e02ff */
[----:B------:R-:W-:Y:S01]  /*0490*/  SEL R7, R7, R4, !P4 ;  /* 0x0000000407077207 */ /* 0x000fe20006000000 */
[----:B------:R-:W2:Y:S01]  /*04a0*/  @!P2 LDC.64 R2, c[0x0][0x3f8] ;  /* 0x0000fe00ff02ab82 */ /* 0x000ea20000000a00 */
[----:B------:R-:W-:Y:S02]  /*04b0*/  ISETP.GE.U32.AND P3, PT, R18, UR12, PT ;  /* 0x0000000c12007c0c */ /* 0x000fe4000bf66070 */
[----:B------:R-:W-:Y:S02]  /*04c0*/  SHF.R.S32.HI R25, RZ, 0x1f, R18 ;  /* 0x0000001fff197819 */ /* 0x000fe40000011412 */
[----:B------:R-:W-:-:S02]  /*04d0*/  IADD3 R42, P0, PT, R9, R0, RZ ;  /* 0x00000000092a7210 */ /* 0x000fc40007f1e0ff */
[----:B------:R-:W-:Y:S02]  /*04e0*/  SHF.R.S32.HI R0, RZ, 0x1f, R7 ;  /* 0x0000001fff007819 */ /* 0x000fe40000011407 */
[----:B------:R-:W-:Y:S02]  /*04f0*/  ISETP.GE.AND.EX P3, PT, R25, UR13, PT, P3 ;  /* 0x0000000d19007c0c */ /* 0x000fe4000bf66330 */
[----:B------:R-:W-:Y:S01]  /*0500*/  LEA.HI.X.SX32 R43, R9, RZ, 0x1, P0 ;  /* 0x000000ff092b7211 */ /* 0x000fe200000f0eff */
[----:B------:R-:W-:Y:S01]  /*0510*/  IMAD R0, R0, UR14, RZ ;  /* 0x0000000e00007c24 */ /* 0x000fe2000f8e02ff */
[C---:B------:R-:W-:Y:S02]  /*0520*/  IADD3 R12, PT, PT, R5.reuse, 0x80, RZ ;  /* 0x00000080050c7810 */ /* 0x040fe40007ffe0ff */
[----:B------:R-:W-:Y:S01]  /*0530*/  IADD3 R4, PT, PT, R5, 0xc0, RZ ;  /* 0x000000c005047810 */ /* 0x000fe20007ffe0ff */
[C---:B------:R-:W-:Y:S01]  /*0540*/  IMAD R45, R7.reuse, UR15, R0 ;  /* 0x0000000f072d7c24 */ /* 0x040fe2000f8e0200 */
[----:B------:R-:W-:Y:S01]  /*0550*/  ISETP.GE.U32.AND P1, PT, R12, UR12, PT ;  /* 0x0000000c0c007c0c */ /* 0x000fe2000bf26070 */
[----:B------:R-:W-:Y:S01]  /*0560*/  IMAD.WIDE.U32 R42, R7, UR14, R42 ;  /* 0x0000000e072a7c25 */ /* 0x000fe2000f8e002a */
[----:B------:R-:W-:-:S02]  /*0570*/  SHF.R.S32.HI R23, RZ, 0x1f, R12 ;  /* 0x0000001fff177819 */ /* 0x000fc4000001140c */
[----:B------:R-:W-:Y:S01]  /*0580*/  ISETP.GE.U32.AND P0, PT, R4, UR12, PT ;  /* 0x0000000c04007c0c */ /* 0x000fe2000bf06070 */
[----:B------:R-:W4:Y:S01]  /*0590*/  @!P3 LDC.64 R8, c[0x0][0x3a0] ;  /* 0x0000e800ff08bb82 */ /* 0x000f220000000a00 */
[----:B------:R-:W-:Y:S01]  /*05a0*/  IADD3 R45, PT, PT, R43, R45, RZ ;  /* 0x0000002d2b2d7210 */ /* 0x000fe20007ffe0ff */
[----:B--2---:R-:W-:Y:S01]  /*05b0*/  @!P2 IMAD R0, R11, R2, RZ ;  /* 0x000000020b00a224 */ /* 0x004fe200078e02ff */
[----:B------:R-:W-:Y:S02]  /*05c0*/  @!P2 MOV R44, R42 ;  /* 0x0000002a002ca202 */ /* 0x000fe40000000f00 */
[----:B------:R-:W-:Y:S01]  /*05d0*/  ISETP.GE.AND.EX P1, PT, R23, UR13, PT, P1 ;  /* 0x0000000d17007c0c */ /* 0x000fe2000bf26310 */
[C---:B------:R-:W-:Y:S01]  /*05e0*/  @!P2 IMAD R7, R5.reuse, R3, R0 ;  /* 0x000000030507a224 */ /* 0x040fe200078e0200 */
[----:B------:R-:W-:Y:S01]  /*05f0*/  MOV R0, R6 ;  /* 0x0000000600007202 */ /* 0x000fe20000000f00 */
[----:B------:R-:W2:Y:S01]  /*0600*/  @!P3 LDC.64 R10, c[0x0][0x3f8] ;  /* 0x0000fe00ff0abb82 */ /* 0x000ea20000000a00 */
[----:B------:R-:W-:Y:S01]  /*0610*/  @!P2 IMAD.WIDE.U32 R2, R5, R2, R44 ;  /* 0x000000020502a225 */ /* 0x000fe200078e002c */
[----:B------:R-:W-:-:S03]  /*0620*/  SHF.R.S32.HI R19, RZ, 0x1f, R4 ;  /* 0x0000001fff137819 */ /* 0x000fc60000011404 */
[----:B------:R-:W-:Y:S01]  /*0630*/  IMAD R0, R0, 0xa, RZ ;  /* 0x0000000a00007824 */ /* 0x000fe200078e02ff */
[----:B------:R-:W-:Y:S02]  /*0640*/  @!P2 IADD3 R3, PT, PT, R3, R7, RZ ;  /* 0x000000070303a210 */ /* 0x000fe40007ffe0ff */
[C---:B------:R-:W-:Y:S01]  /*0650*/  @!P2 SHF.L.U32 R27, R2.reuse, 0x1, RZ ;  /* 0x00000001021ba819 */ /* 0x040fe200000006ff */
[----:B------:R-:W3:Y:S01]  /*0660*/  @!P3 LDC.64 R6, c[0x0][0x398] ;  /* 0x0000e600ff06bb82 */ /* 0x000ee20000000a00 */
[----:B------:R-:W-:Y:S02]  /*0670*/  IADD3 R0, PT, PT, RZ, -R0, RZ ;  /* 0x80000000ff007210 */ /* 0x000fe40007ffe0ff */
[----:B------:R-:W-:Y:S02]  /*0680*/  @!P2 SHF.L.U64.HI R22, R2, 0x1, R3 ;  /* 0x000000010216a819 */ /* 0x000fe40000010203 */
[----:B------:R-:W-:Y:S02]  /*0690*/  ISETP.GE.AND.EX P0, PT, R19, UR13, PT, P0 ;  /* 0x0000000d13007c0c */ /* 0x000fe4000bf06300 */
[----:B------:R-:W-:Y:S01]  /*06a0*/  PRMT R0, R0, 0x7710, RZ ;  /* 0x0000771000007816 */ /* 0x000fe200000000ff */
[----:B------:R-:W4:Y:S01]  /*06b0*/  @!P1 LDC.64 R2, c[0x0][0x3f8] ;  /* 0x0000fe00ff029b82 */ /* 0x000f220000000a00 */
[----:B0-----:R-:W-:-:S02]  /*06c0*/  @!P2 IADD3 R14, P4, PT, R27, R16, RZ ;  /* 0x000000101b0ea210 */ /* 0x001fc40007f9e0ff */
[----:B-1----:R-:W-:Y:S02]  /*06d0*/  @!P2 IADD3 R16, P5, PT, R27, R20, RZ ;  /* 0x000000141b10a210 */ /* 0x002fe40007fbe0ff */
[----:B------:R-:W-:Y:S02]  /*06e0*/  IADD3 R0, PT, PT, R0, R15, RZ ;  /* 0x0000000f00007210 */ /* 0x000fe40007ffe0ff */
[C---:B------:R-:W-:Y:S01]  /*06f0*/  @!P2 IADD3.X R15, PT, PT, R22.reuse, R17, RZ, P4, !PT ;  /* 0x00000011160fa210 */ /* 0x040fe200027fe4ff */
[----:B--2---:R-:W-:Y:S01]  /*0700*/  @!P3 IMAD R25, R25, R10, RZ ;  /* 0x0000000a1919b224 */ /* 0x004fe200078e02ff */
[----:B------:R-:W-:Y:S01]  /*0710*/  @!P2 IADD3.X R17, PT, PT, R22, R21, RZ, P5, !PT ;  /* 0x000000151611a210 */ /* 0x000fe20002ffe4ff */
[----:B------:R-:W0:Y:S01]  /*0720*/  @!P1 LDC.64 R40, c[0x0][0x3a0] ;  /* 0x0000e800ff289b82 */ /* 0x000e220000000a00 */
[----:B------:R-:W-:Y:S01]  /*0730*/  @!P3 MOV R20, R42 ;  /* 0x0000002a0014b202 */ /* 0x000fe20000000f00 */
[C---:B------:R-:W-:Y:S01]  /*0740*/  @!P3 IMAD R25, R18.reuse, R11, R25 ;  /* 0x0000000b1219b224 */ /* 0x040fe200078e0219 */
[----:B------:R-:W-:Y:S01]  /*0750*/  @!P3 MOV R21, R45 ;  /* 0x0000002d0015b202 */ /* 0x000fe20000000f00 */
[----:B------:R1:W5:Y:S02]  /*0760*/  @!P2 LDG.E R39, desc[UR18][R14.64] ;  /* 0x000000120e27a981 */ /* 0x000364000c1e1900 */
[----:B------:R-:W-:-:S02]  /*0770*/  @!P3 IMAD.WIDE.U32 R20, R18, R10, R20 ;  /* 0x0000000a1214b225 */ /* 0x000fc400078e0014 */
[----:B------:R-:W2:Y:S01]  /*0780*/  @!P1 LDC.64 R28, c[0x0][0x398] ;  /* 0x0000e600ff1c9b82 */ /* 0x000ea20000000a00 */
[----:B------:R3:W5:Y:S07]  /*0790*/  @!P2 LDG.E R38, desc[UR18][R16.64] ;  /* 0x000000121026a981 */ /* 0x00076e000c1e1900 */
[----:B------:R-:W0:Y:S01]  /*07a0*/  @!P0 LDC.64 R10, c[0x0][0x3f8] ;  /* 0x0000fe00ff0a8b82 */ /* 0x000e220000000a00 */
[----:B----4-:R-:W-:Y:S01]  /*07b0*/  @!P1 IMAD R23, R23, R2, RZ ;  /* 0x0000000217179224 */ /* 0x010fe200078e02ff */
[----:B-1----:R-:W-:-:S02]  /*07c0*/  @!P1 MOV R14, R42 ;  /* 0x0000002a000e9202 */ /* 0x002fc40000000f00 */
[----:B------:R-:W-:Y:S01]  /*07d0*/  @!P1 MOV R15, R45 ;  /* 0x0000002d000f9202 */ /* 0x000fe20000000f00 */
[----:B------:R-:W-:Y:S01]  /*07e0*/  @!P1 IMAD R23, R12, R3, R23 ;  /* 0x000000030c179224 */ /* 0x000fe200078e0217 */
[----:B------:R-:W-:Y:S02]  /*07f0*/  @!P3 IADD3 R25, PT, PT, R21, R25, RZ ;  /* 0x000000191519b210 */ /* 0x000fe40007ffe0ff */
[----:B------:R-:W-:Y:S01]  /*0800*/  @!P3 SHF.L.U32 R21, R20, 0x1, RZ ;  /* 0x000000011415b819 */ /* 0x000fe200000006ff */
[----:B------:R-:W-:Y:S01]  /*0810*/  @!P1 IMAD.WIDE.U32 R2, R12, R2, R14 ;  /* 0x000000020c029225 */ /* 0x000fe200078e000e */
[----:B------:R-:W-:Y:S01]  /*0820*/  @!P3 SHF.L.U64.HI R20, R20, 0x1, R25 ;  /* 0x000000011414b819 */ /* 0x000fe20000010219 */
[----:B---3--:R-:W1:Y:S01]  /*0830*/  @!P0 LDC.64 R16, c[0x0][0x398] ;  /* 0x0000e600ff108b82 */ /* 0x008e620000000a00 */
[----:B------:R-:W-:Y:S02]  /*0840*/  @!P3 IADD3 R8, P2, PT, R21, R8, RZ ;  /* 0x000000081508b210 */ /* 0x000fe40007f5e0ff */
[----:B------:R-:W-:-:S02]  /*0850*/  @!P1 IADD3 R3, PT, PT, R3, R23, RZ ;  /* 0x0000001703039210 */ /* 0x000fc40007ffe0ff */
[----:B------:R-:W-:Y:S02]  /*0860*/  IADD3 R31, PT, PT, R5, 0x100, RZ ;  /* 0x00000100051f7810 */ /* 0x000fe40007ffe0ff */
[----:B------:R-:W-:Y:S02]  /*0870*/  @!P3 IADD3.X R9, PT, PT, R20, R9, RZ, P2, !PT ;  /* 0x000000091409b210 */ /* 0x000fe400017fe4ff */
[C---:B------:R-:W-:Y:S02]  /*0880*/  @!P1 SHF.L.U32 R15, R2.reuse, 0x1, RZ ;  /* 0x00000001020f9819 */ /* 0x040fe400000006ff */
[----:B------:R-:W-:Y:S01]  /*0890*/  @!P1 SHF.L.U64.HI R12, R2, 0x1, R3 ;  /* 0x00000001020c9819 */ /* 0x000fe20000010203 */
[----:B------:R3:W5:Y:S01]  /*08a0*/  @!P3 LDG.E R37, desc[UR18][R8.64] ;  /* 0x000000120825b981 */ /* 0x000762000c1e1900 */
[----:B------:R-:W-:Y:S01]  /*08b0*/  ISETP.GE.U32.AND P2, PT, R31, UR12, PT ;  /* 0x0000000c1f007c0c */ /* 0x000fe2000bf46070 */
[----:B0-----:R-:W-:Y:S01]  /*08c0*/  @!P0 IMAD R19, R19, R10, RZ ;  /* 0x0000000a13138224 */ /* 0x001fe200078e02ff */
[----:B------:R-:W-:-:S02]  /*08d0*/  SHF.R.S32.HI R27, RZ, 0x1f, R31 ;  /* 0x0000001fff1b7819 */ /* 0x000fc4000001141f */
[----:B------:R-:W-:Y:S02]  /*08e0*/  @!P3 IADD3 R6, P4, PT, R21, R6, RZ ;  /* 0x000000061506b210 */ /* 0x000fe40007f9e0ff */
[----:B------:R-:W-:Y:S02]  /*08f0*/  @!P0 MOV R2, R42 ;  /* 0x0000002a00028202 */ /* 0x000fe40000000f00 */
[----:B------:R-:W-:Y:S01]  /*0900*/  @!P0 MOV R3, R45 ;  /* 0x0000002d00038202 */ /* 0x000fe20000000f00 */
[----:B------:R-:W-:Y:S01]  /*0910*/  @!P0 IMAD R19, R4, R11, R19 ;  /* 0x0000000b04138224 */ /* 0x000fe200078e0213 */
[----:B------:R-:W-:Y:S02]  /*0920*/  ISETP.GE.AND.EX P2, PT, R27, UR13, PT, P2 ;  /* 0x0000000d1b007c0c */ /* 0x000fe4000bf46320 */
[----:B------:R-:W-:Y:S01]  /*0930*/  @!P3 IADD3.X R7, PT, PT, R20, R7, RZ, P4, !PT ;  /* 0x000000071407b210 */ /* 0x000fe200027fe4ff */
[----:B------:R-:W-:Y:S01]  /*0940*/  @!P0 IMAD.WIDE.U32 R10, R4, R10, R2 ;  /* 0x0000000a040a8225 */ /* 0x000fe200078e0002 */
[C---:B--2---:R-:W-:Y:S01]  /*0950*/  @!P1 IADD3 R28, P4, PT, R15.reuse, R28, RZ ;  /* 0x0000001c0f1c9210 */ /* 0x044fe20007f9e0ff */
[----:B------:R-:W0:Y:S02]  /*0960*/  @!P0 LDC.64 R20, c[0x0][0x3a0] ;  /* 0x0000e800ff148b82 */ /* 0x000e240000000a00 */
[----:B------:R2:W5:Y:S01]  /*0970*/  @!P3 LDG.E R36, desc[UR18][R6.64] ;  /* 0x000000120624b981 */ /* 0x000562000c1e1900 */
[----:B------:R-:W-:-:S02]  /*0980*/  @!P1 IADD3 R40, P3, PT, R15, R40, RZ ;  /* 0x000000280f289210 */ /* 0x000fc40007f7e0ff */
[----:B------:R-:W-:Y:S02]  /*0990*/  @!P0 IADD3 R3, PT, PT, R11, R19, RZ ;  /* 0x000000130b038210 */ /* 0x000fe40007ffe0ff */
[----:B------:R-:W-:Y:S02]  /*09a0*/  IADD3 R19, PT, PT, R5, 0x140, RZ ;  /* 0x0000014005137810 */ /* 0x000fe40007ffe0ff */
[C---:B------:R-:W-:Y:S02]  /*09b0*/  @!P1 IADD3.X R41, PT, PT, R12.reuse, R41, RZ, P3, !PT ;  /* 0x000000290c299210 */ /* 0x040fe40001ffe4ff */
[----:B------:R-:W-:Y:S01]  /*09c0*/  @!P1 IADD3.X R29, PT, PT, R12, R29, RZ, P4, !PT ;  /* 0x0000001d0c1d9210 */ /* 0x000fe200027fe4ff */
[----:B------:R-:W-:Y:S01]  /*09d0*/  UIMAD.WIDE UR8, UR6, 0x8, UR8 ;  /* 0x00000008060878a5 */ /* 0x000fe2000f8e0208 */
[----:B------:R-:W-:Y:S01]  /*09e0*/  @!P0 SHF.L.U64.HI R12, R10, 0x1, R3 ;  /* 0x000000010a0c8819 */ /* 0x000fe20000010203 */
[----:B------:R4:W5:Y:S01]  /*09f0*/  @!P1 LDG.E R35, desc[UR18][R40.64] ;  /* 0x0000001228239981 */ /* 0x000962000c1e1900 */
[----:B------:R-:W-:Y:S01]  /*0a00*/  ISETP.GE.U32.AND P4, PT, R19, UR12, PT ;  /* 0x0000000c13007c0c */ /* 0x000fe2000bf86070 */
[----:B------:R-:W4:Y:S01]  /*0a10*/  @!P2 LDC.64 R2, c[0x0][0x3f8] ;  /* 0x0000fe00ff02ab82 */ /* 0x000f220000000a00 */
[----:B------:R-:W-:Y:S01]  /*0a20*/  SHF.R.S32.HI R25, RZ, 0x1f, R19 ;  /* 0x0000001fff197819 */ /* 0x000fe20000011413 */
[----:B------:R-:W5:Y:S01]  /*0a30*/  @!P1 LDG.E R34, desc[UR18][R28.64] ;  /* 0x000000121c229981 */ /* 0x000f62000c1e1900 */
[----:B---3--:R-:W-:-:S02]  /*0a40*/  IADD3 R8, PT, PT, R5, 0x180, RZ ;  /* 0x0000018005087810 */ /* 0x008fc40007ffe0ff */
[----:B------:R-:W-:Y:S02]  /*0a50*/  ISETP.GE.AND.EX P4, PT, R25, UR13, PT, P4 ;  /* 0x0000000d19007c0c */ /* 0x000fe4000bf86340 */
[----:B------:R-:W-:Y:S01]  /*0a60*/  IADD3 R24, PT, PT, R5, 0x1c0, RZ ;  /* 0x000001c005187810 */ /* 0x000fe20007ffe0ff */
[----:B--2---:R-:W2:Y:S01]  /*0a70*/  @!P2 LDC.64 R6, c[0x0][0x398] ;  /* 0x0000e600ff06ab82 */ /* 0x004ea20000000a00 */
[----:B------:R-:W-:Y:S02]  /*0a80*/  MOV R4, UR8 ;  /* 0x0000000800047c02 */ /* 0x000fe40008000f00 */
[----:B------:R-:W-:-:S06]  /*0a90*/  MOV R5, UR9 ;  /* 0x0000000900057c02 */ /* 0x000fcc0008000f00 */
[----:B------:R-:W3:Y:S01]  /*0aa0*/  LDG.E.64 R4, desc[UR18][R4.64] ;  /* 0x0000001204047981 */ /* 0x000ee2000c1e1b00 */
[----:B------:R-:W2:Y:S01]  /*0ab0*/  @!P4 LDC.64 R14, c[0x0][0x3f8] ;  /* 0x0000fe00ff0ecb82 */ /* 0x000ea20000000a00 */
[----:B------:R-:W-:Y:S02]  /*0ac0*/  @!P0 SHF.L.U32 R18, R10, 0x1, RZ ;  /* 0x000000010a128819 */ /* 0x000fe400000006ff */
[----:B------:R-:W-:Y:S02]  /*0ad0*/  ISETP.GE.U32.AND P3, PT, R8, UR12, PT ;  /* 0x0000000c08007c0c */ /* 0x000fe4000bf66070 */
[----:B------:R-:W-:Y:S02]  /*0ae0*/  SHF.R.S32.HI R9, RZ, 0x1f, R8 ;  /* 0x0000001fff097819 */ /* 0x000fe40000011408 */
[----:B0-----:R-:W-:Y:S01]  /*0af0*/  @!P0 IADD3 R20, P6, PT, R18, R20, RZ ;  /* 0x0000001412148210 */ /* 0x001fe20007fde0ff */
[----:B------:R-:W0:Y:S01]  /*0b00*/  @!P2 LDC.64 R10, c[0x0][0x3a0] ;  /* 0x0000e800ff0aab82 */ /* 0x000e220000000a00 */
[----:B------:R-:W-:-:S02]  /*0b10*/  ISETP.GE.AND.EX P3, PT, R9, UR13, PT, P3 ;  /* 0x0000000d09007c0c */ /* 0x000fc4000bf66330 */
[----:B-1----:R-:W-:Y:S01]  /*0b20*/  @!P0 IADD3 R16, P1, PT, R18, R16, RZ ;  /* 0x0000001012108210 */ /* 0x002fe20007f3e0ff */
[----:B----4-:R-:W-:Y:S01]  /*0b30*/  @!P2 IMAD R18, R27, R2, RZ ;  /* 0x000000021b12a224 */ /* 0x010fe200078e02ff */
[----:B------:R-:W-:Y:S02]  /*0b40*/  @!P2 MOV R26, R42 ;  /* 0x0000002a001aa202 */ /* 0x000fe40000000f00 */
[----:B------:R-:W-:Y:S01]  /*0b50*/  @!P2 MOV R27, R45 ;  /* 0x0000002d001ba202 */ /* 0x000fe20000000f00 */
[C---:B------:R-:W-:Y:S01]  /*0b60*/  @!P2 IMAD R41, R31.reuse, R3, R18 ;  /* 0x000000031f29a224 */ /* 0x040fe200078e0212 */
[C---:B------:R-:W-:Y:S01]  /*0b70*/  @!P0 IADD3.X R21, PT, PT, R12.reuse, R21, RZ, P6, !PT ;  /* 0x000000150c158210 */ /* 0x040fe200037fe4ff */
[----:B------:R-:W-:Y:S02]  /*0b80*/  @!P2 IMAD.WIDE.U32 R26, R31, R2, R26 ;  /* 0x000000021f1aa225 */ /* 0x000fe400078e001a */
[----:B------:R-:W1:Y:S01]  /*0b90*/  @!P4 LDC.64 R2, c[0x0][0x3a0] ;  /* 0x0000e800ff02cb82 */ /* 0x000e620000000a00 */
[----:B------:R-:W-:Y:S01]  /*0ba0*/  @!P0 IADD3.X R17, PT, PT, R12, R17, RZ, P1, !PT ;  /* 0x000000110c118210 */ /* 0x000fe20000ffe4ff */
[----:B------:R4:W5:Y:S01]  /*0bb0*/  @!P0 LDG.E R33, desc[UR18][R20.64] ;  /* 0x0000001214218981 */ /* 0x000962000c1e1900 */
[----:B--2---:R-:W-:-:S03]  /*0bc0*/  @!P4 IMAD R18, R25, R14, RZ ;  /* 0x0000000e1912c224 */ /* 0x004fc600078e02ff */
[----:B------:R2:W5:Y:S02]  /*0bd0*/  @!P0 LDG.E R32, desc[UR18][R16.64] ;  /* 0x0000001210208981 */ /* 0x000564000c1e1900 */
[----:B----4-:R-:W4:Y:S01]  /*0be0*/  @!P3 LDC.64 R20, c[0x0][0x3f8] ;  /* 0x0000fe00ff14bb82 */ /* 0x010f220000000a00 */
[----:B------:R-:W-:Y:S02]  /*0bf0*/  ISETP.GE.U32.AND P5, PT, R24, UR12, PT ;  /* 0x0000000c18007c0c */ /* 0x000fe4000bfa6070 */
[----:B--2---:R-:W-:Y:S02]  /*0c00*/  @!P4 MOV R16, R42 ;  /* 0x0000002a0010c202 */ /* 0x004fe40000000f00 */
[----:B------:R-:W-:Y:S02]  /*0c10*/  @!P4 MOV R17, R45 ;  /* 0x0000002d0011c202 */ /* 0x000fe40000000f00 */
[----:B------:R-:W-:Y:S01]  /*0c20*/  SHF.R.S32.HI R23, RZ, 0x1f, R24 ;  /* 0x0000001fff177819 */ /* 0x000fe20000011418 */
[----:B------:R-:W-:Y:S01]  /*0c30*/  @!P4 IMAD R25, R19, R15, R18 ;  /* 0x0000000f1319c224 */ /* 0x000fe200078e0212 */
[----:B------:R-:W-:Y:S01]  /*0c40*/  @!P2 IADD3 R29, PT, PT, R27, R41, RZ ;  /* 0x000000291b1da210 */ /* 0x000fe20007ffe0ff */
[----:B------:R-:W-:Y:S01]  /*0c50*/  @!P4 IMAD.WIDE.U32 R14, R19, R14, R16 ;  /* 0x0000000e130ec225 */ /* 0x000fe200078e0010 */
[----:B------:R-:W-:Y:S01]  /*0c60*/  ISETP.GE.AND.EX P5, PT, R23, UR13, PT, P5 ;  /* 0x0000000d17007c0c */ /* 0x000fe2000bfa6350 */
[----:B------:R-:W2:Y:S01]  /*0c70*/  @!P4 LDC.64 R18, c[0x0][0x398] ;  /* 0x0000e600ff12cb82 */ /* 0x000ea20000000a00 */
[----:B------:R-:W-:-:S02]  /*0c80*/  @!P2 SHF.L.U32 R27, R26, 0x1, RZ ;  /* 0x000000011a1ba819 */ /* 0x000fc400000006ff */
[----:B------:R-:W-:Y:S02]  /*0c90*/  @!P2 SHF.L.U64.HI R12, R26, 0x1, R29 ;  /* 0x000000011a0ca819 */ /* 0x000fe4000001021d */
[----:B------:R-:W-:Y:S02]  /*0ca0*/  @!P2 IADD3 R6, P1, PT, R27, R6, RZ ;  /* 0x000000061b06a210 */ /* 0x000fe40007f3e0ff */
[----:B------:R-:W-:Y:S02]  /*0cb0*/  @!P4 IADD3 R15, PT, PT, R15, R25, RZ ;  /* 0x000000190f0fc210 */ /* 0x000fe40007ffe0ff */
[----:B------:R-:W-:Y:S02]  /*0cc0*/  @!P4 SHF.L.U32 R25, R14, 0x1, RZ ;  /* 0x000000010e19c819 */ /* 0x000fe400000006ff */
[----:B0-----:R-:W-:Y:S02]  /*0cd0*/  @!P2 IADD3 R10, P0, PT, R27, R10, RZ ;  /* 0x0000000a1b0aa210 */ /* 0x001fe40007f1e0ff */
[----:B------:R-:W-:-:S02]  /*0ce0*/  CS2R R30, SRZ ;  /* 0x00000000001e7805 */ /* 0x000fc4000001ff00 */
[----:B------:R-:W-:Y:S01]  /*0cf0*/  @!P2 IADD3.X R7, PT, PT, R12, R7, RZ, P1, !PT ;  /* 0x000000070c07a210 */ /* 0x000fe20000ffe4ff */
[----:B------:R-:W0:Y:S01]  /*0d00*/  @!P5 LDC.64 R16, c[0x0][0x3f8] ;  /* 0x0000fe00ff10db82 */ /* 0x000e220000000a00 */
[----:B------:R-:W-:Y:S02]  /*0d10*/  @!P4 SHF.L.U64.HI R26, R14, 0x1, R15 ;  /* 0x000000010e1ac819 */ /* 0x000fe4000001020f */
[----:B-1----:R-:W-:Y:S01]  /*0d20*/  @!P4 IADD3 R40, P1, PT, R25, R2, RZ ;  /* 0x000000021928c210 */ /* 0x002fe20007f3e0ff */
[----:B----4-:R-:W-:Y:S01]  /*0d30*/  @!P3 IMAD R9, R9, R20, RZ ;  /* 0x000000140909b224 */ /* 0x010fe200078e02ff */
[----:B------:R-:W-:Y:S01]  /*0d40*/  @!P2 IADD3.X R11, PT, PT, R12, R11, RZ, P0, !PT ;  /* 0x0000000b0c0ba210 */ /* 0x000fe200007fe4ff */
[----:B------:R1:W5:Y:S01]  /*0d50*/  @!P2 LDG.E R30, desc[UR18][R6.64] ;  /* 0x00000012061ea981 */ /* 0x000362000c1e1900 */
[----:B------:R-:W-:Y:S01]  /*0d60*/  @!P4 IADD3.X R41, PT, PT, R26, R3, RZ, P1, !PT ;  /* 0x000000031a29c210 */ /* 0x000fe20000ffe4ff */
[----:B------:R-:W4:Y:S01]  /*0d70*/  @!P3 LDC.64 R14, c[0x0][0x3a0] ;  /* 0x0000e800ff0ebb82 */ /* 0x000f220000000a00 */
[----:B------:R-:W-:Y:S01]  /*0d80*/  @!P3 MOV R2, R42 ;  /* 0x0000002a0002b202 */ /* 0x000fe20000000f00 */
[----:B------:R2:W5:Y:S01]  /*0d90*/  @!P2 LDG.E R31, desc[UR18][R10.64] ;  /* 0x000000120a1fa981 */ /* 0x000562000c1e1900 */
[----:B------:R-:W-:-:S02]  /*0da0*/  @!P3 MOV R3, R45 ;  /* 0x0000002d0003b202 */ /* 0x000fc40000000f00 */
[----:B------:R-:W-:-:S03]  /*0db0*/  ISETP.NE.AND P0, PT, RZ, UR7, PT ;  /* 0x00000007ff007c0c */ /* 0x000fc6000bf05270 */
[----:B-1----:R-:W1:Y:S01]  /*0dc0*/  @!P3 LDC.64 R6, c[0x0][0x398] ;  /* 0x0000e600ff06bb82 */ /* 0x002e620000000a00 */
[C---:B--2---:R-:W-:Y:S02]  /*0dd0*/  @!P3 IMAD R11, R8.reuse, R21, R9 ;  /* 0x00000015080bb224 */ /* 0x044fe400078e0209 */
[----:B------:R-:W-:Y:S01]  /*0de0*/  @!P3 IMAD.WIDE.U32 R20, R8, R20, R2 ;  /* 0x000000140814b225 */ /* 0x000fe200078e0002 */
[----:B------:R-:W-:-:S04]  /*0df0*/  @!P4 IADD3 R22, P1, PT, R25, R18, RZ ;  /* 0x000000121916c210 */ /* 0x000fc80007f3e0ff */
[----:B------:R-:W2:Y:S01]  /*0e00*/  @!P5 LDC.64 R8, c[0x0][0x3a0] ;  /* 0x0000e800ff08db82 */ /* 0x000ea20000000a00 */
[----:B------:R-:W-:Y:S02]  /*0e10*/  @!P3 IADD3 R21, PT, PT, R21, R11, RZ ;  /* 0x0000000b1515b210 */ /* 0x000fe40007ffe0ff */
[C---:B------:R-:W-:Y:S02]  /*0e20*/  @!P3 SHF.L.U32 R25, R20.reuse, 0x1, RZ ;  /* 0x000000011419b819 */ /* 0x040fe400000006ff */
[----:B------:R-:W-:-:S03]  /*0e30*/  @!P3 SHF.L.U64.HI R12, R20, 0x1, R21 ;  /* 0x00000001140cb819 */ /* 0x000fc60000010215 */
[----:B------:R-:W2:Y:S01]  /*0e40*/  @P0 LDC.64 R2, c[0x0][0x3b0] ;  /* 0x0000ec00ff020b82 */ /* 0x000ea20000000a00 */
[----:B------:R-:W-:Y:S01]  /*0e50*/  CS2R R28, SRZ ;  /* 0x00000000001c7805 */ /* 0x000fe2000001ff00 */
[----:B0-----:R-:W-:-:S06]  /*0e60*/  @!P5 IMAD R18, R23, R16, RZ ;  /* 0x000000101712d224 */ /* 0x001fcc00078e02ff */
[----:B------:R-:W0:Y:S08]  /*0e70*/  @!P5 LDC.64 R10, c[0x0][0x398] ;  /* 0x0000e600ff0adb82 */ /* 0x000e300000000a00 */
[----:B------:R-:W0:Y:S01]  /*0e80*/  LDC.64 R20, c[0x0][0x3a8] ;  /* 0x0000ea00ff147b82 */ /* 0x000e220000000a00 */
[----:B------:R-:W-:Y:S01]  /*0e90*/  @!P4 IADD3.X R23, PT, PT, R26, R19, RZ, P1, !PT ;  /* 0x000000131a17c210 */ /* 0x000fe20000ffe4ff */
[----:B------:R4:W5:Y:S01]  /*0ea0*/  @!P4 LDG.E R29, desc[UR18][R40.64] ;  /* 0x00000012281dc981 */ /* 0x000962000c1e1900 */
[----:B------:R-:W-:-:S02]  /*0eb0*/  @!P5 MOV R26, R42 ;  /* 0x0000002a001ad202 */ /* 0x000fc40000000f00 */
[----:B------:R-:W-:Y:S01]  /*0ec0*/  @!P5 MOV R27, R45 ;  /* 0x0000002d001bd202 */ /* 0x000fe20000000f00 */
[----:B------:R0:W5:Y:S01]  /*0ed0*/  @!P4 LDG.E R28, desc[UR18][R22.64] ;  /* 0x00000012161cc981 */ /* 0x000162000c1e1900 */
[----:B------:R-:W-:Y:S01]  /*0ee0*/  SHF.L.U32 R0, R0, 0x1, RZ ;  /* 0x0000000100007819 */ /* 0x000fe200000006ff */
[C---:B----4-:R-:W-:Y:S01]  /*0ef0*/  @!P5 IMAD R41, R24.reuse, R17, R18 ;  /* 0x000000111829d224 */ /* 0x050fe200078e0212 */
[----:B------:R-:W-:Y:S01]  /*0f00*/  @!P3 IADD3 R18, P1, PT, R25, R14, RZ ;  /* 0x0000000e1912b210 */ /* 0x000fe20007f3e0ff */
[----:B------:R-:W-:Y:S01]  /*0f10*/  @!P5 IMAD.WIDE.U32 R16, R24, R16, R26 ;  /* 0x000000101810d225 */ /* 0x000fe200078e001a */
[----:B------:R-:W-:Y:S02]  /*0f20*/  LOP3.LUT R0, R0, 0xffff, RZ, 0xc0, !PT ;  /* 0x0000ffff00007812 */ /* 0x000fe400078ec0ff */
[----:B------:R-:W-:Y:S02]  /*0f30*/  @!P3 IADD3.X R19, PT, PT, R12, R15, RZ, P1, !PT ;  /* 0x0000000f0c13b210 */ /* 0x000fe40000ffe4ff */
[----:B------:R-:W-:-:S02]  /*0f40*/  @!P5 IADD3 R41, PT, PT, R17, R41, RZ ;  /* 0x000000291129d210 */ /* 0x000fc40007ffe0ff */
[----:B-1----:R-:W-:Y:S01]  /*0f50*/  @!P3 IADD3 R14, P1, PT, R25, R6, RZ ;  /* 0x00000006190eb210 */ /* 0x002fe20007f3e0ff */
[----:B------:R-:W-:Y:S01]  /*0f60*/  IMAD R25, R13, 0x14, R0 ;  /* 0x000000140d197824 */ /* 0x000fe200078e0200 */
[C---:B------:R-:W-:Y:S02]  /*0f70*/  @!P5 SHF.L.U32 R15, R16.reuse, 0x1, RZ ;  /* 0x00000001100fd819 */ /* 0x040fe400000006ff */
[----:B------:R-:W-:Y:S02]  /*0f80*/  CS2R R26, SRZ ;  /* 0x00000000001a7805 */ /* 0x000fe4000001ff00 */
[----:B------:R-:W-:Y:S01]  /*0f90*/  @!P5 SHF.L.U64.HI R6, R16, 0x1, R41 ;  /* 0x000000011006d819 */ /* 0x000fe20000010229 */
[----:B--2---:R-:W-:Y:S01]  /*0fa0*/  @P0 IMAD.WIDE R16, R25, 0x2, R2 ;  /* 0x0000000219100825 */ /* 0x004fe200078e0202 */
[C---:B------:R-:W-:Y:S02]  /*0fb0*/  @!P5 IADD3 R8, P2, PT, R15.reuse, R8, RZ ;  /* 0x000000080f08d210 */ /* 0x040fe40007f5e0ff */
[----:B0-----:R-:W-:Y:S01]  /*0fc0*/  @!P5 IADD3 R10, P4, PT, R15, R10, RZ ;  /* 0x0000000a0f0ad210 */ /* 0x001fe20007f9e0ff */
[----:B------:R-:W-:Y:S01]  /*0fd0*/  IMAD.WIDE R20, R25, 0x2, R20 ;  /* 0x0000000219147825 */ /* 0x000fe200078e0214 */
[----:B------:R-:W-:-:S03]  /*0fe0*/  @!P3 IADD3.X R15, PT, PT, R12, R7, RZ, P1, !PT ;  /* 0x000000070c0fb210 */ /* 0x000fc60000ffe4ff */
[----:B------:R-:W-:Y:S01]  /*0ff0*/  HFMA2 R7, -RZ, RZ, 0, 0 ;  /* 0x00000000ff077431 */ /* 0x000fe200000001ff */
[----:B------:R-:W-:Y:S01]  /*1000*/  CS2R R2, SRZ ;  /* 0x0000000000027805 */ /* 0x000fe2000001ff00 */
[----:B------:R0:W5:Y:S01]  /*1010*/  @!P3 LDG.E R27, desc[UR18][R18.64] ;  /* 0x00000012121bb981 */ /* 0x000162000c1e1900 */
[C---:B------:R-:W-:Y:S02]  /*1020*/  @!P5 IADD3.X R9, PT, PT, R6.reuse, R9, RZ, P2, !PT ;  /* 0x000000090609d210 */ /* 0x040fe400017fe4ff */
[----:B------:R-:W-:Y:S01]  /*1030*/  @!P5 IADD3.X R11, PT, PT, R6, R11, RZ, P4, !PT ;  /* 0x0000000b060bd210 */ /* 0x000fe200027fe4ff */
[----:B------:R-:W2:Y:S04]  /*1040*/  @P0 LDG.E.U16 R22, desc[UR18][R16.64] ;  /* 0x0000001210160981 */ /* 0x000ea8000c1e1500 */
[----:B------:R-:W4:Y:S04]  /*1050*/  LDG.E.U16 R6, desc[UR18][R20.64] ;  /* 0x0000001214067981 */ /* 0x000f28000c1e1500 */
[----:B------:R-:W4:Y:S04]  /*1060*/  @P0 LDG.E.U16 R19, desc[UR18][R16.64+0x2] ;  /* 0x0000021210130981 */ /* 0x000f28000c1e1500 */
[----:B------:R-:W4:Y:S04]  /*1070*/  LDG.E.U16 R18, desc[UR18][R20.64+0x2] ;  /* 0x0000021214127981 */ /* 0x000f28000c1e1500 */
[----:B------:R0:W5:Y:S04]  /*1080*/  @!P3 LDG.E R26, desc[UR18][R14.64] ;  /* 0x000000120e1ab981 */ /* 0x000168000c1e1900 */
[----:B------:R0:W5:Y:S04]  /*1090*/  @!P5 LDG.E R7, desc[UR18][R8.64] ;  /* 0x000000120807d981 */ /* 0x000168000c1e1900 */
[----:B------:R0:W5:Y:S01]  /*10a0*/  @!P5 LDG.E R2, desc[UR18][R10.64] ;  /* 0x000000120a02d981 */ /* 0x000162000c1e1900 */
        /* <DEDUP_REMOVED lines=11> */
[----:B------:R-:W-:Y:S02]  /*1160*/  MOV R4, RZ ;  /* 0x000000ff00047202 */ /* 0x000fe40000000f00 */
[----:B-1----:R-:W-:-:S13]  /*1170*/  @P1 R2UR UR5, R12 ;  /* 0x000000000c0512ca */ /* 0x002fda00000e0000 */
[----:B------:R-:W-:Y:S01]  /*1180*/  @UP0 UMOV UR21, UR5 ;  /* 0x0000000500150c82 */ /* 0x000fe20008000000 */
[----:B--2---:R-:W-:Y:S02]  /*1190*/  @P0 SHF.L.U32 R3, R22, 0x10, RZ ;  /* 0x0000001016030819 */ /* 0x004fe400000006ff */
[----:B----4-:R-:W-:Y:S02]  /*11a0*/  SHF.L.U32 R6, R6, 0x10, RZ ;  /* 0x0000001006067819 */ /* 0x010fe400000006ff */
[----:B------:R-:W-:Y:S02]  /*11b0*/  @P0 SHF.L.U32 R4, R19, 0x10, RZ ;  /* 0x0000001013040819 */ /* 0x000fe400000006ff */
[----:B------:R-:W-:Y:S01]  /*11c0*/  SHF.L.U32 R5, R18, 0x10, RZ ;  /* 0x0000001012057819 */ /* 0x000fe200000006ff */
[----:B0-----:R-:W-:Y:S06]  /*11d0*/  BRA.U UP1, `(.L_x_756) ;  /* 0x0000000901447547 */ /* 0x001fec000b800000 */
        /* <DEDUP_REMOVED lines=10> */
[--C-:B------:R-:W-:Y:S02]  /*1280*/  HADD2.F32 R15, -RZ, R36.reuse.H0_H0 ;  /* 0x20000024ff0f7230 */ /* 0x100fe40000004100 */
[----:B------:R-:W-:Y:S01]  /*1290*/  FMUL.FTZ R12, R5, R8 ;  /* 0x00000008050c7220 */ /* 0x000fe20000410000 */
[----:B------:R-:W-:Y:S01]  /*12a0*/  FADD.FTZ R19, RZ, R17 ;  /* 0x00000011ff137221 */ /* 0x000fe20000010000 */
[----:B------:R-:W-:Y:S01]  /*12b0*/  FMUL.FTZ R11, R11, UR21 ;  /* 0x000000150b0b7c20 */ /* 0x000fe20008410000 */
[----:B------:R-:W-:Y:S01]  /*12c0*/  FFMA.FTZ R14, R10, R17, RZ ;  /* 0x000000110a0e7223 */ /* 0x000fe200000100ff */
[----:B------:R-:W-:Y:S01]  /*12d0*/  FFMA.FTZ R18, R9, R10, RZ ;  /* 0x0000000a09127223 */ /* 0x000fe200000100ff */
[----:B------:R-:W-:Y:S01]  /*12e0*/  FADD.FTZ R10, R12, R19 ;  /* 0x000000130c0a7221 */ /* 0x000fe20000010000 */
[----:B------:R-:W-:Y:S01]  /*12f0*/  FMUL.FTZ R17, R16, UR21 ;  /* 0x0000001510117c20 */ /* 0x000fe20008410000 */
[----:B------:R-:W-:Y:S01]  /*1300*/  FFMA.FTZ R14, R11, R12, R14 ;  /* 0x0000000c0b0e7223 */ /* 0x000fe2000001000e */
[----:B------:R-:W-:Y:S01]  /*1310*/  FMUL.FTZ R19, R6, R15 ;  /* 0x0000000f06137220 */ /* 0x000fe20000410000 */
[----:B------:R-:W-:Y:S01]  /*1320*/  FADD.FTZ R20, RZ, R9 ;  /* 0x00000009ff147221 */ /* 0x000fe20000010000 */
[----:B------:R-:W-:Y:S01]  /*1330*/  FFMA.FTZ R9, R15, R17, R18 ;  /* 0x000000110f097223 */ /* 0x000fe20000010012 */
[----:B------:R-:W-:-:S02]  /*1340*/  HADD2.F32 R18, -RZ, R36.H1_H1 ;  /* 0x30000024ff127230 */ /* 0x000fc40000004100 */
[----:B------:R-:W-:Y:S01]  /*1350*/  FADD.FTZ R10, R10, R19 ;  /* 0x000000130a0a7221 */ /* 0x000fe20000010000 */
[----:B------:R-:W-:Y:S01]  /*1360*/  FFMA.FTZ R14, R17, R19, R14 ;  /* 0x00000013110e7223 */ /* 0x000fe2000001000e */
[----:B------:R-:W-:Y:S01]  /*1370*/  FADD.FTZ R12, R15, R20 ;  /* 0x000000140f0c7221 */ /* 0x000fe20000010000 */
[----:B------:R-:W-:Y:S02]  /*1380*/  HADD2.F32 R19, -RZ, R35.H0_H0 ;  /* 0x20000023ff137230 */ /* 0x000fe40000004100 */
[----:B------:R-:W-:Y:S01]  /*1390*/  FADD.FTZ R17, RZ, R8 ;  /* 0x00000008ff117221 */ /* 0x000fe20000010000 */
[----:B------:R-:W-:Y:S02]  /*13a0*/  HADD2.F32 R15, -RZ, R37.H1_H1 ;  /* 0x30000025ff0f7230 */ /* 0x000fe40000004100 */
[----:B------:R-:W-:Y:S01]  /*13b0*/  FFMA.FTZ R11, R8, R11, RZ ;  /* 0x0000000b080b7223 */ /* 0x000fe200000100ff */
[----:B------:R-:W-:Y:S02]  /*13c0*/  HADD2.F32 R16, -RZ, R34.H0_H0 ;  /* 0x20000022ff107230 */ /* 0x000fe40000004100 */
[----:B------:R-:W-:Y:S01]  /*13d0*/  FADD.FTZ R20, R19, -UR20 ;  /* 0x8000001413147e21 */ /* 0x000fe20008010000 */
[----:B------:R-:W-:Y:S01]  /*13e0*/  FADD.FTZ R8, R18, R17 ;  /* 0x0000001112087221 */ /* 0x000fe20000010000 */
[----:B------:R-:W-:Y:S01]  /*13f0*/  FADD.FTZ R15, R15, -UR20 ;  /* 0x800000140f0f7e21 */ /* 0x000fe20008010000 */
[----:B------:R-:W-:Y:S01]  /*1400*/  FMUL.FTZ R21, R5, R18 ;  /* 0x0000001205157220 */ /* 0x000fe20000410000 */
[----:B------:R-:W-:Y:S01]  /*1410*/  FMUL.FTZ R17, R20, UR21 ;  /* 0x0000001514117c20 */ /* 0x000fe20008410000 */
[----:B------:R-:W-:Y:S01]  /*1420*/  FADD.FTZ R12, R12, R16 ;  /* 0x000000100c0c7221 */ /* 0x000fe20000010000 */
[----:B------:R-:W-:Y:S01]  /*1430*/  FMUL.FTZ R19, R15, UR21 ;  /* 0x000000150f137c20 */ /* 0x000fe20008410000 */
[----:B------:R-:W-:-:S02]  /*1440*/  HADD2.F32 R15, -RZ, R35.H1_H1 ;  /* 0x30000023ff0f7230 */ /* 0x000fc40000004100 */
[----:B------:R-:W-:Y:S01]  /*1450*/  FFMA.FTZ R9, R16, R17, R9 ;  /* 0x0000001110097223 */ /* 0x000fe20000010009 */
[----:B------:R-:W-:Y:S01]  /*1460*/  FMUL.FTZ R23, R6, R16 ;  /* 0x0000001006177220 */ /* 0x000fe20000410000 */
[----:B------:R-:W-:Y:S01]  /*1470*/  FFMA.FTZ R14, R19, R21, R14 ;  /* 0x00000015130e7223 */ /* 0x000fe2000001000e */
[----:B------:R-:W-:Y:S02]  /*1480*/  HADD2.F32 R16, -RZ, R34.H1_H1 ;  /* 0x30000022ff107230 */ /* 0x000fe40000004100 */
[----:B------:R-:W-:Y:S01]  /*1490*/  FADD.FTZ R10, R21, R10 ;  /* 0x0000000a150a7221 */ /* 0x000fe20000010000 */
[----:B------:R-:W-:Y:S01]  /*14a0*/  FADD.FTZ R15, R15, -UR20 ;  /* 0x800000140f0f7e21 */ /* 0x000fe20008010000 */
[----:B------:R-:W-:Y:S01]  /*14b0*/  FFMA.FTZ R11, R18, R19, R11 ;  /* 0x00000013120b7223 */ /* 0x000fe2000001000b */
[----:B------:R-:W-:Y:S01]  /*14c0*/  FFMA.FTZ R18, R17, R23, R14 ;  /* 0x0000001711127223 */ /* 0x000fe2000001000e */
[----:B------:R-:W-:Y:S01]  /*14d0*/  FADD.FTZ R19, R10, R23 ;  /* 0x000000170a137221 */ /* 0x000fe20000010000 */
[----:B------:R-:W-:Y:S01]  /*14e0*/  FMUL.FTZ R14, R5, R16 ;  /* 0x00000010050e7220 */ /* 0x000fe20000410000 */
[----:B------:R-:W-:Y:S01]  /*14f0*/  FMUL.FTZ R15, R15, UR21 ;  /* 0x000000150f0f7c20 */ /* 0x000fe20008410000 */
[----:B------:R-:W-:-:S02]  /*1500*/  HADD2.F32 R17, -RZ, R33.H0_H0 ;  /* 0x20000021ff117230 */ /* 0x000fc40000004100 */
[----:B------:R-:W-:Y:S01]  /*1510*/  FADD.FTZ R8, R8, R16 ;  /* 0x0000001008087221 */ /* 0x000fe20000010000 */
[----:B------:R-:W-:Y:S01]  /*1520*/  FADD.FTZ R10, R14, R19 ;  /* 0x000000130e0a7221 */ /* 0x000fe20000010000 */
[----:B------:R-:W-:Y:S01]  /*1530*/  FFMA.FTZ R11, R16, R15, R11 ;  /* 0x0000000f100b7223 */ /* 0x000fe2000001000b */
[----:B------:R-:W-:Y:S01]  /*1540*/  FFMA.FTZ R14, R15, R14, R18 ;  /* 0x0000000e0f0e7223 */ /* 0x000fe20000010012 */
[----:B------:R-:W-:Y:S02]  /*1550*/  HADD2.F32 R16, -RZ, R33.H1_H1 ;  /* 0x30000021ff107230 */ /* 0x000fe40000004100 */
[----:B------:R-:W-:Y:S01]  /*1560*/  FADD.FTZ R17, R17, -UR20 ;  /* 0x8000001411117e21 */ /* 0x000fe20008010000 */
[--C-:B------:R-:W-:Y:S02]  /*1570*/  HADD2.F32 R18, -RZ, R32.reuse.H0_H0 ;  /* 0x20000020ff127230 */ /* 0x100fe40000004100 */
[----:B------:R-:W-:Y:S02]  /*1580*/  HADD2.F32 R20, -RZ, R32.H1_H1 ;  /* 0x30000020ff147230 */ /* 0x000fe40000004100 */
[----:B------:R-:W-:Y:S01]  /*1590*/  FMUL.FTZ R17, R17, UR21 ;  /* 0x0000001511117c20 */ /* 0x000fe20008410000 */
[----:B------:R-:W-:Y:S01]  /*15a0*/  FADD.FTZ R16, R16, -UR20 ;  /* 0x8000001410107e21 */ /* 0x000fe20008010000 */
[----:B------:R-:W-:-:S02]  /*15b0*/  HADD2.F32 R15, -RZ, R31.H0_H0 ;  /* 0x2000001fff0f7230 */ /* 0x000fc40000004100 */
[----:B------:R-:W-:Y:S01]  /*15c0*/  FMUL.FTZ R19, R6, R18 ;  /* 0x0000001206137220 */ /* 0x000fe20000410000 */
[----:B------:R-:W-:Y:S01]  /*15d0*/  FFMA.FTZ R9, R18, R17, R9 ;  /* 0x0000001112097223 */ /* 0x000fe20000010009 */
[----:B------:R-:W-:Y:S01]  /*15e0*/  FMUL.FTZ R16, R16, UR21 ;  /* 0x0000001510107c20 */ /* 0x000fe20008410000 */
[----:B------:R-:W-:Y:S01]  /*15f0*/  FMUL.FTZ R21, R5, R20 ;  /* 0x0000001405157220 */ /* 0x000fe20000410000 */
[----:B------:R-:W-:Y:S01]  /*1600*/  FFMA.FTZ R17, R17, R19, R14 ;  /* 0x0000001311117223 */ /* 0x000fe2000001000e */
[----:B------:R-:W-:Y:S01]  /*1610*/  FADD.FTZ R15, R15, -UR20 ;  /* 0x800000140f0f7e21 */ /* 0x000fe20008010000 */
[----:B------:R-:W-:Y:S01]  /*1620*/  FADD.FTZ R12, R12, R18 ;  /* 0x000000120c0c7221 */ /* 0x000fe20000010000 */
[----:B------:R-:W-:Y:S01]  /*1630*/  FFMA.FTZ R11, R20, R16, R11 ;  /* 0x00000010140b7223 */ /* 0x000fe2000001000b */
[----:B------:R-:W-:Y:S02]  /*1640*/  HADD2.F32 R18, -RZ, R30.H0_H0 ;  /* 0x2000001eff127230 */ /* 0x000fe40000004100 */
[----:B------:R-:W-:Y:S01]  /*1650*/  FFMA.FTZ R14, R16, R21, R17 ;  /* 0x00000015100e7223 */ /* 0x000fe20000010011 */
[----:B------:R-:W-:Y:S01]  /*1660*/  FMUL.FTZ R17, R15, UR21 ;  /* 0x000000150f117c20 */ /* 0x000fe20008410000 */
[----:B------:R-:W-:-:S02]  /*1670*/  HADD2.F32 R16, -RZ, R29.H0_H0 ;  /* 0x2000001dff107230 */ /* 0x000fc40000004100 */
[----:B------:R-:W-:Y:S01]  /*1680*/  FADD.FTZ R10, R10, R19 ;  /* 0x000000130a0a7221 */ /* 0x000fe20000010000 */
[----:B------:R-:W-:Y:S02]  /*1690*/  HADD2.F32 R15, -RZ, R31.H1_H1 ;  /* 0x3000001fff0f7230 */ /* 0x000fe40000004100 */
[----:B------:R-:W-:Y:S01]  /*16a0*/  FMUL.FTZ R19, R6, R18 ;  /* 0x0000001206137220 */ /* 0x000fe20000410000 */
[----:B------:R-:W-:Y:S01]  /*16b0*/  FADD.FTZ R12, R12, R18 ;  /* 0x000000120c0c7221 */ /* 0x000fe20000010000 */
[----:B------:R-:W-:Y:S01]  /*16c0*/  FFMA.FTZ R9, R18, R17, R9 ;  /* 0x0000001112097223 */ /* 0x000fe20000010009 */
[----:B------:R-:W-:Y:S01]  /*16d0*/  FADD.FTZ R10, R21, R10 ;  /* 0x0000000a150a7221 */ /* 0x000fe20000010000 */
[----:B------:R-:W-:Y:S02]  /*16e0*/  HADD2.F32 R18, -RZ, R30.H1_H1 ;  /* 0x3000001eff127230 */ /* 0x000fe40000004100 */
[----:B------:R-:W-:Y:S01]  /*16f0*/  FADD.FTZ R16, R16, -UR20 ;  /* 0x8000001410107e21 */ /* 0x000fe20008010000 */
[----:B------:R-:W-:Y:S01]  /*1700*/  FADD.FTZ R15, R15, -UR20 ;  /* 0x800000140f0f7e21 */ /* 0x000fe20008010000 */
[----:B------:R-:W-:Y:S01]  /*1710*/  FADD.FTZ R8, R8, R20 ;  /* 0x0000001408087221 */ /* 0x000fe20000010000 */
[----:B------:R-:W-:-:S02]  /*1720*/  HADD2.F32 R21, -RZ, R28.H0_H0 ;  /* 0x2000001cff157230 */ /* 0x000fc40000004100 */
[----:B------:R-:W-:Y:S01]  /*1730*/  FADD.FTZ R10, R10, R19 ;  /* 0x000000130a0a7221 */ /* 0x000fe20000010000 */
[----:B------:R-:W-:Y:S01]  /*1740*/  FFMA.FTZ R14, R17, R19, R14 ;  /* 0x00000013110e7223 */ /* 0x000fe2000001000e */
[----:B------:R-:W-:Y:S01]  /*1750*/  FMUL.FTZ R16, R16, UR21 ;  /* 0x0000001510107c20 */ /* 0x000fe20008410000 */
[----:B------:R-:W-:Y:S01]  /*1760*/  FMUL.FTZ R17, R15, UR21 ;  /* 0x000000150f117c20 */ /* 0x000fe20008410000 */
[----:B------:R-:W-:Y:S01]  /*1770*/  FMUL.FTZ R19, R5, R18 ;  /* 0x0000001205137220 */ /* 0x000fe20000410000 */
[----:B------:R-:W-:Y:S02]  /*1780*/  HADD2.F32 R20, -RZ, R29.H1_H1 ;  /* 0x3000001dff147230 */ /* 0x000fe40000004100 */
[----:B------:R-:W-:Y:S01]  /*1790*/  FADD.FTZ R15, R8, R18 ;  /* 0x00000012080f7221 */ /* 0x000fe20000010000 */
[----:B------:R-:W-:Y:S01]  /*17a0*/  FADD.FTZ R8, R12, R21 ;  /* 0x000000150c087221 */ /* 0x000fe20000010000 */
[----:B------:R-:W-:Y:S01]  /*17b0*/  FFMA.FTZ R9, R21, R16, R9 ;  /* 0x0000001015097223 */ /* 0x000fe20000010009 */
[----:B------:R-:W-:Y:S01]  /*17c0*/  FFMA.FTZ R11, R18, R17, R11 ;  /* 0x00000011120b7223 */ /* 0x000fe2000001000b */
[----:B------:R-:W-:Y:S01]  /*17d0*/  FMUL.FTZ R21, R6, R21 ;  /* 0x0000001506157220 */ /* 0x000fe20000410000 */
[----:B------:R-:W-:Y:S01]  /*17e0*/  FADD.FTZ R10, R19, R10 ;  /* 0x0000000a130a7221 */ /* 0x000fe20000010000 */
[----:B------:R-:W-:Y:S01]  /*17f0*/  FFMA.FTZ R17, R17, R19, R14 ;  /* 0x0000001311117223 */ /* 0x000fe2000001000e */
[----:B------:R-:W-:Y:S01]  /*1800*/  FADD.FTZ R12, R20, -UR20 ;  /* 0x80000014140c7e21 */ /* 0x000fe20008010000 */
[----:B------:R-:W-:-:S02]  /*1810*/  HADD2.F32 R14, -RZ, R28.H1_H1 ;  /* 0x3000001cff0e7230 */ /* 0x000fc40000004100 */
[----:B------:R-:W-:Y:S01]  /*1820*/  FADD.FTZ R18, R10, R21 ;  /* 0x000000150a127221 */ /* 0x000fe20000010000 */
[----:B------:R-:W-:Y:S01]  /*1830*/  FFMA.FTZ R21, R16, R21, R17 ;  /* 0x0000001510157223 */ /* 0x000fe20000010011 */
[--C-:B------:R-:W-:Y:S02]  /*1840*/  HADD2.F32 R16, -RZ, R27.reuse.H0_H0 ;  /* 0x2000001bff107230 */ /* 0x100fe40000004100 */
[----:B------:R-:W-:Y:S01]  /*1850*/  FMUL.FTZ R12, R12, UR21 ;  /* 0x000000150c0c7c20 */ /* 0x000fe20008410000 */
[----:B------:R-:W-:Y:S01]  /*1860*/  FMUL.FTZ R17, R5, R14 ;  /* 0x0000000e05117220 */ /* 0x000fe20000410000 */
[----:B------:R-:W-:Y:S02]  /*1870*/  HADD2.F32 R10, -RZ, R26.H0_H0 ;  /* 0x2000001aff0a7230 */ /* 0x000fe40000004100 */
[----:B------:R-:W-:Y:S01]  /*1880*/  FADD.FTZ R15, R15, R14 ;  /* 0x0000000e0f0f7221 */ /* 0x000fe20000010000 */
[----:B------:R-:W-:Y:S01]  /*1890*/  FFMA.FTZ R11, R14, R12, R11 ;  /* 0x0000000c0e0b7223 */ /* 0x000fe2000001000b */
[----:B------:R-:W-:Y:S01]  /*18a0*/  FADD.FTZ R16, R16, -UR20 ;  /* 0x8000001410107e21 */ /* 0x000fe20008010000 */
[----:B------:R-:W-:-:S02]  /*18b0*/  HADD2.F32 R14, -RZ, R27.H1_H1 ;  /* 0x3000001bff0e7230 */ /* 0x000fc40000004100 */
[----:B------:R-:W-:Y:S01]  /*18c0*/  FADD.FTZ R18, R17, R18 ;  /* 0x0000001211127221 */ /* 0x000fe20000010000 */
[----:B------:R-:W-:Y:S01]  /*18d0*/  FFMA.FTZ R21, R12, R17, R21 ;  /* 0x000000110c157223 */ /* 0x000fe20000010015 */
[----:B------:R-:W-:Y:S01]  /*18e0*/  FMUL.FTZ R17, R6, R10 ;  /* 0x0000000a06117220 */ /* 0x000fe20000410000 */
[----:B------:R-:W-:Y:S01]  /*18f0*/  FMUL.FTZ R16, R16, UR21 ;  /* 0x0000001510107c20 */ /* 0x000fe20008410000 */
[----:B------:R-:W-:Y:S02]  /*1900*/  HADD2.F32 R12, -RZ, R26.H1_H1 ;  /* 0x3000001aff0c7230 */ /* 0x000fe40000004100 */
[----:B------:R-:W-:Y:S01]  /*1910*/  FADD.FTZ R14, R14, -UR20 ;  /* 0x800000140e0e7e21 */ /* 0x000fe20008010000 */
[----:B------:R-:W-:Y:S01]  /*1920*/  FADD.FTZ R20, R18, R17 ;  /* 0x0000001112147221 */ /* 0x000fe20000010000 */
[----:B------:R-:W-:Y:S01]  /*1930*/  FFMA.FTZ R21, R16, R17, R21 ;  /* 0x0000001110157223 */ /* 0x000fe20000010015 */
[----:B------:R-:W-:Y:S02]  /*1940*/  HADD2.F32 R22, -RZ, R7.H0_H0 ;  /* 0x20000007ff167230 */ /* 0x000fe40000004100 */
[----:B------:R-:W-:Y:S01]  /*1950*/  FMUL.FTZ R17, R5, R12 ;  /* 0x0000000c05117220 */ /* 0x000fe20000410000 */
[----:B------:R-:W-:Y:S01]  /*1960*/  FMUL.FTZ R14, R14, UR21 ;  /* 0x000000150e0e7c20 */ /* 0x000fe20008410000 */
[----:B------:R-:W-:-:S02]  /*1970*/  HADD2.F32 R18, -RZ, R2.H0_H0 ;  /* 0x20000002ff127230 */ /* 0x000fc40000004100 */
[----:B------:R-:W-:Y:S01]  /*1980*/  FFMA.FTZ R9, R10, R16, R9 ;  /* 0x000000100a097223 */ /* 0x000fe20000010009 */
[----:B------:R-:W-:Y:S01]  /*1990*/  FADD.FTZ R19, R17, R20 ;  /* 0x0000001411137221 */ /* 0x000fe20000010000 */
[----:B------:R-:W-:Y:S01]  /*19a0*/  FFMA.FTZ R20, R14, R17, R21 ;  /* 0x000000110e147223 */ /* 0x000fe20000010015 */
[----:B------:R-:W-:Y:S01]  /*19b0*/  FADD.FTZ R17, R22, -UR20 ;  /* 0x8000001416117e21 */ /* 0x000fe20008010000 */
[----:B------:R-:W-:Y:S02]  /*19c0*/  HADD2.F32 R22, -RZ, R7.H1_H1 ;  /* 0x30000007ff167230 */ /* 0x000fe40000004100 */
[----:B------:R-:W-:Y:S01]  /*19d0*/  FMUL.FTZ R24, R6, R18 ;  /* 0x0000001206187220 */ /* 0x000fe20000410000 */
[----:B------:R-:W-:Y:S02]  /*19e0*/  HADD2.F32 R16, -RZ, R2.H1_H1 ;  /* 0x30000002ff107230 */ /* 0x000fe40000004100 */
[----:B------:R-:W-:Y:S01]  /*19f0*/  FMUL.FTZ R17, R17, UR21 ;  /* 0x0000001511117c20 */ /* 0x000fe20008410000 */
[----:B------:R-:W-:Y:S01]  /*1a00*/  FADD.FTZ R21, R8, R10 ;  /* 0x0000000a08157221 */ /* 0x000fe20000010000 */
        /* <DEDUP_REMOVED lines=9> */
[----:B------:R-:W-:Y:S01]  /*1aa0*/  FFMA.FTZ R8, R18, R17, R9 ;  /* 0x0000001112087223 */ /* 0x000fe20000010009 */
[----:B------:R-:W-:Y:S01]  /*1ab0*/  FADD.FTZ R10, R21, R18 ;  /* 0x00000012150a7221 */ /* 0x000fe20000010000 */
[----:B------:R-:W-:Y:S01]  /*1ac0*/  FADD.FTZ R11, R15, R16 ;  /* 0x000000100f0b7221 */ /* 0x000fe20000010000 */
[----:B------:R-:W-:Y:S01]  /*1ad0*/  FFMA.FTZ R9, R16, R19, R23 ;  /* 0x0000001310097223 */ /* 0x000fe20000010017 */
[----:B------:R-:W-:Y:S06]  /*1ae0*/  BRA `(.L_x_757) ;  /* 0x0000001000807947 */ /* 0x000fec0003800000 */
.L_x_756:
[--C-:B-----5:R-:W-:Y:S02]  /*1af0*/  HADD2.F32 R8, -RZ, R39.reuse.H0_H0 ;  /* 0x20000027ff087230 */ /* 0x120fe40000004100 */
[----:B------:R-:W-:Y:S02]  /*1b00*/  HADD2.F32 R10, -RZ, R39.H1_H1 ;  /* 0x30000027ff0a7230 */ /* 0x000fe40000004100 */
[--C-:B------:R-:W-:Y:S02]  /*1b10*/  HADD2.F32 R11, -RZ, R37.reuse.H0_H0 ;  /* 0x20000025ff0b7230 */ /* 0x100fe40000004100 */
[----:B------:R-:W-:Y:S01]  /*1b20*/  FADD.FTZ R8, R8, -UR20 ;  /* 0x8000001408087e21 */ /* 0x000fe20008010000 */
[----:B------:R-:W-:Y:S02]  /*1b30*/  HADD2.F32 R12, -RZ, R37.H1_H1 ;  /* 0x30000025ff0c7230 */ /* 0x000fe40000004100 */
[--C-:B------:R-:W-:Y:S02]  /*1b40*/  HADD2.F32 R25, -RZ, R38.reuse.H0_H0 ;  /* 0x20000026ff197230 */ /* 0x100fe40000004100 */
        /* <DEDUP_REMOVED lines=25> */
[----:B------:R-:W1:Y:S01]  /*1ce0*/  MUFU.RCP R15, R15 ;  /* 0x0000000f000f7308 */ /* 0x000e620000001000 */
[----:B------:R-:W-:-:S05]  /*1cf0*/  HADD2.F32 R23, -RZ, R35.H0_H0 ;  /* 0x20000023ff177230 */ /* 0x000fca0000004100 */
[----:B------:R-:W-:Y:S02]  /*1d00*/  FADD.FTZ R23, R23, -UR20 ;  /* 0x8000001417177e21 */ /* 0x000fe40008010000 */
[----:B------:R-:W2:Y:S01]  /*1d10*/  MUFU.RCP R17, R17 ;  /* 0x0000001100117308 */ /* 0x000ea20000001000 */
[----:B0-----:R-:W-:Y:S01]  /*1d20*/  FADD.FTZ R19, -R12, 1 ;  /* 0x3f8000000c137421 */ /* 0x001fe20000010100 */
[----:B------:R-:W-:-:S03]  /*1d30*/  FMUL.FTZ R23, R23, UR21 ;  /* 0x0000001517177c20 */ /* 0x000fc60008410000 */
[----:B------:R-:W-:Y:S01]  /*1d40*/  FFMA.FTZ R19, R10, R19, 1 ;  /* 0x3f8000000a137423 */ /* 0x000fe20000010013 */
[----:B------:R-:W-:Y:S02]  /*1d50*/  FMUL.FTZ R10, R25, R12 ;  /* 0x0000000c190a7220 */ /* 0x000fe40000410000 */
[----:B------:R-:W0:Y:S01]  /*1d60*/  MUFU.RCP R16, R16 ;  /* 0x0000001000107308 */ /* 0x000e220000001000 */
[--C-:B------:R-:W-:Y:S02]  /*1d70*/  HADD2.F32 R25, -RZ, R36.reuse.H1_H1 ;  /* 0x30000024ff197230 */ /* 0x100fe40000004100 */
[----:B-1----:R-:W-:Y:S01]  /*1d80*/  FADD.FTZ R20, -R15, 1 ;  /* 0x3f8000000f147421 */ /* 0x002fe20000010100 */
[----:B------:R-:W-:Y:S01]  /*1d90*/  FMUL.FTZ R12, R24, R15 ;  /* 0x0000000f180c7220 */ /* 0x000fe20000410000 */
[----:B------:R-:W-:Y:S01]  /*1da0*/  FMUL.FTZ R15, R10, R19 ;  /* 0x000000130a0f7220 */ /* 0x000fe20000410000 */
[----:B------:R-:W-:Y:S02]  /*1db0*/  HADD2.F32 R10, -RZ, R36.H0_H0 ;  /* 0x20000024ff0a7230 */ /* 0x000fe40000004100 */
[----:B------:R-:W-:Y:S01]  /*1dc0*/  FFMA.FTZ R11, R11, R20, 1 ;  /* 0x3f8000000b0b7423 */ /* 0x000fe20000010014 */
[----:B------:R-:W-:-:S02]  /*1dd0*/  HADD2.F32 R20, -RZ, R35.H1_H1 ;  /* 0x30000023ff147230 */ /* 0x000fc40000004100 */
[----:B--2---:R-:W-:Y:S01]  /*1de0*/  FADD.FTZ R19, -R17, 1 ;  /* 0x3f80000011137421 */ /* 0x004fe20000010100 */
[----:B------:R-:W-:Y:S02]  /*1df0*/  FMUL.FTZ R17, R10, R17 ;  /* 0x000000110a117220 */ /* 0x000fe40000410000 */
[----:B------:R-:W-:Y:S01]  /*1e00*/  FADD.FTZ R20, R20, -UR20 ;  /* 0x8000001414147e21 */ /* 0x000fe20008010000 */
[----:B------:R-:W-:Y:S01]  /*1e10*/  FFMA.FTZ R10, R6, R23, R3 ;  /* 0x00000017060a7223 */ /* 0x000fe20000010003 */
[----:B------:R-:W-:Y:S01]  /*1e20*/  FFMA.FTZ R14, R14, R19, 1 ;  /* 0x3f8000000e0e7423 */ /* 0x000fe20000010013 */
[----:B------:R-:W-:Y:S02]  /*1e30*/  FMUL.FTZ R12, R12, R11 ;  /* 0x0000000b0c0c7220 */ /* 0x000fe40000410000 */
[----:B------:R-:W-:Y:S01]  /*1e40*/  FMUL.FTZ R40, R10, -1.4426950216293334961 ;  /* 0xbfb8aa3b0a287820 */ /* 0x000fe20000410000 */
[----:B0-----:R-:W-:Y:S01]  /*1e50*/  FADD.FTZ R19, -R16, 1 ;  /* 0x3f80000010137421 */ /* 0x001fe20000010100 */
[----:B------:R-:W-:Y:S01]  /*1e60*/  FMUL.FTZ R25, R25, R16 ;  /* 0x0000001019197220 */ /* 0x000fe20000410000 */
[----:B------:R-:W-:Y:S01]  /*1e70*/  FMUL.FTZ R14, R17, R14 ;  /* 0x0000000e110e7220 */ /* 0x000fe20000410000 */
[----:B------:R-:W-:-:S02]  /*1e80*/  HADD2.F32 R17, -RZ, R34.H0_H0 ;  /* 0x20000022ff117230 */ /* 0x000fc40000004100 */
[----:B------:R-:W-:Y:S01]  /*1e90*/  FFMA.FTZ R18, R18, R19, 1 ;  /* 0x3f80000012127423 */ /* 0x000fe20000010013 */
[----:B------:R-:W-:Y:S01]  /*1ea0*/  FMUL.FTZ R19, R20, UR21 ;  /* 0x0000001514137c20 */ /* 0x000fe20008410000 */
[----:B------:R-:W0:Y:S02]  /*1eb0*/  MUFU.EX2 R40, R40 ;  /* 0x0000002800287308 */ /* 0x000e240000000800 */
[----:B------:R-:W-:Y:S01]  /*1ec0*/  FMUL.FTZ R18, R25, R18 ;  /* 0x0000001219127220 */ /* 0x000fe20000410000 */
[----:B------:R-:W-:Y:S01]  /*1ed0*/  FFMA.FTZ R16, R5, R19, R4 ;  /* 0x0000001305107223 */ /* 0x000fe20000010004 */
[----:B------:R-:W-:-:S03]  /*1ee0*/  HADD2.F32 R25, -RZ, R34.H1_H1 ;  /* 0x30000022ff197230 */ /* 0x000fc60000004100 */
[----:B------:R-:W-:-:S06]  /*1ef0*/  FMUL.FTZ R41, R16, -1.4426950216293334961 ;  /* 0xbfb8aa3b10297820 */ /* 0x000fcc0000410000 */
[----:B------:R-:W1:Y:S01]  /*1f00*/  MUFU.EX2 R41, R41 ;  /* 0x0000002900297308 */ /* 0x000e620000000800 */
[----:B0-----:R-:W-:Y:S01]  /*1f10*/  FADD.FTZ R20, R40, 1 ;  /* 0x3f80000028147421 */ /* 0x001fe20000010000 */
[----:B------:R-:W-:-:S04]  /*1f20*/  FFMA.FTZ R40, R9, R15, RZ ;  /* 0x0000000f09287223 */ /* 0x000fc800000100ff */
[----:B------:R-:W-:Y:S01]  /*1f30*/  FFMA.FTZ R40, R21, R14, R40 ;  /* 0x0000000e15287223 */ /* 0x000fe20000010028 */
[----:B------:R-:W0:Y:S01]  /*1f40*/  MUFU.RCP R20, R20 ;  /* 0x0000001400147308 */ /* 0x000e220000001000 */
[----:B-1----:R-:W-:-:S07]  /*1f50*/  FADD.FTZ R24, R41, 1 ;  /* 0x3f80000029187421 */ /* 0x002fce0000010000 */
[----:B------:R-:W1:Y:S01]  /*1f60*/  MUFU.RCP R24, R24 ;  /* 0x0000001800187308 */ /* 0x000e620000001000 */
[----:B0-----:R-:W-:-:S04]  /*1f70*/  FADD.FTZ R11, -R20, 1 ;  /* 0x3f800000140b7421 */ /* 0x001fc80000010100 */
[----:B------:R-:W-:Y:S01]  /*1f80*/  FFMA.FTZ R10, R10, R11, 1 ;  /* 0x3f8000000a0a7423 */ /* 0x000fe2000001000b */
[----:B------:R-:W-:Y:S01]  /*1f90*/  FMUL.FTZ R11, R17, R20 ;  /* 0x00000014110b7220 */ /* 0x000fe20000410000 */
[----:B-1----:R-:W-:Y:S01]  /*1fa0*/  FADD.FTZ R17, -R24, 1 ;  /* 0x3f80000018117421 */ /* 0x002fe20000010100 */
[----:B------:R-:W-:Y:S01]  /*1fb0*/  FMUL.FTZ R24, R25, R24 ;  /* 0x0000001819187220 */ /* 0x000fe20000410000 */
[----:B------:R-:W-:Y:S02]  /*1fc0*/  FMUL.FTZ R25, R5, R12 ;  /* 0x0000000c05197220 */ /* 0x000fe40000410000 */
[----:B------:R-:W-:Y:S01]  /*1fd0*/  FFMA.FTZ R17, R16, R17, 1 ;  /* 0x3f80000010117423 */ /* 0x000fe20000010011 */
[----:B------:R-:W-:Y:S01]  /*1fe0*/  FMUL.FTZ R16, R11, R10 ;  /* 0x0000000a0b107220 */ /* 0x000fe20000410000 */
[----:B------:R-:W-:Y:S02]  /*1ff0*/  HADD2.F32 R11, -RZ, R33.H0_H0 ;  /* 0x20000021ff0b7230 */ /* 0x000fe40000004100 */
[----:B------:R-:W-:Y:S01]  /*2000*/  FMUL.FTZ R10, R6, R15 ;  /* 0x0000000f060a7220 */ /* 0x000fe20000410000 */
[----:B------:R-:W-:Y:S01]  /*2010*/  FMUL.FTZ R24, R24, R17 ;  /* 0x0000001118187220 */ /* 0x000fe20000410000 */
[----:B------:R-:W-:Y:S01]  /*2020*/  FADD.FTZ R15, RZ, R15 ;  /* 0x0000000fff0f7221 */ /* 0x000fe20000010000 */
[----:B------:R-:W-:Y:S01]  /*2030*/  FADD.FTZ R11, R11, -UR20 ;  /* 0x800000140b0b7e21 */ /* 0x000fe20008010000 */
[----:B------:R-:W-:Y:S01]  /*2040*/  FFMA.FTZ R41, R9, R10, RZ ;  /* 0x0000000a09297223 */ /* 0x000fe200000100ff */
[----:B------:R-:W-:Y:S01]  /*2050*/  FADD.FTZ R20, RZ, R10 ;  /* 0x0000000aff147221 */ /* 0x000fe20000010000 */
[----:B------:R-:W-:Y:S01]  /*2060*/  FADD.FTZ R15, R15, R14 ;  /* 0x0000000e0f0f7221 */ /* 0x000fe20000010000 */
[----:B------:R-:W-:Y:S01]  /*2070*/  FMUL.FTZ R10, R11, UR21 ;  /* 0x000000150b0a7c20 */ /* 0x000fe20008410000 */
[----:B------:R-:W-:Y:S01]  /*2080*/  FFMA.FTZ R41, R8, R25, R41 ;  /* 0x0000001908297223 */ /* 0x000fe20000010029 */
[----:B------:R-:W-:Y:S01]  /*2090*/  FADD.FTZ R25, R25, R20 ;  /* 0x0000001419197221 */ /* 0x000fe20000010000 */
[----:B------:R-:W-:-:S02]  /*20a0*/  HADD2.F32 R9, -RZ, R32.H0_H0 ;  /* 0x20000020ff097230 */ /* 0x000fc40000004100 */
[C---:B------:R-:W-:Y:S01]  /*20b0*/  FFMA.FTZ R11, R6.reuse, R10, R3 ;  /* 0x0000000a060b7223 */ /* 0x040fe20000010003 */
[----:B------:R-:W-:Y:S01]  /*20c0*/  FMUL.FTZ R14, R6, R14 ;  /* 0x0000000e060e7220 */ /* 0x000fe20000410000 */
[----:B------:R-:W-:Y:S02]  /*20d0*/  FFMA.FTZ R8, R8, R12, RZ ;  /* 0x0000000c08087223 */ /* 0x000fe400000100ff */
[----:B------:R-:W-:Y:S01]  /*20e0*/  FMUL.FTZ R20, R11, -1.4426950216293334961 ;  /* 0xbfb8aa3b0b147820 */ /* 0x000fe20000410000 */
[----:B------:R-:W-:Y:S01]  /*20f0*/  FFMA.FTZ R21, R21, R14, R41 ;  /* 0x0000000e15157223 */ /* 0x000fe20000010029 */
[----:B------:R-:W-:Y:S01]  /*2100*/  FADD.FTZ R25, R25, R14 ;  /* 0x0000000e19197221 */ /* 0x000fe20000010000 */
[----:B------:R-:W-:Y:S01]  /*2110*/  FADD.FTZ R41, RZ, R12 ;  /* 0x0000000cff297221 */ /* 0x000fe20000010000 */
[-C--:B------:R-:W-:Y:S01]  /*2120*/  FFMA.FTZ R12, R22, R18.reuse, R8 ;  /* 0x00000012160c7223 */ /* 0x080fe20000010008 */
[----:B------:R-:W-:Y:S01]  /*2130*/  FMUL.FTZ R8, R5, R18 ;  /* 0x0000001205087220 */ /* 0x000fe20000410000 */
[----:B------:R-:W0:Y:S01]  /*2140*/  MUFU.EX2 R20, R20 ;  /* 0x0000001400147308 */ /* 0x000e220000000800 */
[----:B------:R-:W-:Y:S01]  /*2150*/  FADD.FTZ R41, R41, R18 ;  /* 0x0000001229297221 */ /* 0x000fe20000010000 */
[----:B------:R-:W-:-:S02]  /*2160*/  HADD2.F32 R18, -RZ, R32.H1_H1 ;  /* 0x30000020ff127230 */ /* 0x000fc40000004100 */
[----:B------:R-:W-:Y:S01]  /*2170*/  FFMA.FTZ R22, R22, R8, R21 ;  /* 0x0000000816167223 */ /* 0x000fe20000010015 */
[----:B------:R-:W-:Y:S01]  /*2180*/  FADD.FTZ R25, R8, R25 ;  /* 0x0000001908197221 */ /* 0x000fe20000010000 */
[----:B------:R-:W-:Y:S01]  /*2190*/  FFMA.FTZ R12, R19, R24, R12 ;  /* 0x00000018130c7223 */ /* 0x000fe2000001000c */
[----:B0-----:R-:W-:-:S06]  /*21a0*/  FADD.FTZ R17, R20, 1 ;  /* 0x3f80000014117421 */ /* 0x001fcc0000010000 */
[----:B------:R-:W0:Y:S02]  /*21b0*/  MUFU.RCP R17, R17 ;  /* 0x0000001100117308 */ /* 0x000e240000001000 */
[----:B0-----:R-:W-:Y:S01]  /*21c0*/  FADD.FTZ R20, -R17, 1 ;  /* 0x3f80000011147421 */ /* 0x001fe20000010100 */
[----:B------:R-:W-:-:S03]  /*21d0*/  FMUL.FTZ R9, R9, R17 ;  /* 0x0000001109097220 */ /* 0x000fc60000410000 */
[----:B------:R-:W-:Y:S01]  /*21e0*/  FFMA.FTZ R20, R11, R20, 1 ;  /* 0x3f8000000b147423 */ /* 0x000fe20000010014 */
[----:B------:R-:W-:-:S03]  /*21f0*/  HADD2.F32 R11, -RZ, R33.H1_H1 ;  /* 0x30000021ff0b7230 */ /* 0x000fc60000004100 */
[----:B------:R-:W-:Y:S02]  /*2200*/  FMUL.FTZ R9, R9, R20 ;  /* 0x0000001409097220 */ /* 0x000fe40000410000 */
[----:B------:R-:W-:-:S04]  /*2210*/  FADD.FTZ R11, R11, -UR20 ;  /* 0x800000140b0b7e21 */ /* 0x000fc80008010000 */
[----:B------:R-:W-:-:S04]  /*2220*/  FMUL.FTZ R11, R11, UR21 ;  /* 0x000000150b0b7c20 */ /* 0x000fc80008410000 */
[----:B------:R-:W-:-:S04]  /*2230*/  FFMA.FTZ R14, R5, R11, R4 ;  /* 0x0000000b050e7223 */ /* 0x000fc80000010004 */
[----:B------:R-:W-:-:S06]  /*2240*/  FMUL.FTZ R20, R14, -1.4426950216293334961 ;  /* 0xbfb8aa3b0e147820 */ /* 0x000fcc0000410000 */
[----:B------:R-:W0:Y:S02]  /*2250*/  MUFU.EX2 R20, R20 ;  /* 0x0000001400147308 */ /* 0x000e240000000800 */
[----:B0-----:R-:W-:Y:S01]  /*2260*/  FADD.FTZ R17, R20, 1 ;  /* 0x3f80000014117421 */ /* 0x001fe20000010000 */
[----:B------:R-:W-:Y:S01]  /*2270*/  FADD.FTZ R20, R15, R16 ;  /* 0x000000100f147221 */ /* 0x000fe20000010000 */
[----:B------:R-:W-:-:S03]  /*2280*/  FFMA.FTZ R15, R23, R16, R40 ;  /* 0x00000010170f7223 */ /* 0x000fc60000010028 */
[----:B------:R-:W-:Y:S01]  /*2290*/  FADD.FTZ R20, R20, R9 ;  /* 0x0000000914147221 */ /* 0x000fe20000010000 */
[----:B------:R-:W0:Y:S01]  /*22a0*/  MUFU.RCP R17, R17 ;  /* 0x0000001100117308 */ /* 0x000e220000001000 */
[----:B------:R-:W-:Y:S01]  /*22b0*/  FFMA.FTZ R15, R10, R9, R15 ;  /* 0x000000090a0f7223 */ /* 0x000fe2000001000f */
[----:B0-----:R-:W-:Y:S01]  /*22c0*/  FADD.FTZ R21, -R17, 1 ;  /* 0x3f80000011157421 */ /* 0x001fe20000010100 */
[----:B------:R-:W-:-:S03]  /*22d0*/  FMUL.FTZ R18, R18, R17 ;  /* 0x0000001112127220 */ /* 0x000fc60000410000 */
[----:B------:R-:W-:Y:S01]  /*22e0*/  FFMA.FTZ R21, R14, R21, 1 ;  /* 0x3f8000000e157423 */ /* 0x000fe20000010015 */
[----:B------:R-:W-:-:S05]  /*22f0*/  HADD2.F32 R14, -RZ, R31.H0_H0 ;  /* 0x2000001fff0e7230 */ /* 0x000fca0000004100 */
[----:B------:R-:W-:Y:S01]  /*2300*/  FADD.FTZ R17, R14, -UR20 ;  /* 0x800000140e117e21 */ /* 0x000fe20008010000 */
[----:B------:R-:W-:-:S03]  /*2310*/  FMUL.FTZ R14, R18, R21 ;  /* 0x00000015120e7220 */ /* 0x000fc60000410000 */
[----:B------:R-:W-:-:S04]  /*2320*/  FMUL.FTZ R18, R17, UR21 ;  /* 0x0000001511127c20 */ /* 0x000fc80008410000 */
[----:B------:R-:W-:-:S04]  /*2330*/  FFMA.FTZ R17, R6, R18, R3 ;  /* 0x0000001206117223 */ /* 0x000fc80000010003 */
[----:B------:R-:W-:-:S06]  /*2340*/  FMUL.FTZ R8, R17, -1.4426950216293334961 ;  /* 0xbfb8aa3b11087820 */ /* 0x000fcc0000410000 */
[----:B------:R-:W0:Y:S02]  /*2350*/  MUFU.EX2 R8, R8 ;  /* 0x0000000800087308 */ /* 0x000e240000000800 */
[----:B0-----:R-:W-:Y:S01]  /*2360*/  FADD.FTZ R21, R8, 1 ;  /* 0x3f80000008157421 */ /* 0x001fe20000010000 */
[----:B------:R-:W-:Y:S01]  /*2370*/  FMUL.FTZ R8, R6, R16 ;  /* 0x0000001006087220 */ /* 0x000fe20000410000 */
[----:B------:R-:W-:-:S03]  /*2380*/  HADD2.F32 R16, -RZ, R30.H0_H0 ;  /* 0x2000001eff107230 */ /* 0x000fc60000004100 */
[----:B------:R-:W-:Y:S01]  /*2390*/  FFMA.FTZ R23, R23, R8, R22 ;  /* 0x0000000817177223 */ /* 0x000fe20000010016 */
[----:B------:R-:W0:Y:S01]  /*23a0*/  MUFU.RCP R21, R21 ;  /* 0x0000001500157308 */ /* 0x000e220000001000 */
[----:B------:R-:W-:Y:S01]  /*23b0*/  FADD.FTZ R25, R25, R8 ;  /* 0x0000000819197221 */ /* 0x000fe20000010000 */
[----:B------:R-:W-:Y:S01]  /*23c0*/  FADD.FTZ R8, R41, R24 ;  /* 0x0000001829087221 */ /* 0x000fe20000010000 */
[----:B------:R-:W-:-:S03]  /*23d0*/  FMUL.FTZ R24, R5, R24 ;  /* 0x0000001805187220 */ /* 0x000fc60000410000 */
[----:B------:R-:W-:Y:S01]  /*23e0*/  FADD.FTZ R8, R8, R14 ;  /* 0x0000000e08087221 */ /* 0x000fe20000010000 */
[----:B------:R-:W-:Y:S01]  /*23f0*/  FFMA.FTZ R19, R19, R24, R23 ;  /* 0x0000001813137223 */ /* 0x000fe20000010017 */
[----:B------:R-:W-:Y:S02]  /*2400*/  HADD2.F32 R23, -RZ, R30.H1_H1 ;  /* 0x3000001eff177230 */ /* 0x000fe40000004100 */
[----:B------:R-:W-:Y:S01]  /*2410*/  FADD.FTZ R25, R24, R25 ;  /* 0x0000001918197221 */ /* 0x000fe20000010000 */
[----:B0-----:R-:W-:Y:S01]  /*2420*/  FADD.FTZ R22, -R21, 1 ;  /* 0x3f80000015167421 */ /* 0x001fe20000010100 */
[----:B------:R-:W-:-:S03]  /*2430*/  FMUL.FTZ R16, R16, R21 ;  /* 0x0000001510107220 */ /* 0x000fc60000410000 */
[----:B------:R-:W-:Y:S01]  /*2440*/  FFMA.FTZ R17, R17, R22, 1 ;  /* 0x3f80000011117423 */ /* 0x000fe20000010016 */
[----:B------:R-:W-:-:S03]  /*2450*/  HADD2.F32 R22, -RZ, R31.H1_H1 ;  /* 0x3000001fff167230 */ /* 0x000fc60000004100 */
[----:B------:R-:W-:Y:S02]  /*2460*/  FMUL.FTZ R17, R16, R17 ;  /* 0x0000001110117220 */ /* 0x000fe40000410000 */
[----:B------:R-:W-:Y:S02]  /*2470*/  FADD.FTZ R22, R22, -UR20 ;  /* 0x8000001416167e21 */ /* 0x000fe40008010000 */
[----:B------:R-:W-:Y:S01]  /*2480*/  FFMA.FTZ R15, R18, R17, R15 ;  /* 0x00000011120f7223 */ /* 0x000fe2000001000f */
[----:B------:R-:W-:Y:S01]  /*2490*/  FADD.FTZ R20, R20, R17 ;  /* 0x0000001114147221 */ /* 0x000fe20000010000 */
        /* <DEDUP_REMOVED lines=9> */
[----:B------:R-:W-:Y:S02]  /*2530*/  FMUL.FTZ R23, R23, R22 ;  /* 0x0000001617177220 */ /* 0x000fe40000410000 */
[----:B------:R-:W-:Y:S01]  /*2540*/  FMUL.FTZ R22, R40, UR21 ;  /* 0x0000001528167c20 */ /* 0x000fe20008410000 */
[----:B------:R-:W-:Y:S01]  /*2550*/  FMUL.FTZ R40, R6, R9 ;  /* 0x0000000906287220 */ /* 0x000fe20000410000 */
[----:B------:R-:W-:-:S03]  /*2560*/  FFMA.FTZ R21, R21, R41, 1 ;  /* 0x3f80000015157423 */ /* 0x000fc60000010029 */
[----:B------:R-:W-:Y:S01]  /*2570*/  FFMA.FTZ R10, R10, R40, R19 ;  /* 0x000000280a0a7223 */ /* 0x000fe20000010013 */
[----:B------:R-:W-:Y:S01]  /*2580*/  FMUL.FTZ R21, R23, R21 ;  /* 0x0000001517157220 */ /* 0x000fe20000410000 */
[----:B------:R-:W-:Y:S01]  /*2590*/  FFMA.FTZ R23, R6, R22, R3 ;  /* 0x0000001606177223 */ /* 0x000fe20000010003 */
[----:B------:R-:W-:Y:S02]  /*25a0*/  HADD2.F32 R19, -RZ, R28.H0_H0 ;  /* 0x2000001cff137230 */ /* 0x000fe40000004100 */
[----:B------:R-:W-:Y:S01]  /*25b0*/  FADD.FTZ R25, R25, R40 ;  /* 0x0000002819197221 */ /* 0x000fe20000010000 */
[----:B------:R-:W-:Y:S01]  /*25c0*/  FADD.FTZ R8, R8, R21 ;  /* 0x0000001508087221 */ /* 0x000fe20000010000 */
[----:B------:R-:W-:-:S06]  /*25d0*/  FMUL.FTZ R41, R23, -1.4426950216293334961 ;  /* 0xbfb8aa3b17297820 */ /* 0x000fcc0000410000 */
[----:B------:R-:W0:Y:S02]  /*25e0*/  MUFU.EX2 R41, R41 ;  /* 0x0000002900297308 */ /* 0x000e240000000800 */
[----:B0-----:R-:W-:Y:S01]  /*25f0*/  FADD.FTZ R24, R41, 1 ;  /* 0x3f80000029187421 */ /* 0x001fe20000010000 */
[-C--:B------:R-:W-:Y:S01]  /*2600*/  FFMA.FTZ R41, R11, R14.reuse, R12 ;  /* 0x0000000e0b297223 */ /* 0x080fe2000001000c */
[----:B------:R-:W-:-:S04]  /*2610*/  FMUL.FTZ R14, R5, R14 ;  /* 0x0000000e050e7220 */ /* 0x000fc80000410000 */
[----:B------:R-:W0:Y:S01]  /*2620*/  MUFU.RCP R24, R24 ;  /* 0x0000001800187308 */ /* 0x000e220000001000 */
        /* <DEDUP_REMOVED lines=9> */
[----:B------:R-:W-:Y:S02]  /*26c0*/  FADD.FTZ R20, R20, R19 ;  /* 0x0000001314147221 */ /* 0x000fe40000010000 */
[----:B------:R-:W-:-:S04]  /*26d0*/  FMUL.FTZ R9, R23, UR21 ;  /* 0x0000001517097c20 */ /* 0x000fc80008410000 */
[----:B------:R-:W-:-:S04]  /*26e0*/  FFMA.FTZ R24, R5, R9, R4 ;  /* 0x0000000905187223 */ /* 0x000fc80000010004 */
[----:B------:R-:W-:-:S06]  /*26f0*/  FMUL.FTZ R40, R24, -1.4426950216293334961 ;  /* 0xbfb8aa3b18287820 */ /* 0x000fcc0000410000 */
        /* <DEDUP_REMOVED lines=8> */
[----:B------:R-:W-:-:S04]  /*2780*/  FADD.FTZ R24, R24, -UR20 ;  /* 0x8000001418187e21 */ /* 0x000fc80008010000 */
[----:B------:R-:W-:Y:S01]  /*2790*/  FMUL.FTZ R12, R24, UR21 ;  /* 0x00000015180c7c20 */ /* 0x000fe20008410000 */
[C---:B------:R-:W-:Y:S01]  /*27a0*/  FMUL.FTZ R24, R6.reuse, R17 ;  /* 0x0000001106187220 */ /* 0x040fe20000410000 */
[----:B------:R-:W-:Y:S02]  /*27b0*/  HADD2.F32 R17, -RZ, R26.H0_H0 ;  /* 0x2000001aff117230 */ /* 0x000fe40000004100 */
[----:B------:R-:W-:Y:S01]  /*27c0*/  FFMA.FTZ R23, R6, R12, R3 ;  /* 0x0000000c06177223 */ /* 0x000fe20000010003 */
[----:B------:R-:W-:Y:S01]  /*27d0*/  FFMA.FTZ R11, R18, R24, R11 ;  /* 0x00000018120b7223 */ /* 0x000fe2000001000b */
[----:B------:R-:W-:Y:S01]  /*27e0*/  FADD.FTZ R25, R25, R24 ;  /* 0x0000001819197221 */ /* 0x000fe20000010000 */
[----:B------:R-:W-:Y:S01]  /*27f0*/  FFMA.FTZ R24, R16, R21, R41 ;  /* 0x0000001510187223 */ /* 0x000fe20000010029 */
[----:B------:R-:W-:-:S06]  /*2800*/  FMUL.FTZ R40, R23, -1.4426950216293334961 ;  /* 0xbfb8aa3b17287820 */ /* 0x000fcc0000410000 */
[----:B------:R-:W0:Y:S02]  /*2810*/  MUFU.EX2 R40, R40 ;  /* 0x0000002800287308 */ /* 0x000e240000000800 */
[----:B0-----:R-:W-:Y:S01]  /*2820*/  FADD.FTZ R14, R40, 1 ;  /* 0x3f800000280e7421 */ /* 0x001fe20000010000 */
[----:B------:R-:W-:Y:S01]  /*2830*/  FMUL.FTZ R40, R5, R21 ;  /* 0x0000001505287220 */ /* 0x000fe20000410000 */
[----:B------:R-:W-:-:S03]  /*2840*/  HADD2.F32 R21, -RZ, R26.H1_H1 ;  /* 0x3000001aff157230 */ /* 0x000fc60000004100 */
[----:B------:R-:W-:Y:S01]  /*2850*/  FFMA.FTZ R11, R16, R40, R11 ;  /* 0x00000028100b7223 */ /* 0x000fe2000001000b */
[----:B------:R-:W0:Y:S01]  /*2860*/  MUFU.RCP R14, R14 ;  /* 0x0000000e000e7308 */ /* 0x000e220000001000 */
[----:B------:R-:W-:Y:S01]  /*2870*/  FADD.FTZ R25, R40, R25 ;  /* 0x0000001928197221 */ /* 0x000fe20000010000 */
[-C--:B------:R-:W-:Y:S01]  /*2880*/  FFMA.FTZ R40, R22, R19.reuse, R15 ;  /* 0x0000001316287223 */ /* 0x080fe2000001000f */
[----:B------:R-:W-:Y:S01]  /*2890*/  FMUL.FTZ R19, R6, R19 ;  /* 0x0000001306137220 */ /* 0x000fe20000410000 */
[----:B------:R-:W-:-:S03]  /*28a0*/  HADD2.F32 R15, -RZ, R2.H0_H0 ;  /* 0x20000002ff0f7230 */ /* 0x000fc60000004100 */
[----:B------:R-:W-:Y:S01]  /*28b0*/  FFMA.FTZ R22, R22, R19, R11 ;  /* 0x0000001316167223 */ /* 0x000fe2000001000b */
        /* <DEDUP_REMOVED lines=16> */
[----:B------:R-:W-:Y:S01]  /*29c0*/  FFMA.FTZ R21, R23, R21, 1 ;  /* 0x3f80000017157423 */ /* 0x000fe20000010015 */
[----:B------:R-:W-:-:S03]  /*29d0*/  HADD2.F32 R23, -RZ, R7.H0_H0 ;  /* 0x20000007ff177230 */ /* 0x000fc60000004100 */
[----:B------:R-:W-:Y:S02]  /*29e0*/  FMUL.FTZ R16, R16, R21 ;  /* 0x0000001510107220 */ /* 0x000fe40000410000 */
[----:B------:R-:W-:-:S04]  /*29f0*/  FADD.FTZ R23, R23, -UR20 ;  /* 0x8000001417177e21 */ /* 0x000fc80008010000 */
[----:B------:R-:W-:-:S04]  /*2a00*/  FMUL.FTZ R18, R23, UR21 ;  /* 0x0000001517127c20 */ /* 0x000fc80008410000 */
[----:B------:R-:W-:-:S04]  /*2a10*/  FFMA.FTZ R23, R6, R18, R3 ;  /* 0x0000001206177223 */ /* 0x000fc80000010003 */
[----:B------:R-:W-:-:S06]  /*2a20*/  FMUL.FTZ R41, R23, -1.4426950216293334961 ;  /* 0xbfb8aa3b17297820 */ /* 0x000fcc0000410000 */
[----:B------:R-:W0:Y:S02]  /*2a30*/  MUFU.EX2 R41, R41 ;  /* 0x0000002900297308 */ /* 0x000e240000000800 */
[----:B0-----:R-:W-:-:S06]  /*2a40*/  FADD.FTZ R21, R41, 1 ;  /* 0x3f80000029157421 */ /* 0x001fcc0000010000 */
[----:B------:R-:W0:Y:S02]  /*2a50*/  MUFU.RCP R21, R21 ;  /* 0x0000001500157308 */ /* 0x000e240000001000 */
[----:B0-----:R-:W-:Y:S01]  /*2a60*/  FADD.FTZ R11, -R21, 1 ;  /* 0x3f800000150b7421 */ /* 0x001fe20000010100 */
[----:B------:R-:W-:Y:S01]  /*2a70*/  FMUL.FTZ R15, R15, R21 ;  /* 0x000000150f0f7220 */ /* 0x000fe20000410000 */
[----:B------:R-:W-:Y:S02]  /*2a80*/  FFMA.FTZ R21, R9, R10, R24 ;  /* 0x0000000a09157223 */ /* 0x000fe40000010018 */
[----:B------:R-:W-:Y:S01]  /*2a90*/  FFMA.FTZ R11, R23, R11, 1 ;  /* 0x3f800000170b7423 */ /* 0x000fe2000001000b */
[----:B------:R-:W-:Y:S02]  /*2aa0*/  HADD2.F32 R23, -RZ, R7.H1_H1 ;  /* 0x30000007ff177230 */ /* 0x000fe40000004100 */
[----:B------:R-:W-:Y:S01]  /*2ab0*/  FFMA.FTZ R24, R14, R16, R21 ;  /* 0x000000100e187223 */ /* 0x000fe20000010015 */
[----:B------:R-:W-:-:S02]  /*2ac0*/  FMUL.FTZ R15, R15, R11 ;  /* 0x0000000b0f0f7220 */ /* 0x000fc40000410000 */
[----:B------:R-:W-:-:S04]  /*2ad0*/  FADD.FTZ R23, R23, -UR20 ;  /* 0x8000001417177e21 */ /* 0x000fc80008010000 */
[----:B------:R-:W-:-:S04]  /*2ae0*/  FMUL.FTZ R11, R23, UR21 ;  /* 0x00000015170b7c20 */ /* 0x000fc80008410000 */
        /* <DEDUP_REMOVED lines=9> */
[----:B------:R-:W-:Y:S02]  /*2b80*/  HADD2.F32 R22, -RZ, R2.H1_H1 ;  /* 0x30000002ff167230 */ /* 0x000fe40000004100 */
[----:B------:R-:W-:Y:S01]  /*2b90*/  FADD.FTZ R25, R10, R25 ;  /* 0x000000190a197221 */ /* 0x000fe20000010000 */
[----:B0-----:R-:W-:Y:S02]  /*2ba0*/  FADD.FTZ R8, -R23, 1 ;  /* 0x3f80000017087421 */ /* 0x001fe40000010100 */
[----:B------:R-:W-:Y:S01]  /*2bb0*/  FMUL.FTZ R22, R22, R23 ;  /* 0x0000001716167220 */ /* 0x000fe20000410000 */
[----:B------:R-:W-:Y:S01]  /*2bc0*/  FMUL.FTZ R23, R5, R16 ;  /* 0x0000001005177220 */ /* 0x000fe20000410000 */
[----:B------:R-:W-:Y:S01]  /*2bd0*/  FFMA.FTZ R41, R41, R8, 1 ;  /* 0x3f80000029297423 */ /* 0x000fe20000010008 */
[----:B------:R-:W-:-:S03]  /*2be0*/  FMUL.FTZ R8, R6, R17 ;  /* 0x0000001106087220 */ /* 0x000fc60000410000 */
[----:B------:R-:W-:Y:S01]  /*2bf0*/  FMUL.FTZ R22, R22, R41 ;  /* 0x0000002916167220 */ /* 0x000fe20000410000 */
[C---:B------:R-:W-:Y:S01]  /*2c00*/  FFMA.FTZ R41, R12.reuse, R8, R9 ;  /* 0x000000080c297223 */ /* 0x040fe20000010009 */
[----:B------:R-:W-:Y:S01]  /*2c10*/  FADD.FTZ R8, R25, R8 ;  /* 0x0000000819087221 */ /* 0x000fe20000010000 */
[----:B------:R-:W-:Y:S01]  /*2c20*/  FFMA.FTZ R9, R12, R17, R40 ;  /* 0x000000110c097223 */ /* 0x000fe20000010028 */
[----:B------:R-:W-:Y:S01]  /*2c30*/  FMUL.FTZ R12, R5, R22 ;  /* 0x00000016050c7220 */ /* 0x000fe20000410000 */
[----:B------:R-:W-:Y:S01]  /*2c40*/  FFMA.FTZ R41, R14, R23, R41 ;  /* 0x000000170e297223 */ /* 0x000fe20000010029 */
[----:B------:R-:W-:Y:S01]  /*2c50*/  FADD.FTZ R8, R23, R8 ;  /* 0x0000000817087221 */ /* 0x000fe20000010000 */
[----:B------:R-:W-:-:S04]  /*2c60*/  FMUL.FTZ R23, R6, R15 ;  /* 0x0000000f06177220 */ /* 0x000fc80000410000 */
[----:B------:R-:W-:Y:S01]  /*2c70*/  FFMA.FTZ R10, R18, R23, R41 ;  /* 0x00000017120a7223 */ /* 0x000fe20000010029 */
[----:B------:R-:W-:Y:S01]  /*2c80*/  FADD.FTZ R23, R8, R23 ;  /* 0x0000001708177221 */ /* 0x000fe20000010000 */
[----:B------:R-:W-:Y:S01]  /*2c90*/  FFMA.FTZ R8, R18, R15, R9 ;  /* 0x0000000f12087223 */ /* 0x000fe20000010009 */
[C---:B------:R-:W-:Y:S01]  /*2ca0*/  FFMA.FTZ R9, R11.reuse, R22, R24 ;  /* 0x000000160b097223 */ /* 0x040fe20000010018 */
[----:B------:R-:W-:Y:S01]  /*2cb0*/  FFMA.FTZ R14, R11, R12, R10 ;  /* 0x0000000c0b0e7223 */ /* 0x000fe2000001000a */
[----:B------:R-:W-:Y:S01]  /*2cc0*/  FADD.FTZ R12, R12, R23 ;  /* 0x000000170c0c7221 */ /* 0x000fe20000010000 */
[----:B------:R-:W-:Y:S01]  /*2cd0*/  FADD.FTZ R10, R20, R15 ;  /* 0x0000000f140a7221 */ /* 0x000fe20000010000 */
[----:B------:R-:W-:-:S07]  /*2ce0*/  FADD.FTZ R11, R19, R22 ;  /* 0x00000016130b7221 */ /* 0x000fce0000010000 */
.L_x_757:
[----:B------:R-:W0:Y:S01]  /*2cf0*/  S2R R18, SR_LANEID ;  /* 0x0000000000127919 */ /* 0x000e220000000000 */
[----:B------:R-:W1:Y:S01]  /*2d00*/  S2UR UR9, SR_CgaCtaId ;  /* 0x00000000000979c3 */ /* 0x000e620000008800 */
[----:B------:R-:W-:Y:S01]  /*2d10*/  UMOV UR8, 0x400 ;  /* 0x0000040000087882 */ /* 0x000fe20000000000 */
[----:B------:R-:W2:Y:S01]  /*2d20*/  LDCU UR7, c[0x0][0x374] ;  /* 0x00006e80ff0777ac */ /* 0x000ea20008000800 */
[----:B------:R-:W3:Y:S01]  /*2d30*/  SHFL.DOWN PT, R15, R14, 0x1, 0x1f ;  /* 0x08201f000e0f7f89 */ /* 0x000ee200000e0000 */
[----:B------:R-:W-:Y:S01]  /*2d40*/  BSSY.RECONVERGENT B0, `(.L_x_758) ;  /* 0x000002c000007945 */ /* 0x000fe20003800200 */
[----:B------:R-:W-:Y:S02]  /*2d50*/  UIADD3 UR5, UPT, UPT, UR8, 0xd0, URZ ;  /* 0x000000d008057890 */ /* 0x000fe4000fffe0ff */
[----:B------:R-:W4:Y:S01]  /*2d60*/  SHFL.DOWN PT, R17, R12, 0x1, 0x1f ;  /* 0x08201f000c117f89 */ /* 0x000f2200000e0000 */
[----:B------:R-:W0:Y:S01]  /*2d70*/  LDCU UR16, c[0x0][0x370] ;  /* 0x00006e00ff1077ac */ /* 0x000e220008000800 */
[----:B------:R-:W5:Y:S01]  /*2d80*/  S2R R16, SR_TID.X ;  /* 0x0000000000107919 */ /* 0x000f620000002100 */
[----:B-1----:R-:W-:Y:S01]  /*2d90*/  ULEA UR5, UR9, UR5, 0x18 ;  /* 0x0000000509057291 */ /* 0x002fe2000f8ec0ff */
[----:B0-----:R-:W-:-:S02]  /*2da0*/  ISETP.GT.AND P0, PT, R18, 0x1e, PT ;  /* 0x0000001e1200780c */ /* 0x001fc40003f04270 */
[----:B------:R-:W-:-:S03]  /*2db0*/  ISETP.GT.AND P2, PT, R18, 0xf, PT ;  /* 0x0000000f1200780c */ /* 0x000fc60003f44270 */
[----:B-----5:R-:W-:-:S08]  /*2dc0*/  LEA R41, R16, UR5, 0x4 ;  /* 0x0000000510297c11 */ /* 0x020fd0000f8e20ff */
[----:B---3--:R-:W-:Y:S01]  /*2dd0*/  @!P0 FADD.FTZ R14, R15, R14 ;  /* 0x0000000e0f0e8221 */ /* 0x008fe20000010000 */
        /* <DEDUP_REMOVED lines=23> */
[----:B------:R0:W3:Y:S01]  /*2f50*/  SHFL.DOWN PT, R14, R25, 0x10, 0x1f ;  /* 0x0a001f00190e7f89 */ /* 0x0000e200000e0000 */
[----:B--2---:R-:W-:Y:S05]  /*2f60*/  @P2 BRA `(.L_x_759) ;  /* 0x0000000000242947 */ /* 0x004fea0003800000 */
[----:B------:R-:W2:Y:S01]  /*2f70*/  S2R R13, SR_LANEID ;  /* 0x00000000000d7919 */ /* 0x000ea20000000000 */
[----:B01----:R-:W-:Y:S01]  /*2f80*/  FADD.FTZ R24, R15, R12 ;  /* 0x0000000c0f187221 */ /* 0x003fe20000010000 */
[----:B---3--:R-:W-:Y:S01]  /*2f90*/  FADD.FTZ R25, R17, R14 ;  /* 0x0000000e11197221 */ /* 0x008fe20000010000 */
[----:B--2---:R-:W-:-:S13]  /*2fa0*/  ISETP.NE.AND P0, PT, R13, RZ, PT ;  /* 0x000000ff0d00720c */ /* 0x004fda0003f05270 */
[----:B------:R-:W-:Y:S01]  /*2fb0*/  VOTEU.ALL UP0, P0 ;  /* 0x0000000000ff7886 */ /* 0x000fe20000000000 */
[----:B------:R-:W-:-:S04]  /*2fc0*/  @!P0 SHF.R.U32.HI R16, RZ, 0x2, R16 ;  /* 0x00000002ff108819 */ /* 0x000fc80000011610 */
[----:B------:R-:W-:Y:S01]  /*2fd0*/  @!UP0 ULEA UR5, UR9, UR8, 0x18 ;  /* 0x0000000809058291 */ /* 0x000fe2000f8ec0ff */
[----:B------:R-:W-:-:S08]  /*2fe0*/  @!P0 LOP3.LUT R16, R16, 0xf8, RZ, 0xc0, !PT ;  /* 0x000000f810108812 */ /* 0x000fd000078ec0ff */
[----:B------:R2:W-:Y:S03]  /*2ff0*/  @!P0 STS.64 [R16+UR5+0x18], R24 ;  /* 0x0000181810008988 */ /* 0x0005e60008000a05 */
.L_x_759:
[----:B------:R-:W-:Y:S05]  /*3000*/  BSYNC.RECONVERGENT B0 ;  /* 0x0000000000007941 */ /* 0x000fea0003800200 */
.L_x_758:
        /* <DEDUP_REMOVED lines=52> */
.L_x_761:
[----:B------:R-:W-:Y:S05]  /*3350*/  BSYNC.RECONVERGENT B0 ;  /* 0x0000000000007941 */ /* 0x000fea0003800200 */
.L_x_760:
        /* <DEDUP_REMOVED lines=318> */
.L_x_763:
[----:B------:R-:W-:Y:S05]  /*4740*/  BSYNC.RECONVERGENT B0 ;  /* 0x0000000000007941 */ /* 0x000fea0003800200 */
.L_x_762:
[----:B------:R-:W-:Y:S04]  /*4750*/  BSSY.RECONVERGENT B0, `(.L_x_764) ;  /* 0x000001c000007945 */ /* 0x000fe80003800200 */
[----:B------:R-:W-:Y:S05]  /*4760*/  @P3 BRA `(.L_x_765) ;  /* 0x0000000000683947 */ /* 0x000fea0003800000 */
[----:B-1----:R-:W2:Y:S08]  /*4770*/  LDC.64 R12, c[0x0][0x3f8] ;  /* 0x0000fe00ff0c7b82 */ /* 0x002eb00000000a00 */
[----:B---3--:R-:W1:Y:S01]  /*4780*/  LDC.64 R14, c[0x0][0x3d8] ;  /* 0x0000f600ff0e7b82 */ /* 0x008e620000000a00 */
        /* <DEDUP_REMOVED lines=24> */
.L_x_765:
[----:B------:R-:W-:Y:S05]  /*4910*/  BSYNC.RECONVERGENT B0 ;  /* 0x0000000000007941 */ /* 0x000fea0003800200 */
.L_x_764:
        /* <DEDUP_REMOVED lines=21> */
[----:B------:R-:W-:Y:S02]  /*4a70*/  SEL R13, RZ, UR16, P0 ;  /* 0x00000010ff0d7c07 */ /* 0x000fe40008000000 */
        /* <DEDUP_REMOVED lines=10> */
.L_x_768:
[----:B----4-:R-:W4:Y:S04]  /*4b20*/  LDG.E.STRONG.GPU R8, desc[UR18][R10.64] ;  /* 0x000000120a087981 */ /* 0x010f28000c1ef900 */
[----:B----4-:R-:W-:Y:S01]  /*4b30*/  CCTL.IVALL ;  /* 0x00000000ff00798f */ /* 0x010fe20002000000 */
[----:B------:R-:W-:Y:S05]  /*4b40*/  YIELD ;  /* 0x0000000000007946 */ /* 0x000fea0003800000 */
[----:B------:R-:W-:-:S13]  /*4b50*/  ISETP.NE.AND P0, PT, R8, R13, PT ;  /* 0x0000000d0800720c */ /* 0x000fda0003f05270 */
[----:B------:R-:W-:Y:S05]  /*4b60*/  @P0 BRA `(.L_x_768) ;  /* 0xfffffffc00ec0947 */ /* 0x000fea000383ffff */
.L_x_767:
[----:B------:R-:W-:Y:S05]  /*4b70*/  WARPSYNC.ALL ;  /* 0x0000000000007948 */ /* 0x000fea0003800000 */
[----:B------:R-:W-:Y:S06]  /*4b80*/  BAR.SYNC.DEFER_BLOCKING 0x0 ;  /* 0x0000000000007b1d */ /* 0x000fec0000010000 */
[----:B------:R-:W-:Y:S01]  /*4b90*/  UMOV UR5, URZ ;  /* 0x000000ff00057c82 */ /* 0x000fe20008000000 */
[----:B------:R-:W-:Y:S05]  /*4ba0*/  @!P2 BRA `(.L_x_769) ;  /* 0x000000040028a947 */ /* 0x000fea0003800000 */
[----:B------:R-:W-:Y:S01]  /*4bb0*/  HFMA2 R20, -RZ, RZ, 0, 0 ;  /* 0x00000000ff147431 */ /* 0x000fe200000001ff */
[----:B------:R-:W-:-:S12]  /*4bc0*/  ULOP3.LUT UR5, UR16, 0x7ffffff8, URZ, 0xc0, !UPT ;  /* 0x7ffffff810057892 */ /* 0x000fd8000f8ec0ff */
.L_x_770:
[C---:B----4-:R-:W-:Y:S02]  /*4bd0*/  IADD3 R10, PT, PT, R20.reuse, 0x1, RZ ;  /* 0x00000001140a7810 */ /* 0x050fe40007ffe0ff */
[----:B------:R-:W-:Y:S02]  /*4be0*/  ISETP.EQ.OR P0, PT, R20, UR17, P1 ;  /* 0x0000001114007c0c */ /* 0x000fe40008f02670 */
[----:B------:R-:W-:Y:S02]  /*4bf0*/  ISETP.EQ.OR P6, PT, R10, UR17, P1 ;  /* 0x000000110a007c0c */ /* 0x000fe40008fc2670 */
[----:B------:R-:W-:Y:S02]  /*4c00*/  MOV R9, UR7 ;  /* 0x0000000700097c02 */ /* 0x000fe40008000f00 */
[----:B------:R-:W-:Y:S02]  /*4c10*/  MOV R13, UR7 ;  /* 0x00000007000d7c02 */ /* 0x000fe40008000f00 */
[----:B------:R-:W-:-:S05]  /*4c20*/  MOV R11, 0x8 ;  /* 0x00000008000b7802 */ /* 0x000fca0000000f00 */
[----:B------:R-:W-:Y:S02]  /*4c30*/  @!P0 IMAD R8, R20, R9, UR23 ;  /* 0x0000001714088e24 */ /* 0x000fe4000f8e0209 */
[----:B------:R-:W-:Y:S01]  /*4c40*/  @!P6 IMAD R10, R10, R13, UR23 ;  /* 0x000000170a0aee24 */ /* 0x000fe2000f8e020d */
[----:B------:R-:W-:Y:S01]  /*4c50*/  MOV R13, 0x8 ;  /* 0x00000008000d7802 */ /* 0x000fe20000000f00 */
[----:B------:R-:W-:-:S04]  /*4c60*/  @!P0 IMAD.WIDE.U32 R8, R8, R11, UR8 ;  /* 0x0000000808088e25 */ /* 0x000fc8000f8e000b */
[----:B------:R-:W-:Y:S02]  /*4c70*/  @!P6 IMAD.WIDE.U32 R10, R10, R13, UR8 ;  /* 0x000000080a0aee25 */ /* 0x000fe4000f8e000d */
[----:B------:R-:W0:Y:S04]  /*4c80*/  @!P0 LDG.E.64 R8, desc[UR18][R8.64] ;  /* 0x0000001208088981 */ /* 0x000e28000c1e1b00 */
[----:B------:R-:W4:Y:S01]  /*4c90*/  @!P6 LDG.E.64 R10, desc[UR18][R10.64] ;  /* 0x000000120a0ae981 */ /* 0x000f22000c1e1b00 */
        /* <DEDUP_REMOVED lines=8> */
[----:B--2---:R-:W-:Y:S01]  /*4d20*/  MOV R16, UR7 ;  /* 0x0000000700107c02 */ /* 0x004fe20008000f00 */
        /* <DEDUP_REMOVED lines=16> */
[----:B----4-:R-:W-:Y:S01]  /*4e30*/  @!P6 FADD.FTZ R24, R24, R10 ;  /* 0x0000000a1818e221 */ /* 0x010fe20000010000 */
        /* <DEDUP_REMOVED lines=33> */
.L_x_769:
[----:B------:R-:W-:-:S09]  /*5050*/  ULOP3.LUT UP0, UR10, UR16, 0x7, URZ, 0xc0, !UPT ;  /* 0x00000007100a7892 */ /* 0x000fd2000f80c0ff */
[----:B------:R-:W-:Y:S05]  /*5060*/  BRA.U !UP0, `(.L_x_766) ;  /* 0x0000000508507547 */ /* 0x000fea000b800000 */
[----:B------:R-:W-:Y:S02]  /*5070*/  UIADD3 UR10, UPT, UPT, UR10, -0x1, URZ ;  /* 0xffffffff0a0a7890 */ /* 0x000fe4000fffe0ff */
[----:B------:R-:W-:Y:S02]  /*5080*/  ULOP3.LUT UP0, UR22, UR16, 0x3, URZ, 0xc0, !UPT ;  /* 0x0000000310167892 */ /* 0x000fe4000f80c0ff */
[----:B------:R-:W-:-:S09]  /*5090*/  UISETP.GE.U32.AND UP1, UPT, UR10, 0x3, UPT ;  /* 0x000000030a00788c */ /* 0x000fd2000bf26070 */
[----:B------:R-:W-:Y:S05]  /*50a0*/  BRA.U !UP1, `(.L_x_771) ;  /* 0x0000000109a47547 */ /* 0x000fea000b800000 */
[----:B----4-:R-:W4:Y:S01]  /*50b0*/  S2R R8, SR_CTAID.X ;  /* 0x0000000000087919 */ /* 0x010f220000002500 */
[----:B------:R-:W-:Y:S02]  /*50c0*/  UIADD3 UR12, UPT, UPT, UR5, 0x1, URZ ;  /* 0x00000001050c7890 */ /* 0x000fe4000fffe0ff */
[----:B------:R-:W-:Y:S02]  /*50d0*/  UIADD3 UR14, UPT, UPT, UR5, 0x2, URZ ;  /* 0x00000002050e7890 */ /* 0x000fe4000fffe0ff */
[----:B------:R-:W-:Y:S02]  /*50e0*/  UIADD3 UR15, UPT, UPT, UR5, 0x3, URZ ;  /* 0x00000003050f7890 */ /* 0x000fe4000fffe0ff */
[C---:B----4-:R-:W-:Y:S02]  /*50f0*/  ISETP.EQ.OR P0, PT, R8.reuse, UR5, P1 ;  /* 0x0000000508007c0c */ /* 0x050fe40008f02670 */
        /* <DEDUP_REMOVED lines=22> */
[----:B------:R-:W4:Y:S02]  /*5260*/  @!P2 LDG.E.64 R10, desc[UR18][R10.64] ;  /* 0x000000120a0aa981 */ /* 0x000f24000c1e1b00 */
[----:B---3--:R-:W-:Y:S02]  /*5270*/  MOV R14, UR12 ;  /* 0x0000000c000e7c02 */ /* 0x008fe40008000f00 */
[----:B------:R-:W-:Y:S01]  /*5280*/  MOV R15, UR13 ;  /* 0x0000000d000f7c02 */ /* 0x000fe20008000f00 */
[----:B------:R-:W3:Y:S05]  /*5290*/  @!P3 LDG.E.64 R12, desc[UR18][R12.64] ;  /* 0x000000120c0cb981 */ /* 0x000eea000c1e1b00 */
[----:B------:R-:W5:Y:S01]  /*52a0*/  @!P4 LDG.E.64 R14, desc[UR18][R14.64] ;  /* 0x000000120e0ec981 */ /* 0x000f62000c1e1b00 */
[----:B------:R-:W-:Y:S01]  /*52b0*/  UIADD3 UR5, UPT, UPT, UR5, 0x4, URZ ;  /* 0x0000000405057890 */ /* 0x000fe2000fffe0ff */
[----:B0-2---:R-:W-:Y:S01]  /*52c0*/  @!P0 FADD.FTZ R24, R24, R8 ;  /* 0x0000000818188221 */ /* 0x005fe20000010000 */
[----:B------:R-:W-:-:S03]  /*52d0*/  @!P0 FADD.FTZ R25, R25, R9 ;  /* 0x0000000919198221 */ /* 0x000fc60000010000 */
[----:B----4-:R-:W-:Y:S01]  /*52e0*/  @!P2 FADD.FTZ R24, R24, R10 ;  /* 0x0000000a1818a221 */ /* 0x010fe20000010000 */
[----:B------:R-:W-:-:S03]  /*52f0*/  @!P2 FADD.FTZ R25, R25, R11 ;  /* 0x0000000b1919a221 */ /* 0x000fc60000010000 */
[----:B---3--:R-:W-:Y:S01]  /*5300*/  @!P3 FADD.FTZ R24, R24, R12 ;  /* 0x0000000c1818b221 */ /* 0x008fe20000010000 */
[----:B------:R-:W-:-:S03]  /*5310*/  @!P3 FADD.FTZ R25, R25, R13 ;  /* 0x0000000d1919b221 */ /* 0x000fc60000010000 */
[----:B-----5:R-:W-:Y:S01]  /*5320*/  @!P4 FADD.FTZ R24, R24, R14 ;  /* 0x0000000e1818c221 */ /* 0x020fe20000010000 */
[----:B------:R-:W-:-:S07]  /*5330*/  @!P4 FADD.FTZ R25, R25, R15 ;  /* 0x0000000f1919c221 */ /* 0x000fce0000010000 */
.L_x_771:
[----:B------:R-:W-:Y:S05]  /*5340*/  BRA.U !UP0, `(.L_x_766) ;  /* 0x0000000108987547 */ /* 0x000fea000b800000 */
[----:B-1----:R-:W1:Y:S01]  /*5350*/  S2R R12, SR_CTAID.X ;  /* 0x00000000000c7919 */ /* 0x002e620000002500 */
[----:B------:R-:W-:Y:S02]  /*5360*/  UISETP.NE.AND UP0, UPT, UR22, 0x1, UPT ;  /* 0x000000011600788c */ /* 0x000fe4000bf05270 */
[----:B------:R-:W-:-:S06]  /*5370*/  ULOP3.LUT UR10, UR16, 0x1, URZ, 0xc0, !UPT ;  /* 0x00000001100a7892 */ /* 0x000fcc000f8ec0ff */
[----:B------:R-:W-:Y:S01]  /*5380*/  MOV R13, UR10 ;  /* 0x0000000a000d7c02 */ /* 0x000fe20008000f00 */
[----:B------:R-:W-:Y:S06]  /*5390*/  BRA.U !UP0, `(.L_x_772) ;  /* 0x0000000108547547 */ /* 0x000fec000b800000 */
[----:B----4-:R-:W4:Y:S01]  /*53a0*/  S2R R8, SR_CTAID.X ;  /* 0x0000000000087919 */ /* 0x010f220000002500 */
[----:B------:R-:W-:Y:S02]  /*53b0*/  UIADD3 UR10, UPT, UPT, UR5, 0x1, URZ ;  /* 0x00000001050a7890 */ /* 0x000fe4000fffe0ff */
[----:B----4-:R-:W-:-:S04]  /*53c0*/  ISETP.EQ.OR P2, PT, R8, UR5, P1 ;  /* 0x0000000508007c0c */ /* 0x010fc80008f42670 */
        /* <DEDUP_REMOVED lines=14> */
[----:B0-2---:R-:W-:Y:S01]  /*54b0*/  @!P2 FADD.FTZ R24, R24, R8 ;  /* 0x000000081818a221 */ /* 0x005fe20000010000 */
[----:B------:R-:W-:-:S03]  /*54c0*/  @!P2 FADD.FTZ R25, R25, R9 ;  /* 0x000000091919a221 */ /* 0x000fc60000010000 */
[----:B----4-:R-:W-:Y:S01]  /*54d0*/  @!P0 FADD.FTZ R24, R24, R10 ;  /* 0x0000000a18188221 */ /* 0x010fe20000010000 */
[----:B------:R-:W-:-:S07]  /*54e0*/  @!P0 FADD.FTZ R25, R25, R11 ;  /* 0x0000000b19198221 */ /* 0x000fce0000010000 */
.L_x_772:
        /* <DEDUP_REMOVED lines=9> */
[----:B0-2---:R-:W-:Y:S01]  /*5580*/  FADD.FTZ R24, R24, R8 ;  /* 0x0000000818187221 */ /* 0x005fe20000010000 */
[----:B------:R-:W-:-:S07]  /*5590*/  FADD.FTZ R25, R25, R9 ;  /* 0x0000000919197221 */ /* 0x000fce0000010000 */
.L_x_773:
[----:B----4-:R-:W-:Y:S05]  /*55a0*/  BSYNC.RECONVERGENT B0 ;  /* 0x0000000000007941 */ /* 0x010fea0003800200 */
.L_x_766:
[----:B------:R-:W5:Y:S01]  /*55b0*/  S2UR UR8, SR_CgaCtaId ;  /* 0x00000000000879c3 */ /* 0x000f620000008800 */
[----:B------:R-:W-:Y:S01]  /*55c0*/  UMOV UR5, 0x400 ;  /* 0x0000040000057882 */ /* 0x000fe20000000000 */
[----:B----4-:R-:W4:Y:S01]  /*55d0*/  S2R R10, SR_TID.X ;  /* 0x00000000000a7919 */ /* 0x010f220000002100 */
[----:B------:R-:W0:Y:S01]  /*55e0*/  LDCU.64 UR10, c[0x0][0x400] ;  /* 0x00008000ff0a77ac */ /* 0x000e220008000a00 */
[--C-:B------:R-:W-:Y:S02]  /*55f0*/  HADD2.F32 R11, -RZ, R39.reuse.H0_H0 ;  /* 0x20000027ff0b7230 */ /* 0x100fe40000004100 */
[----:B------:R-:W-:Y:S02]  /*5600*/  HADD2.F32 R39, -RZ, R39.H1_H1 ;  /* 0x30000027ff277230 */ /* 0x000fe40000004100 */
[----:B------:R-:W1:Y:S01]  /*5610*/  LDC R13, c[0x0][0x41c] ;  /* 0x00010700ff0d7b82 */ /* 0x000e620000000800 */
[----:B------:R-:W-:Y:S01]  /*5620*/  FADD.FTZ R11, R11, -UR20 ;  /* 0x800000140b0b7e21 */ /* 0x000fe20008010000 */
[----:B---3--:R-:W-:-:S02]  /*5630*/  HADD2.F32 R14, -RZ, R38.H0_H0 ;  /* 0x20000026ff0e7230 */ /* 0x008fc40000004100 */
[----:B------:R-:W-:Y:S02]  /*5640*/  HADD2.F32 R38, -RZ, R38.H1_H1 ;  /* 0x30000026ff267230 */ /* 0x000fe40000004100 */
[----:B------:R-:W-:Y:S01]  /*5650*/  FMUL.FTZ R11, R11, UR21 ;  /* 0x000000150b0b7c20 */ /* 0x000fe20008410000 */
[----:B-----5:R-:W-:Y:S01]  /*5660*/  ULEA UR5, UR8, UR5, 0x18 ;  /* 0x0000000508057291 */ /* 0x020fe2000f8ec0ff */
[----:B------:R-:W3:Y:S08]  /*5670*/  LDCU.U8 UR8, c[0x0][0x414] ;  /* 0x00008280ff0877ac */ /* 0x000ef00008000000 */
[----:B------:R-:W-:Y:S01]  /*5680*/  @!P1 STS.64 [UR5+0xc0], R24 ;  /* 0x0000c018ff009988 */ /* 0x000fe20008000a05 */
[----:B----4-:R-:W-:Y:S01]  /*5690*/  LOP3.LUT R10, R10, 0xffff, RZ, 0xc0, !PT ;  /* 0x0000ffff0a0a7812 */ /* 0x010fe200078ec0ff */
[----:B------:R-:W-:Y:S04]  /*56a0*/  BAR.SYNC.DEFER_BLOCKING 0x0 ;  /* 0x0000000000007b1d */ /* 0x000fe80000010000 */
[----:B------:R-:W-:-:S05]  /*56b0*/  IMAD R10, R10, 0x199a, RZ ;  /* 0x0000199a0a0a7824 */ /* 0x000fca00078e02ff */
[----:B------:R-:W-:Y:S01]  /*56c0*/  SHF.R.U32.HI R10, RZ, 0x10, R10 ;  /* 0x00000010ff0a7819 */ /* 0x000fe2000001160a */
[----:B---3--:R-:W-:-:S04]  /*56d0*/  UISETP.NE.AND UP0, UPT, UR8, URZ, UPT ;  /* 0x000000ff0800728c */ /* 0x008fc8000bf05270 */
[----:B-1----:R-:W-:-:S05]  /*56e0*/  IMAD R13, R13, UR17, R10 ;  /* 0x000000110d0d7c24 */ /* 0x002fca000f8e020a */
[----:B0-----:R-:W-:Y:S02]  /*56f0*/  ISETP.GE.U32.AND P0, PT, R13, UR10, PT ;  /* 0x0000000a0d007c0c */ /* 0x001fe4000bf06070 */
        /* <DEDUP_REMOVED lines=10> */
[----:B--2---:R-:W-:Y:S01]  /*57a0*/  FFMA.FTZ R16, R6, R11, R3 ;  /* 0x0000000b06107223 */ /* 0x004fe20000010003 */
        /* <DEDUP_REMOVED lines=17> */
.L_x_774:
[----:B------:R-:W-:Y:S01]  /*58c0*/  FFMA.FTZ R8, R12, R8, R15 ;  /* 0x000000080c087223 */ /* 0x000fe2000001000f */
[----:B------:R-:W-:Y:S01]  /*58d0*/  BSSY.RECONVERGENT B0, `(.L_x_775) ;  /* 0x0000014000007945 */ /* 0x000fe20003800200 */
[----:B------:R-:W-:Y:S01]  /*58e0*/  FFMA.FTZ R11, R6, R14, -R9 ;  /* 0x0000000e060b7223 */ /* 0x000fe20000010809 */
[----:B------:R-:W-:Y:S01]  /*58f0*/  IADD3 R17, PT, PT, R13, 0x40, RZ ;  /* 0x000000400d117810 */ /* 0x000fe20007ffe0ff */
[----:B--2---:R-:W-:Y:S01]  /*5900*/  FFMA.FTZ R16, R5, R38, -R8 ;  /* 0x0000002605107223 */ /* 0x004fe20000010808 */
[----:B------:R-:W-:Y:S01]  /*5910*/  IADD3 R14, PT, PT, R13, 0x80, RZ ;  /* 0x000000800d0e7810 */ /* 0x000fe20007ffe0ff */
[----:B------:R-:W-:Y:S06]  /*5920*/  @P0 BRA `(.L_x_776) ;  /* 0x0000000000380947 */ /* 0x000fec0003800000 */
        /* <DEDUP_REMOVED lines=14> */
.L_x_776:
[----:B------:R-:W-:Y:S05]  /*5a10*/  BSYNC.RECONVERGENT B0 ;  /* 0x0000000000007941 */ /* 0x000fea0003800200 */
.L_x_775:
        /* <DEDUP_REMOVED lines=35> */
.L_x_777:
        /* <DEDUP_REMOVED lines=21> */
.L_x_779:
[----:B------:R-:W-:Y:S05]  /*5da0*/  BSYNC.RECONVERGENT B0 ;  /* 0x0000000000007941 */ /* 0x000fea0003800200 */
.L_x_778:
        /* <DEDUP_REMOVED lines=25> */
.L_x_780:
        /* <DEDUP_REMOVED lines=21> */
.L_x_782:
[----:B------:R-:W-:Y:S05]  /*6090*/  BSYNC.RECONVERGENT B0 ;  /* 0x0000000000007941 */ /* 0x000fea0003800200 */
.L_x_781:
[----:B------:R-:W-:Y:S02]  /*60a0*/  HADD2.F32 R16, -RZ, R27.H0_H0 ;  /* 0x2000001bff107230 */ /* 0x000fe40000004100 */
[----:B0-----:R-:W-:Y:S01]  /*60b0*/  FADD.FTZ R10, R17, -UR20 ;  /* 0x80000014110a7e21 */ /* 0x001fe20008010000 */
[----:B------:R-:W-:Y:S02]  /*60c0*/  HADD2.F32 R18, -RZ, R7.H0_H0 ;  /* 0x20000007ff127230 */ /* 0x000fe40000004100 */
        /* <DEDUP_REMOVED lines=12> */
[----:B------:R-:W-:-:S02]  /*6190*/  HADD2.F32 R9, -RZ, R32.H0_H0 ;  /* 0x20000020ff097230 */ /* 0x000fc40000004100 */
[----:B------:R-:W-:Y:S01]  /*61a0*/  FADD.FTZ R17, R29, -UR20 ;  /* 0x800000141d117e21 */ /* 0x000fe20008010000 */
[----:B------:R-:W-:Y:S02]  /*61b0*/  HADD2.F32 R8, -RZ, R32.H1_H1 ;  /* 0x30000020ff087230 */ /* 0x000fe40000004100 */
[----:B------:R-:W-:Y:S01]  /*61c0*/  FADD.FTZ R32, R33, -UR20 ;  /* 0x8000001421207e21 */ /* 0x000fe20008010000 */
[----:B------:R-:W-:Y:S01]  /*61d0*/  FADD.FTZ R20, R27, -UR20 ;  /* 0x800000141b147e21 */ /* 0x000fe20008010000 */
[----:B------:R-:W-:Y:S01]  /*61e0*/  FMUL.FTZ R22, R16, UR21 ;  /* 0x0000001510167c20 */ /* 0x000fe20008410000 */
[----:B------:R-:W-:Y:S01]  /*61f0*/  FMUL.FTZ R38, R11, UR21 ;  /* 0x000000150b267c20 */ /* 0x000fe20008410000 */
[----:B------:R-:W-:Y:S01]  /*6200*/  FMUL.FTZ R24, R14, UR21 ;  /* 0x000000150e187c20 */ /* 0x000fe20008410000 */
[----:B------:R-:W-:Y:S01]  /*6210*/  FMUL.FTZ R16, R7, UR21 ;  /* 0x0000001507107c20 */ /* 0x000fe20008410000 */
[C---:B------:R-:W-:Y:S01]  /*6220*/  IADD3 R11, PT, PT, R13.reuse, 0xc0, RZ ;  /* 0x000000c00d0b7810 */ /* 0x040fe20007ffe0ff */
[----:B------:R-:W-:Y:S01]  /*6230*/  FMUL.FTZ R10, R10, UR21 ;  /* 0x000000150a0a7c20 */ /* 0x000fe20008410000 */
[----:B------:R-:W-:Y:S01]  /*6240*/  IADD3 R29, PT, PT, R13, 0x100, RZ ;  /* 0x000001000d1d7810 */ /* 0x000fe20007ffe0ff */
[----:B------:R-:W-:Y:S01]  /*6250*/  FMUL.FTZ R36, R31, UR21 ;  /* 0x000000151f247c20 */ /* 0x000fe20008410000 */
[----:B------:R-:W-:Y:S01]  /*6260*/  IADD3 R14, PT, PT, R13, 0x140, RZ ;  /* 0x000001400d0e7810 */ /* 0x000fe20007ffe0ff */
[----:B------:R-:W-:Y:S01]  /*6270*/  FMUL.FTZ R17, R17, UR21 ;  /* 0x0000001511117c20 */ /* 0x000fe20008410000 */
[C---:B------:R-:W-:Y:S01]  /*6280*/  IADD3 R7, PT, PT, R13.reuse, 0x180, RZ ;  /* 0x000001800d077810 */ /* 0x040fe20007ffe0ff */
[----:B------:R-:W-:Y:S01]  /*6290*/  FMUL.FTZ R20, R20, UR21 ;  /* 0x0000001514147c20 */ /* 0x000fe20008410000 */
        /* <DEDUP_REMOVED lines=22> */
.L_x_783:
[----:B------:R-:W-:Y:S01]  /*6400*/  ISETP.GE.U32.AND P2, PT, R11, UR10, PT ;  /* 0x0000000a0b007c0c */ /* 0x000fe2000bf46070 */
[C---:B------:R-:W-:Y:S01]  /*6410*/  FFMA.FTZ R37, R12.reuse, R10, R15 ;  /* 0x0000000a0c257223 */ /* 0x040fe2000001000f */
[----:B------:R-:W-:Y:S01]  /*6420*/  SHF.R.S32.HI R35, RZ, 0x1f, R11 ;  /* 0x0000001fff237819 */ /* 0x000fe2000001140b */
[C-C-:B------:R-:W-:Y:S01]  /*6430*/  FFMA.FTZ R39, R12.reuse, R32, R15.reuse ;  /* 0x000000200c277223 */ /* 0x140fe2000001000f */
[----:B------:R-:W-:Y:S01]  /*6440*/  ISETP.GE.U32.AND P3, PT, R29, UR10, PT ;  /* 0x0000000a1d007c0c */ /* 0x000fe2000bf66070 */
[----:B------:R-:W-:Y:S01]  /*6450*/  BSSY.RECONVERGENT B0, `(.L_x_784) ;  /* 0x0000024000007945 */ /* 0x000fe20003800200 */
[----:B------:R-:W-:Y:S01]  /*6460*/  ISETP.GE.AND.EX P2, PT, R35, UR11, PT, P2 ;  /* 0x0000000b23007c0c */ /* 0x000fe2000bf46320 */
[--C-:B------:R-:W-:Y:S01]  /*6470*/  FFMA.FTZ R31, R12, R38, R15.reuse ;  /* 0x000000260c1f7223 */ /* 0x100fe2000001000f */
[----:B------:R-:W-:Y:S01]  /*6480*/  ISETP.GE.U32.AND P4, PT, R14, UR10, PT ;  /* 0x0000000a0e007c0c */ /* 0x000fe2000bf86070 */
[C-C-:B------:R-:W-:Y:S01]  /*6490*/  FFMA.FTZ R40, R12.reuse, R36, R15.reuse ;  /* 0x000000240c287223 */ /* 0x140fe2000001000f */
[----:B------:R-:W-:Y:S01]  /*64a0*/  ISETP.GE.U32.AND P1, PT, R7, UR10, PT ;  /* 0x0000000a07007c0c */ /* 0x000fe2000bf26070 */
[C---:B------:R-:W-:Y:S01]  /*64b0*/  FFMA.FTZ R19, R12.reuse, R24, R15 ;  /* 0x000000180c137223 */ /* 0x040fe2000001000f */
[----:B------:R-:W-:Y:S01]  /*64c0*/  SHF.R.S32.HI R33, RZ, 0x1f, R29 ;  /* 0x0000001fff217819 */ /* 0x000fe2000001141d */
[C-C-:B------:R-:W-:Y:S01]  /*64d0*/  FFMA.FTZ R32, R12.reuse, R17, R15.reuse ;  /* 0x000000110c207223 */ /* 0x140fe2000001000f */
        /* <DEDUP_REMOVED lines=16> */
[----:B------:R-:W1:Y:S01]  /*65e0*/  LDCU.64 UR12, c[0x0][0x380] ;  /* 0x00007000ff0c77ac */ /* 0x000e620008000a00 */
[----:B0-----:R-:W-:Y:S02]  /*65f0*/  IMAD R8, R35, UR8, RZ ;  /* 0x0000000823087c24 */ /* 0x001fe4000f8e02ff */
[----:B------:R-:W-:Y:S02]  /*6600*/  FMUL.FTZ R35, R10, UR21 ;  /* 0x000000150a237c20 */ /* 0x000fe40008410000 */
[----:B------:R-:W-:Y:S01]  /*6610*/  IMAD R15, R11, UR9, R8 ;  /* 0x000000090b0f7c24 */ /* 0x000fe2000f8e0208 */
[----:B------:R-:W-:Y:S02]  /*6620*/  MOV R8, R42 ;  /* 0x0000002a00087202 */ /* 0x000fe40000000f00 */
[----:B------:R-:W-:-:S03]  /*6630*/  F2FP.F16.F32.PACK_AB R37, R37, R35 ;  /* 0x000000232525723e */ /* 0x000fc600000000ff */
[----:B------:R-:W-:-:S05]  /*6640*/  IMAD.WIDE.U32 R8, R11, UR8, R8 ;  /* 0x000000080b087c25 */ /* 0x000fca000f8e0008 */
[----:B------:R-:W-:Y:S02]  /*6650*/  IADD3 R15, PT, PT, R9, R15, RZ ;  /* 0x0000000f090f7210 */ /* 0x000fe40007ffe0ff */
[----:B-1----:R-:W-:-:S04]  /*6660*/  LEA R10, P2, R8, UR12, 0x1 ;  /* 0x0000000c080a7c11 */ /* 0x002fc8000f8408ff */
[----:B------:R-:W-:-:S05]  /*6670*/  LEA.HI.X R11, R8, UR13, R15, 0x1, P2 ;  /* 0x0000000d080b7c11 */ /* 0x000fca00090f0c0f */
[----:B------:R0:W-:Y:S04]  /*6680*/  STG.E desc[UR18][R10.64], R37 ;  /* 0x000000250a007986 */ /* 0x0001e8000c101912 */
.L_x_785:
[----:B------:R-:W-:Y:S05]  /*6690*/  BSYNC.RECONVERGENT B0 ;  /* 0x0000000000007941 */ /* 0x000fea0003800200 */
.L_x_784:
[--C-:B------:R-:W-:Y:S02]  /*66a0*/  HADD2.F32 R8, -RZ, R30.reuse.H0_H0 ;  /* 0x2000001eff087230 */ /* 0x100fe40000004100 */
[----:B------:R-:W-:Y:S01]  /*66b0*/  HADD2.F32 R30, -RZ, R30.H1_H1 ;  /* 0x3000001eff1e7230 */ /* 0x000fe20000004100 */
[----:B------:R-:W-:Y:S06]  /*66c0*/  BRA.U !UP0, `(.L_x_786) ;  /* 0x0000000108487547 */ /* 0x000fec000b800000 */
[----:B------:R-:W-:Y:S01]  /*66d0*/  FFMA.FTZ R36, R5, R36, R4 ;  /* 0x0000002405247223 */ /* 0x000fe20000010004 */
[----:B------:R-:W-:-:S03]  /*66e0*/  FFMA.FTZ R38, R6, R38, R3 ;  /* 0x0000002606267223 */ /* 0x000fc60000010003 */
[----:B------:R-:W-:Y:S01]  /*66f0*/  FMUL.FTZ R15, R36, -1.4426950216293334961 ;  /* 0xbfb8aa3b240f7820 */ /* 0x000fe20000410000 */
[----:B------:R-:W-:-:S05]  /*6700*/  FMUL.FTZ R9, R38, -1.4426950216293334961 ;  /* 0xbfb8aa3b26097820 */ /* 0x000fca0000410000 */
[----:B------:R-:W1:Y:S04]  /*6710*/  MUFU.EX2 R15, R15 ;  /* 0x0000000f000f7308 */ /* 0x000e680000000800 */
[----:B------:R-:W0:Y:S01]  /*6720*/  MUFU.EX2 R9, R9 ;  /* 0x0000000900097308 */ /* 0x000e220000000800 */
[----:B-1----:R-:W-:Y:S01]  /*6730*/  FADD.FTZ R35, R15, 1 ;  /* 0x3f8000000f237421 */ /* 0x002fe20000010000 */
[----:B0-----:R-:W-:-:S05]  /*6740*/  FADD.FTZ R10, R9, 1 ;  /* 0x3f800000090a7421 */ /* 0x001fca0000010000 */
        /* <DEDUP_REMOVED lines=10> */
.L_x_786:
        /* <DEDUP_REMOVED lines=18> */
.L_x_788:
[----:B------:R-:W-:Y:S05]  /*6910*/  BSYNC.RECONVERGENT B0 ;  /* 0x0000000000007941 */ /* 0x000fea0003800200 */
.L_x_787:
[--C-:B------:R-:W-:Y:S02]  /*6920*/  HADD2.F32 R8, -RZ, R28.reuse.H0_H0 ;  /* 0x2000001cff087230 */ /* 0x100fe40000004100 */
[----:B------:R-:W-:Y:S01]  /*6930*/  HADD2.F32 R28, -RZ, R28.H1_H1 ;  /* 0x3000001cff1c7230 */ /* 0x000fe20000004100 */
[----:B------:R-:W-:Y:S06]  /*6940*/  BRA.U !UP0, `(.L_x_789) ;  /* 0x0000000108487547 */ /* 0x000fec000b800000 */
[----:B------:R-:W-:Y:S01]  /*6950*/  FFMA.FTZ R17, R5, R17, R4 ;  /* 0x0000001105117223 */ /* 0x000fe20000010004 */
[----:B------:R-:W-:-:S03]  /*6960*/  FFMA.FTZ R24, R6, R24, R3 ;  /* 0x0000001806187223 */ /* 0x000fc60000010003 */
[----:B-1----:R-:W-:Y:S01]  /*6970*/  FMUL.FTZ R15, R17, -1.4426950216293334961 ;  /* 0xbfb8aa3b110f7820 */ /* 0x002fe20000410000 */
        /* <DEDUP_REMOVED lines=15> */
.L_x_789:
        /* <DEDUP_REMOVED lines=8> */
[----:B------:R-:W0:Y:S01]  /*6af0*/  LDCU.64 UR12, c[0x0][0x380] ;  /* 0x00007000ff0c77ac */ /* 0x000e220008000a00 */
[----:B--2---:R-:W-:Y:S02]  /*6b00*/  IMAD R21, R21, UR8, RZ ;  /* 0x0000000815157c24 */ /* 0x004fe4000f8e02ff */
[----:B------:R-:W-:-:S04]  /*6b10*/  IMAD.WIDE.U32 R8, R14, UR8, R8 ;  /* 0x000000080e087c25 */ /* 0x000fc8000f8e0008 */
[----:B------:R-:W-:Y:S02]  /*6b20*/  IMAD R21, R14, UR9, R21 ;  /* 0x000000090e157c24 */ /* 0x000fe4000f8e0215 */
[----:B------:R-:W-:Y:S01]  /*6b30*/  FMUL.FTZ R14, R32, UR21 ;  /* 0x00000015200e7c20 */ /* 0x000fe20008410000 */
[----:B01----:R-:W-:Y:S02]  /*6b40*/  LEA R10, P2, R8, UR12, 0x1 ;  /* 0x0000000c080a7c11 */ /* 0x003fe4000f8408ff */
[----:B------:R-:W-:Y:S02]  /*6b50*/  IADD3 R21, PT, PT, R9, R21, RZ ;  /* 0x0000001509157210 */ /* 0x000fe40007ffe0ff */
[----:B------:R-:W-:Y:S02]  /*6b60*/  F2FP.F16.F32.PACK_AB R9, R14, R19 ;  /* 0x000000130e09723e */ /* 0x000fe400000000ff */
[----:B------:R-:W-:-:S05]  /*6b70*/  LEA.HI.X R11, R8, UR13, R21, 0x1, P2 ;  /* 0x0000000d080b7c11 */ /* 0x000fca00090f0c15 */
[----:B------:R2:W-:Y:S02]  /*6b80*/  STG.E desc[UR18][R10.64], R9 ;  /* 0x000000090a007986 */ /* 0x0005e4000c101912 */
.L_x_791:
[----:B------:R-:W-:Y:S05]  /*6b90*/  BSYNC.RECONVERGENT B0 ;  /* 0x0000000000007941 */ /* 0x000fea0003800200 */
.L_x_790:
[--C-:B------:R-:W-:Y:S02]  /*6ba0*/  HADD2.F32 R8, -RZ, R26.reuse.H0_H0 ;  /* 0x2000001aff087230 */ /* 0x100fe40000004100 */
[----:B------:R-:W-:Y:S01]  /*6bb0*/  HADD2.F32 R26, -RZ, R26.H1_H1 ;  /* 0x3000001aff1a7230 */ /* 0x000fe20000004100 */
[----:B------:R-:W-:Y:S06]  /*6bc0*/  BRA.U !UP0, `(.L_x_792) ;  /* 0x0000000108487547 */ /* 0x000fec000b800000 */
[----:B------:R-:W-:Y:S01]  /*6bd0*/  FFMA.FTZ R20, R5, R20, R4 ;  /* 0x0000001405147223 */ /* 0x000fe20000010004 */
[----:B------:R-:W-:-:S03]  /*6be0*/  FFMA.FTZ R22, R6, R22, R3 ;  /* 0x0000001606167223 */ /* 0x000fc60000010003 */
[----:B------:R-:W-:Y:S01]  /*6bf0*/  FMUL.FTZ R14, R20, -1.4426950216293334961 ;  /* 0xbfb8aa3b140e7820 */ /* 0x000fe20000410000 */
[----:B--2---:R-:W-:-:S05]  /*6c00*/  FMUL.FTZ R9, R22, -1.4426950216293334961 ;  /* 0xbfb8aa3b16097820 */ /* 0x004fca0000410000 */
        /* <DEDUP_REMOVED lines=14> */
.L_x_792:
[----:B------:R-:W-:Y:S01]  /*6cf0*/  BSSY.RECONVERGENT B0, `(.L_x_793) ;  /* 0x0000012000007945 */ /* 0x000fe20003800200 */
[----:B------:R-:W-:Y:S01]  /*6d00*/  FFMA.FTZ R25, R6, R8, -R25 ;  /* 0x0000000806197223 */ /* 0x000fe20000010819 */
[----:B------:R-:W-:Y:S02]  /*6d10*/  FFMA.FTZ R34, R5, R26, -R34 ;  /* 0x0000001a05227223 */ /* 0x000fe40000010822 */
[----:B------:R-:W-:Y:S05]  /*6d20*/  @P1 BRA `(.L_x_794) ;  /* 0x0000000000381947 */ /* 0x000fea0003800000 */
[----:B------:R-:W0:Y:S01]  /*6d30*/  LDCU.64 UR8, c[0x0][0x3f8] ;  /* 0x00007f00ff0877ac */ /* 0x000e220008000a00 */
[----:B------:R-:W-:Y:S01]  /*6d40*/  MOV R8, R42 ;  /* 0x0000002a00087202 */ /* 0x000fe20000000f00 */
[----:B------:R-:W-:Y:S01]  /*6d50*/  FMUL.FTZ R14, R25, UR21 ;  /* 0x00000015190e7c20 */ /* 0x000fe20008410000 */
[----:B--2---:R-:W-:Y:S01]  /*6d60*/  MOV R9, R45 ;  /* 0x0000002d00097202 */ /* 0x004fe20000000f00 */
[----:B------:R-:W2:Y:S01]  /*6d70*/  LDCU.64 UR12, c[0x0][0x380] ;  /* 0x00007000ff0c77ac */ /* 0x000ea20008000a00 */
[----:B01----:R-:W-:Y:S02]  /*6d80*/  IMAD R10, R23, UR8, RZ ;  /* 0x00000008170a7c24 */ /* 0x003fe4000f8e02ff */
[----:B------:R-:W-:-:S04]  /*6d90*/  IMAD.WIDE.U32 R8, R7, UR8, R8 ;  /* 0x0000000807087c25 */ /* 0x000fc8000f8e0008 */
[----:B------:R-:W-:Y:S02]  /*6da0*/  IMAD R11, R7, UR9, R10 ;  /* 0x00000009070b7c24 */ /* 0x000fe4000f8e020a */
[----:B------:R-:W-:Y:S01]  /*6db0*/  FMUL.FTZ R7, R34, UR21 ;  /* 0x0000001522077c20 */ /* 0x000fe20008410000 */
[C---:B--2---:R-:W-:Y:S02]  /*6dc0*/  LEA R10, P1, R8.reuse, UR12, 0x1 ;  /* 0x0000000c080a7c11 */ /* 0x044fe4000f8208ff */
[----:B------:R-:W-:Y:S02]  /*6dd0*/  IADD3 R11, PT, PT, R9, R11, RZ ;  /* 0x0000000b090b7210 */ /* 0x000fe40007ffe0ff */
[----:B------:R-:W-:Y:S02]  /*6de0*/  F2FP.F16.F32.PACK_AB R7, R7, R14 ;  /* 0x0000000e0707723e */ /* 0x000fe400000000ff */
[----:B------:R-:W-:-:S05]  /*6df0*/  LEA.HI.X R11, R8, UR13, R11, 0x1, P1 ;  /* 0x0000000d080b7c11 */ /* 0x000fca00088f0c0b */
[----:B------:R3:W-:Y:S02]  /*6e00*/  STG.E desc[UR18][R10.64], R7 ;  /* 0x000000070a007986 */ /* 0x0007e4000c101912 */
.L_x_794:
[----:B------:R-:W-:Y:S05]  /*6e10*/  BSYNC.RECONVERGENT B0 ;  /* 0x0000000000007941 */ /* 0x000fea0003800200 */
.L_x_793:
[--C-:B---3--:R-:W-:Y:S01]  /*6e20*/  HADD2.F32 R7, -RZ, R2.reuse.H0_H0 ;  /* 0x20000002ff077230 */ /* 0x108fe20000004100 */
[----:B------:R-:W-:Y:S01]  /*6e30*/  SHF.R.S32.HI R19, RZ, 0x1f, R13 ;  /* 0x0000001fff137819 */ /* 0x000fe2000001140d */
[----:B------:R-:W-:Y:S01]  /*6e40*/  HADD2.F32 R2, -RZ, R2.H1_H1 ;  /* 0x30000002ff027230 */ /* 0x000fe20000004100 */
        /* <DEDUP_REMOVED lines=19> */
.L_x_795:
        /* <DEDUP_REMOVED lines=9> */
[----:B------:R-:W-:Y:S01]  /*7010*/  F2FP.F16.F32.PACK_AB R5, R12, R5 ;  /* 0x000000050c05723e */ /* 0x000fe200000000ff */
        /* <DEDUP_REMOVED lines=8> */
.L_x_797:
[----:B------:R-:W-:Y:S05]  /*70a0*/  BSYNC.RECONVERGENT B0 ;  /* 0x0000000000007941 */ /* 0x000fea0003800200 */
.L_x_796:
[----:B------:R-:W4:Y:S01]  /*70b0*/  LDCU UR5, c[0x0][0x410] ;  /* 0x00008200ff0577ac */ /* 0x000f220008000800 */
[----:B------:R-:W4:Y:S01]  /*70c0*/  LDCU UR8, c[0x0][0x3e0] ;  /* 0x00007c00ff0877ac */ /* 0x000f220008000800 */
[----:B------:R-:W-:Y:S02]  /*70d0*/  UIADD3 UR6, UPT, UPT, UR7, UR6, URZ ;  /* 0x0000000607067290 */ /* 0x000fe4000fffe0ff */
[----:B------:R-:W-:Y:S02]  /*70e0*/  UIADD3 UR4, UPT, UPT, UR4, 0x1, URZ ;  /* 0x0000000104047890 */ /* 0x000fe4000fffe0ff */
[----:B----4-:R-:W-:-:S04]  /*70f0*/  UIMAD UR5, UR5, UR8, URZ ;  /* 0x00000008050572a4 */ /* 0x010fc8000f8e02ff */
[----:B------:R-:W-:-:S09]  /*7100*/  UISETP.GE.AND UP0, UPT, UR6, UR5, UPT ;  /* 0x000000050600728c */ /* 0x000fd2000bf06270 */
[----:B------:R-:W-:Y:S05]  /*7110*/  BRA.U !UP0, `(.L_x_798) ;  /* 0xffffff9108087547 */ /* 0x000fea000b83ffff */
.L_x_755:
[----:B--2---:R-:W2:Y:S01]  /*7120*/  S2R R9, SR_TID.X ;  /* 0x0000000000097919 */ /* 0x004ea20000002100 */
[----:B------:R-:W4:Y:S01]  /*7130*/  LDC R4, c[0x0][0x370] ;  /* 0x0000dc00ff047b82 */ /* 0x000f220000000800 */
[----:B------:R-:W-:Y:S07]  /*7140*/  BSSY.RECONVERGENT B0, `(.L_x_799) ;  /* 0x000000e000007945 */ /* 0x000fee0003800200 */
[----:B------:R-:W5:Y:S08]  /*7150*/  LDC R7, c[0x0][0x374] ;  /* 0x0000dd00ff077b82 */ /* 0x000f700000000800 */
[----:B---3--:R-:W3:Y:S01]  /*7160*/  LDC.64 R2, c[0x0][0x3c8] ;  /* 0x0000f200ff027b82 */ /* 0x008ee20000000a00 */
[----:B----4-:R-:W-:-:S02]  /*7170*/  ISETP.NE.AND P0, PT, R4, 0x1, PT ;  /* 0x000000010400780c */ /* 0x010fc40003f05270 */
[----:B--2---:R-:W-:Y:S02]  /*7180*/  ISETP.NE.AND P1, PT, R9, RZ, PT ;  /* 0x000000ff0900720c */ /* 0x004fe40003f25270 */
[----:B-----5:R-:W-:-:S04]  /*7190*/  SHF.L.U32 R0, R7, 0x1, RZ ;  /* 0x0000000107007819 */ /* 0x020fc800000006ff */
[----:B------:R-:W-:-:S05]  /*71a0*/  SEL R5, R0, RZ, P0 ;  /* 0x000000ff00057207 */ /* 0x000fca0000000000 */
[----:B---3--:R-:W-:Y:S02]  /*71b0*/  IMAD.WIDE.U32 R2, R5, 0x4, R2 ;  /* 0x0000000405027825 */ /* 0x008fe400078e0002 */
[----:B------:R-:W-:Y:S05]  /*71c0*/  @P1 BRA `(.L_x_800) ;  /* 0x0000000000141947 */ /* 0x000fea0003800000 */
[----:B------:R-:W-:Y:S01]  /*71d0*/  HFMA2 R5, -RZ, RZ, 0, 5.9604644775390625e-08 ;  /* 0x00000001ff057431 */ /* 0x000fe200000001ff */
[----:B------:R-:W-:Y:S06]  /*71e0*/  MEMBAR.ALL.GPU ;  /* 0x0000000000007992 */ /* 0x000fec000000a000 */
[----:B------:R-:W-:-:S00]  /*71f0*/  ERRBAR ;  /* 0x00000000000079ab */ /* 0x000fc00000000000 */
[----:B------:R-:W-:Y:S06]  /*7200*/  CGAERRBAR ;  /* 0x00000000000075ab */ /* 0x000fec0000000000 */
[----:B------:R2:W-:Y:S02]  /*7210*/  REDG.E.ADD.S32.STRONG.GPU desc[UR18][R2.64], R5 ;  /* 0x000000050200798e */ /* 0x0005e4000c12e312 */
.L_x_800:
[----:B------:R-:W-:Y:S05]  /*7220*/  BSYNC.RECONVERGENT B0 ;  /* 0x0000000000007941 */ /* 0x000fea0003800200 */
.L_x_799:
        /* <DEDUP_REMOVED lines=11> */
.L_x_802:
[----:B------:R-:W2:Y:S04]  /*72e0*/  LDG.E.STRONG.GPU R5, desc[UR18][R2.64] ;  /* 0x0000001202057981 */ /* 0x000ea8000c1ef900 */
[----:B--2---:R-:W-:Y:S01]  /*72f0*/  CCTL.IVALL ;  /* 0x00000000ff00798f */ /* 0x004fe20002000000 */
[----:B------:R-:W-:Y:S05]  /*7300*/  YIELD ;  /* 0x0000000000007946 */ /* 0x000fea0003800000 */
[----:B------:R-:W-:-:S13]  /*7310*/  ISETP.NE.AND P0, PT, R5, R0, PT ;  /* 0x000000000500720c */ /* 0x000fda0003f05270 */
[----:B------:R-:W-:Y:S05]  /*7320*/  @P0 BRA `(.L_x_802) ;  /* 0xfffffffc00ec0947 */ /* 0x000fea000383ffff */
.L_x_801:
        /* <DEDUP_REMOVED lines=25> */
[----:B-1----:R-:W-:-:S05]  /*74c0*/  IADD3.X R15, PT, PT, R4, -0x1, ~R9, P0, P1 ;  /* 0xffffffff040f7810 */ /* 0x002fca00007e2c09 */
[----:B------:R-:W-:-:S04]  /*74d0*/  IMAD.WIDE.U32 R4, R15, -0x33333333, RZ ;  /* 0xcccccccd0f047825 */ /* 0x000fc800078e00ff */
[----:B0-----:R-:W-:-:S04]  /*74e0*/  IMAD.WIDE.U32 R10, P0, R13, -0x33333334, R4 ;  /* 0xcccccccc0d0a7825 */ /* 0x001fc80007800004 */
        /* <DEDUP_REMOVED lines=32> */
[----:B------:R-:W-:-:S02]  /*76f0*/  SHF.L.U64.HI R32, R0, 0x2, R3 ;  /* 0x0000000200207819 */ /* 0x000fc40000010203 */
[----:B------:R-:W-:Y:S02]  /*7700*/  SHF.L.U64.HI R28, R8, 0x2, R17 ;  /* 0x00000002081c7819 */ /* 0x000fe40000010211 */
[C---:B0-----:R-:W-:Y:S02]  /*7710*/  IADD3 R26, P2, PT, R24.reuse, UR8, RZ ;  /* 0x00000008181a7c10 */ /* 0x041fe4000ff5e0ff */
[----:B------:R-:W-:Y:S02]  /*7720*/  IADD3 R9, PT, PT, R5, UR4, RZ ;  /* 0x0000000405097c10 */ /* 0x000fe4000fffe0ff */
[----:B-1----:R-:W-:Y:S02]  /*7730*/  IADD3 R18, P1, PT, R24, UR6, RZ ;  /* 0x0000000618127c10 */ /* 0x002fe4000ff3e0ff */
[----:B------:R-:W-:Y:S01]  /*7740*/  MOV R2, R4 ;  /* 0x0000000400027202 */ /* 0x000fe20000000f00 */
[----:B------:R-:W-:Y:S01]  /*7750*/  IMAD.WIDE.U32 R4, R6, 0x4, RZ ;  /* 0x0000000406047825 */ /* 0x000fe200078e00ff */
[----:B------:R-:W-:-:S02]  /*7760*/  IADD3.X R27, PT, PT, R25, UR9, RZ, P2, !PT ;  /* 0x00000009191b7c10 */ /* 0x000fc400097fe4ff */
[----:B------:R-:W-:Y:S02]  /*7770*/  IADD3.X R19, PT, PT, R25, UR7, RZ, P1, !PT ;  /* 0x0000000719137c10 */ /* 0x000fe40008ffe4ff */
[----:B------:R-:W-:Y:S02]  /*7780*/  IADD3 R20, P2, PT, RZ, -R11, RZ ;  /* 0x8000000bff147210 */ /* 0x000fe40007f5e0ff */
[----:B--2---:R-:W-:Y:S02]  /*7790*/  IADD3 R24, P1, PT, R24, UR10, RZ ;  /* 0x0000000a18187c10 */ /* 0x004fe4000ff3e0ff */
[----:B------:R-:W-:Y:S02]  /*77a0*/  SHF.L.U32 R11, R7, 0x2, RZ ;  /* 0x00000002070b7819 */ /* 0x000fe400000006ff */
[----:B------:R-:W-:Y:S02]  /*77b0*/  IADD3.X R25, PT, PT, R25, UR11, RZ, P1, !PT ;  /* 0x0000000b19197c10 */ /* 0x000fe40008ffe4ff */
[----:B------:R-:W-:-:S02]  /*77c0*/  IADD3 R30, PT, PT, R5, R11, RZ ;  /* 0x0000000b051e7210 */ /* 0x000fc40007ffe0ff */
[----:B------:R-:W-:-:S07]  /*77d0*/  IADD3.X R22, PT, PT, RZ, -0x1, RZ, P2, !PT ;  /* 0xffffffffff167810 */ /* 0x000fce00017fe4ff */
.L_x_805:
        /* <DEDUP_REMOVED lines=29> */
.L_x_804:
[----:B------:R-:W-:Y:S05]  /*79b0*/  BSYNC.RECONVERGENT B0 ;  /* 0x0000000000007941 */ /* 0x000fea0003800200 */
.L_x_803:
        /* <DEDUP_REMOVED lines=10> */
.L_x_806:
        /* <DEDUP_REMOVED lines=87> */
.L_x_807:
        /* <DEDUP_REMOVED lines=11> */
.L_x_2481:


//--------------------- .text._Z35group_norm_nhwc_bwd_one_pass_kernelI11Fp16IOFp16WLi64ELi20ELi640EEv26Group_norm_nhwc_bwd_params --------------------------
	.section	.text._Z35group_norm_nhwc_bwd_one_pass_kernelI11Fp16IOFp16WLi64ELi20ELi640EEv26Group_norm_nhwc_bwd_params,"ax",@progbits
	.align	128
        .global         _Z35group_norm_nhwc_bwd_one_pass_kernelI11Fp16IOFp16WLi64ELi20ELi640EEv26Group_norm_nhwc_bwd_params
        .type           _Z35group_norm_nhwc_bwd_one_pass_kernelI11Fp16IOFp16WLi64ELi20ELi640EEv26Group_norm_nhwc_bwd_params,@function
        .size           _Z35group_norm_nhwc_bwd_one_pass_kernelI11Fp16IOFp16WLi64ELi20ELi640EEv26Group_norm_nhwc_bwd_params,(.L_x_2482 - _Z35group_norm_nhwc_bwd_one_pass_kernelI11Fp16IOFp16WLi64ELi20ELi640EEv26Group_norm_nhwc_bwd_params)
        .other          _Z35group_norm_nhwc_bwd_one_pass_kernelI11Fp16IOFp16WLi64ELi20ELi640EEv26Group_norm_nhwc_bwd_params,@"STO_CUDA_ENTRY STV_DEFAULT"
_Z35group_norm_nhwc_bwd_one_pass_kernelI11Fp16IOFp16WLi64ELi20ELi640EEv26Group_norm_nhwc_bwd_params:
.text._Z35group_norm_nhwc_bwd_one_pass_kernelI11Fp16IOFp16WLi64ELi20ELi640EEv26Group_norm_nhwc_bwd_params:
        /* <DEDUP_REMOVED lines=40> */
.L_x_829:
        /* <DEDUP_REMOVED lines=99> */
[----:B------:R-:W-:Y:S01]  /*08b0*/  @P2 HADD2.F32 R36, -RZ, R18.H0_H0 ;  /* 0x20000012ff242230 */ /* 0x000fe20000004100 */
[----:B------:R-:W-:Y:S01]  /*08c0*/  MOV R8, R30 ;  /* 0x0000001e00087202 */ /* 0x000fe20000000f00 */
[----:B----4-:R-:W-:Y:S01]  /*08d0*/  @P2 HADD2.F32 R34, -RZ, R19.H0_H0 ;  /* 0x20000013ff222230 */ /* 0x010fe20000004100 */
[----:B------:R-:W-:Y:S01]  /*08e0*/  MOV R9, R32 ;  /* 0x0000002000097202 */ /* 0x000fe20000000f00 */
[----:B------:R-:W-:Y:S02]  /*08f0*/  HADD2.F32 R5, -RZ, R5.H0_H0 ;  /* 0x20000005ff057230 */ /* 0x000fe40000004100 */
[----:B------:R-:W-:Y:S01]  /*0900*/  FMUL.FTZ R0, R0, UR20 ;  /* 0x0000001400007c20 */ /* 0x000fe20008410000 */
        /* <DEDUP_REMOVED lines=21> */
.L_x_809:
        /* <DEDUP_REMOVED lines=44> */
.L_x_811:
[----:B------:R-:W-:Y:S05]  /*0d20*/  BSYNC.RECONVERGENT B0 ;  /* 0x0000000000007941 */ /* 0x000fea0003800200 */
.L_x_810:
        /* <DEDUP_REMOVED lines=54> */
.L_x_813:
[----:B------:R-:W-:Y:S05]  /*1090*/  BSYNC.RECONVERGENT B0 ;  /* 0x0000000000007941 */ /* 0x000fea0003800200 */
.L_x_812:
        /* <DEDUP_REMOVED lines=318> */
.L_x_815:
[----:B------:R-:W-:Y:S05]  /*2480*/  BSYNC.RECONVERGENT B0 ;  /* 0x0000000000007941 */ /* 0x000fea0003800200 */
.L_x_814:
        /* <DEDUP_REMOVED lines=29> */
.L_x_817:
[----:B------:R-:W-:Y:S05]  /*2660*/  BSYNC.RECONVERGENT B0 ;  /* 0x0000000000007941 */ /* 0x000fea0003800200 */
.L_x_816:
        /* <DEDUP_REMOVED lines=29> */
.L_x_820:
[----:B------:R-:W2:Y:S04]  /*2840*/  LDG.E.STRONG.GPU R3, desc[UR16][R10.64] ;  /* 0x000000100a037981 */ /* 0x000ea8000c1ef900 */
[----:B--2---:R-:W-:Y:S01]  /*2850*/  CCTL.IVALL ;  /* 0x00000000ff00798f */ /* 0x004fe20002000000 */
[----:B------:R-:W-:Y:S05]  /*2860*/  YIELD ;  /* 0x0000000000007946 */ /* 0x000fea0003800000 */
[----:B------:R-:W-:-:S13]  /*2870*/  ISETP.NE.AND P1, PT, R3, R14, PT ;  /* 0x0000000e0300720c */ /* 0x000fda0003f25270 */
[----:B------:R-:W-:Y:S05]  /*2880*/  @P1 BRA `(.L_x_820) ;  /* 0xfffffffc00ec1947 */ /* 0x000fea000383ffff */
.L_x_819:
[----:B------:R-:W-:Y:S05]  /*2890*/  WARPSYNC.ALL ;  /* 0x0000000000007948 */ /* 0x000fea0003800000 */
[----:B------:R-:W-:Y:S06]  /*28a0*/  BAR.SYNC.DEFER_BLOCKING 0x0 ;  /* 0x0000000000007b1d */ /* 0x000fec0000010000 */
[----:B------:R-:W-:Y:S01]  /*28b0*/  UMOV UR4, URZ ;  /* 0x000000ff00047c82 */ /* 0x000fe20008000000 */
[----:B------:R-:W-:Y:S05]  /*28c0*/  @!P4 BRA `(.L_x_821) ;  /* 0x00000004002cc947 */ /* 0x000fea0003800000 */
[----:B------:R-:W-:-:S07]  /*28d0*/  HFMA2 R3, -RZ, RZ, 0, 0 ;  /* 0x00000000ff037431 */ /* 0x000fce00000001ff */
.L_x_822:
        /* <DEDUP_REMOVED lines=74> */
.L_x_821:
        /* <DEDUP_REMOVED lines=47> */
.L_x_823:
        /* <DEDUP_REMOVED lines=27> */
.L_x_824:
        /* <DEDUP_REMOVED lines=11> */
.L_x_825:
[----:B------:R-:W-:Y:S05]  /*32d0*/  BSYNC.RECONVERGENT B0 ;  /* 0x0000000000007941 */ /* 0x000fea0003800200 */
.L_x_818:
        /* <DEDUP_REMOVED lines=26> */
.L_x_826:
        /* <DEDUP_REMOVED lines=21> */
.L_x_828:
[----:B------:R-:W-:Y:S05]  /*35d0*/  BSYNC.RECONVERGENT B0 ;  /* 0x0000000000007941 */ /* 0x000fea0003800200 */
.L_x_827:
[----:B------:R-:W-:Y:S01]  /*35e0*/  UIADD3 UR13, UPT, UPT, UR24, UR13, URZ ;  /* 0x0000000d180d7290 */ /* 0x000fe2000fffe0ff */
[----:B------:R-:W-:-:S03]  /*35f0*/  IADD3 R31, PT, PT, R31, 0x1, RZ ;  /* 0x000000011f1f7810 */ /* 0x000fc60007ffe0ff */
[----:B------:R-:W-:-:S09]  /*3600*/  UISETP.GE.AND UP0, UPT, UR13, UR10, UPT ;  /* 0x0000000a0d00728c */ /* 0x000fd2000bf06270 */
[----:B------:R-:W-:Y:S05]  /*3610*/  BRA.U !UP0, `(.L_x_829) ;  /* 0xffffffcd08187547 */ /* 0x000fea000b83ffff */
.L_x_808:
        /* <DEDUP_REMOVED lines=19> */
.L_x_831:
[----:B------:R-:W-:Y:S05]  /*3750*/  BSYNC.RECONVERGENT B0 ;  /* 0x0000000000007941 */ /* 0x000fea0003800200 */
.L_x_830:
[----:B------:R-:W-:Y:S05]  /*3760*/  @P0 EXIT ;  /* 0x000000000000094d */ /* 0x000fea0003800000 */
[----:B------:R-:W-:Y:S05]  /*3770*/  @P2 BRA `(.L_x_832) ;  /* 0x0000000000202947 */ /* 0x000fea0003800000 */
[----:B------:R-:W-:-:S05]  /*3780*/  IMAD R0, R4, R7, RZ ;  /* 0x0000000704007224 */ /* 0x000fca00078e02ff */
[----:B------:R-:W-:-:S13]  /*3790*/  ISETP.NE.AND P0, PT, R0, -0x1, PT ;  /* 0xffffffff0000780c */ /* 0x000fda0003f05270 */
[----:B------:R-:W-:Y:S05]  /*37a0*/  @!P0 BRA `(.L_x_832) ;  /* 0x0000000000148947 */ /* 0x000fea0003800000 */
.L_x_833:
[----:B--2---:R-:W2:Y:S04]  /*37b0*/  LDG.E.STRONG.GPU R5, desc[UR16][R2.64] ;  /* 0x0000001002057981 */ /* 0x004ea8000c1ef900 */
[----:B--2---:R-:W-:Y:S01]  /*37c0*/  CCTL.IVALL ;  /* 0x00000000ff00798f */ /* 0x004fe20002000000 */
[----:B------:R-:W-:Y:S05]  /*37d0*/  YIELD ;  /* 0x0000000000007946 */ /* 0x000fea0003800000 */
[----:B------:R-:W-:-:S13]  /*37e0*/  ISETP.NE.AND P0, PT, R5, R0, PT ;  /* 0x000000000500720c */ /* 0x000fda0003f05270 */
[----:B------:R-:W-:Y:S05]  /*37f0*/  @P0 BRA `(.L_x_833) ;  /* 0xfffffffc00ec0947 */ /* 0x000fea000383ffff */
.L_x_832:
        /* <DEDUP_REMOVED lines=78> */
.L_x_836:
        /* <DEDUP_REMOVED lines=33> */
.L_x_835:
[----:B------:R-:W-:Y:S05]  /*3ef0*/  BSYNC.RECONVERGENT B0 ;  /* 0x0000000000007941 */ /* 0x000fea0003800200 */
.L_x_834:
        /* <DEDUP_REMOVED lines=11> */
.L_x_838:
        /* <DEDUP_REMOVED lines=88> */
.L_x_837:
[----:B------:R-:W-:Y:S05]  /*4530*/  EXIT ;  /* 0x000000000000794d */ /* 0x000fea0003800000 */
.L_x_839:
        /* <DEDUP_REMOVED lines=12> */
.L_x_2482:


//--------------------- .text._Z35group_norm_nhwc_bwd_one_pass_kernelI11Fp16IOFp16WLi128ELi20ELi640EEv26Group_norm_nhwc_bwd_params --------------------------
	.section	.text._Z35group_norm_nhwc_bwd_one_pass_kernelI11Fp16IOFp16WLi128ELi20ELi640EEv26Group_norm_nhwc_bwd_params,"ax",@progbits
	.align	128
        .global         _Z35group_norm_nhwc_bwd_one_pass_kernelI11Fp16IOFp16WLi128ELi20ELi640EEv26Group_norm_nhwc_bwd_params
        .type           _Z35group_norm_nhwc_bwd_one_pass_kernelI11Fp16IOFp16WLi128ELi20ELi640EEv26Group_norm_nhwc_bwd_params,@function
        .size           _Z35group_norm_nhwc_bwd_one_pass_kernelI11Fp16IOFp16WLi128ELi20ELi640EEv26Group_norm_nhwc_bwd_params,(.L_x_2483 - _Z35group_norm_nhwc_bwd_one_pass_kernelI11Fp16IOFp16WLi128ELi20ELi640EEv26Group_norm_nhwc_bwd_params)
        .other          _Z35group_norm_nhwc_bwd_one_pass_kernelI11Fp16IOFp16WLi128ELi20ELi640EEv26Group_norm_nhwc_bwd_params,@"STO_CUDA_ENTRY STV_DEFAULT"
_Z35group_norm_nhwc_bwd_one_pass_kernelI11Fp16IOFp16WLi128ELi20ELi640EEv26Group_norm_nhwc_bwd_params:
.text._Z35group_norm_nhwc_bwd_one_pass_kernelI11Fp16IOFp16WLi128ELi20ELi640EEv26Group_norm_nhwc_bwd_params:
        /* <DEDUP_REMOVED lines=23> */
.L_x_865:
        /* <DEDUP_REMOVED lines=113> */
[----:B-1----:R-:W-:Y:S01]  /*0880*/  @P0 R2UR UR4, R2 ;  /* 0x00000000020402ca */ /* 0x002fe200000e0000 */
[----:B----4-:R-:W-:-:S12]  /*0890*/  @P2 HADD2.F32 R39, -RZ, R24.H0_H0 ;  /* 0x20000018ff272230 */ /* 0x010fd80000004100 */
[----:B------:R-:W-:Y:S01]  /*08a0*/  @UP0 UMOV UR8, UR4 ;  /* 0x0000000400080c82 */ /* 0x000fe20008000000 */
[----:B--2---:R-:W-:Y:S02]  /*08b0*/  @P2 HADD2.F32 R38, -RZ, R22.H0_H0 ;  /* 0x20000016ff262230 */ /* 0x004fe40000004100 */
[----:B------:R-:W-:Y:S02]  /*08c0*/  HADD2.F32 R3, -RZ, R0.H0_H0 ;  /* 0x20000000ff037230 */ /* 0x000fe40000004100 */
[----:B------:R-:W-:Y:S01]  /*08d0*/  HADD2.F32 R0, -RZ, R16.H0_H0 ;  /* 0x20000010ff007230 */ /* 0x000fe20000004100 */
        /* <DEDUP_REMOVED lines=38> */
.L_x_841:
        /* <DEDUP_REMOVED lines=72> */
.L_x_842:
        /* <DEDUP_REMOVED lines=45> */
.L_x_844:
[----:B------:R-:W-:Y:S05]  /*1290*/  BSYNC.RECONVERGENT B0 ;  /* 0x0000000000007941 */ /* 0x000fea0003800200 */
.L_x_843:
        /* <DEDUP_REMOVED lines=52> */
.L_x_846:
[----:B------:R-:W-:Y:S05]  /*15e0*/  BSYNC.RECONVERGENT B0 ;  /* 0x0000000000007941 */ /* 0x000fea0003800200 */
.L_x_845:
        /* <DEDUP_REMOVED lines=318> */
.L_x_848:
[----:B------:R-:W-:Y:S05]  /*29d0*/  BSYNC.RECONVERGENT B0 ;  /* 0x0000000000007941 */ /* 0x000fea0003800200 */
.L_x_847:
        /* <DEDUP_REMOVED lines=31> */
.L_x_850:
[----:B------:R-:W-:Y:S05]  /*2bd0*/  BSYNC.RECONVERGENT B0 ;  /* 0x0000000000007941 */ /* 0x000fea0003800200 */
.L_x_849:
        /* <DEDUP_REMOVED lines=25> */
.L_x_853:
[----:B0-----:R-:W2:Y:S04]  /*2d70*/  LDG.E.STRONG.GPU R12, desc[UR12][R10.64] ;  /* 0x0000000c0a0c7981 */ /* 0x001ea8000c1ef900 */
[----:B--2---:R-:W-:Y:S01]  /*2d80*/  CCTL.IVALL ;  /* 0x00000000ff00798f */ /* 0x004fe20002000000 */
[----:B------:R-:W-:Y:S05]  /*2d90*/  YIELD ;  /* 0x0000000000007946 */ /* 0x000fea0003800000 */
[----:B------:R-:W-:-:S13]  /*2da0*/  ISETP.NE.AND P1, PT, R12, R17, PT ;  /* 0x000000110c00720c */ /* 0x000fda0003f25270 */
[----:B------:R-:W-:Y:S05]  /*2db0*/  @P1 BRA `(.L_x_853) ;  /* 0xfffffffc00ec1947 */ /* 0x000fea000383ffff */
.L_x_852:
[----:B------:R-:W-:Y:S05]  /*2dc0*/  WARPSYNC.ALL ;  /* 0x0000000000007948 */ /* 0x000fea0003800000 */
[----:B------:R-:W-:Y:S01]  /*2dd0*/  BAR.SYNC.DEFER_BLOCKING 0x0 ;  /* 0x0000000000007b1d */ /* 0x000fe20000010000 */
[----:B------:R-:W-:-:S05]  /*2de0*/  HFMA2 R23, -RZ, RZ, 0, 0 ;  /* 0x00000000ff177431 */ /* 0x000fca00000001ff */
[----:B------:R-:W-:Y:S05]  /*2df0*/  @!P2 BRA `(.L_x_854) ;  /* 0x00000004000ca947 */ /* 0x000fea0003800000 */
[----:B------:R-:W-:Y:S02]  /*2e00*/  MOV R22, RZ ;  /* 0x000000ff00167202 */ /* 0x000fe40000000f00 */
[----:B------:R-:W-:-:S07]  /*2e10*/  LOP3.LUT R23, R2, 0x7ffffff8, RZ, 0xc0, !PT ;  /* 0x7ffffff802177812 */ /* 0x000fce00078ec0ff */
.L_x_855:
        /* <DEDUP_REMOVED lines=65> */
.L_x_854:
        /* <DEDUP_REMOVED lines=38> */
.L_x_856:
        /* <DEDUP_REMOVED lines=20> */
.L_x_857:
        /* <DEDUP_REMOVED lines=12> */
.L_x_858:
[----:B------:R-:W-:Y:S05]  /*3690*/  BSYNC.RECONVERGENT B0 ;  /* 0x0000000000007941 */ /* 0x000fea0003800200 */
.L_x_851:
        /* <DEDUP_REMOVED lines=57> */
.L_x_859:
        /* <DEDUP_REMOVED lines=18> */
.L_x_861:
[----:B------:R-:W-:Y:S05]  /*3b50*/  BSYNC.RECONVERGENT B0 ;  /* 0x0000000000007941 */ /* 0x000fea0003800200 */
.L_x_860:
        /* <DEDUP_REMOVED lines=22> */
.L_x_862:
        /* <DEDUP_REMOVED lines=18> */
.L_x_864:
[----:B------:R-:W-:Y:S05]  /*3de0*/  BSYNC.RECONVERGENT B0 ;  /* 0x0000000000007941 */ /* 0x000fea0003800200 */
.L_x_863:
[----:B------:R-:W1:Y:S01]  /*3df0*/  LDCU UR4, c[0x0][0x410] ;  /* 0x00008200ff0477ac */ /* 0x000e620008000800 */
[----:B------:R-:W-:Y:S01]  /*3e00*/  IADD3 R42, PT, PT, R42, 0x1, RZ ;  /* 0x000000012a2a7810 */ /* 0x000fe20007ffe0ff */
[----:B------:R-:W1:Y:S01]  /*3e10*/  LDCU UR5, c[0x0][0x3e0] ;  /* 0x00007c00ff0577ac */ /* 0x000e620008000800 */
[----:B------:R-:W-:Y:S02]  /*3e20*/  UIADD3 UR6, UPT, UPT, UR11, UR6, URZ ;  /* 0x000000060b067290 */ /* 0x000fe4000fffe0ff */
[----:B-1----:R-:W-:-:S04]  /*3e30*/  UIMAD UR4, UR4, UR5, URZ ;  /* 0x00000005040472a4 */ /* 0x002fc8000f8e02ff */
[----:B------:R-:W-:-:S09]  /*3e40*/  UISETP.GE.AND UP0, UPT, UR6, UR4, UPT ;  /* 0x000000040600728c */ /* 0x000fd2000bf06270 */
[----:B------:R-:W-:Y:S05]  /*3e50*/  BRA.U !UP0, `(.L_x_865) ;  /* 0xffffffc108c47547 */ /* 0x000fea000b83ffff */
.L_x_840:
        /* <DEDUP_REMOVED lines=19> */
.L_x_867:
[----:B------:R-:W-:Y:S05]  /*3f90*/  BSYNC.RECONVERGENT B0 ;  /* 0x0000000000007941 */ /* 0x000fea0003800200 */
.L_x_866:
[----:B------:R-:W-:Y:S05]  /*3fa0*/  @P0 EXIT ;  /* 0x000000000000094d */ /* 0x000fea0003800000 */
[----:B------:R-:W-:Y:S05]  /*3fb0*/  @P2 BRA `(.L_x_868) ;  /* 0x0000000000202947 */ /* 0x000fea0003800000 */
[----:B------:R-:W-:-:S05]  /*3fc0*/  IMAD R0, R4, R7, RZ ;  /* 0x0000000704007224 */ /* 0x000fca00078e02ff */
[----:B------:R-:W-:-:S13]  /*3fd0*/  ISETP.NE.AND P0, PT, R0, -0x1, PT ;  /* 0xffffffff0000780c */ /* 0x000fda0003f05270 */
[----:B------:R-:W-:Y:S05]  /*3fe0*/  @!P0 BRA `(.L_x_868) ;  /* 0x0000000000148947 */ /* 0x000fea0003800000 */
.L_x_869:
[----:B0-----:R-:W2:Y:S04]  /*3ff0*/  LDG.E.STRONG.GPU R5, desc[UR12][R2.64] ;  /* 0x0000000c02057981 */ /* 0x001ea8000c1ef900 */
[----:B--2---:R-:W-:Y:S01]  /*4000*/  CCTL.IVALL ;  /* 0x00000000ff00798f */ /* 0x004fe20002000000 */
[----:B------:R-:W-:Y:S05]  /*4010*/  YIELD ;  /* 0x0000000000007946 */ /* 0x000fea0003800000 */
[----:B------:R-:W-:-:S13]  /*4020*/  ISETP.NE.AND P0, PT, R5, R0, PT ;  /* 0x000000000500720c */ /* 0x000fda0003f05270 */
[----:B------:R-:W-:Y:S05]  /*4030*/  @P0 BRA `(.L_x_869) ;  /* 0xfffffffc00ec0947 */ /* 0x000fea000383ffff */
.L_x_868:
        /* <DEDUP_REMOVED lines=81> */
.L_x_872:
        /* <DEDUP_REMOVED lines=25> */
[----:B--2---:R-:W-:-:S02]  /*46e0*/  F2FP.F16.F32.PACK_AB R5, R8, R5 ;  /* 0x000000050805723e */ /* 0x004fc400000000ff */
[----:B------:R-:W-:Y:S02]  /*46f0*/  MOV R8, R19 ;  /* 0x0000001300087202 */ /* 0x000fe40000000f00 */
[----:B---3--:R-:W-:Y:S01]  /*4700*/  F2FP.F16.F32.PACK_AB R15, R13, R10 ;  /* 0x0000000a0d0f723e */ /* 0x008fe200000000ff */
[----:B------:R0:W-:Y:S04]  /*4710*/  STG.E desc[UR12][R6.64], R5 ;  /* 0x0000000506007986 */ /* 0x0001e8000c10190c */
[----:B------:R0:W-:Y:S01]  /*4720*/  STG.E desc[UR12][R8.64], R15 ;  /* 0x0000000f08007986 */ /* 0x0001e2000c10190c */
[----:B------:R-:W-:-:S04]  /*4730*/  IADD3 R19, P3, PT, R19, 0xa00, RZ ;  /* 0x00000a0013137810 */ /* 0x000fc80007f7e0ff */
[----:B------:R-:W-:Y:S01]  /*4740*/  IADD3.X R20, PT, PT, RZ, R20, RZ, P3, !PT ;  /* 0x00000014ff147210 */ /* 0x000fe20001ffe4ff */
[----:B------:R-:W-:Y:S08]  /*4750*/  @P1 BRA `(.L_x_872) ;  /* 0xfffffffc007c1947 */ /* 0x000ff0000383ffff */
.L_x_871:
[----:B------:R-:W-:Y:S05]  /*4760*/  BSYNC.RECONVERGENT B0 ;  /* 0x0000000000007941 */ /* 0x000fea0003800200 */
.L_x_870:
        /* <DEDUP_REMOVED lines=11> */
.L_x_874:
        /* <DEDUP_REMOVED lines=20> */
[----:B----4-:R-:W-:Y:S02]  /*4960*/  F2FP.F16.F32.PACK_AB R5, R7, R2 ;  /* 0x000000020705723e */ /* 0x010fe400000000ff */
        /* <DEDUP_REMOVED lines=62> */
[----:B-----5:R-:W-:-:S03]  /*4d50*/  F2FP.F16.F32.PACK_AB R3, R9, R6 ;  /* 0x000000060903723e */ /* 0x020fc600000000ff */
[----:B------:R4:W-:Y:S04]  /*4d60*/  STG.E desc[UR12][R16.64], R11 ;  /* 0x0000000b10007986 */ /* 0x0009e8000c10190c */
[----:B------:R4:W-:Y:S02]  /*4d70*/  STG.E desc[UR12][R14.64], R3 ;  /* 0x000000030e007986 */ /* 0x0009e4000c10190c */
[----:B------:R-:W-:Y:S05]  /*4d80*/  @P0 BRA `(.L_x_874) ;  /* 0xfffffff800a40947 */ /* 0x000fea000383ffff */
[----:B------:R-:W-:Y:S05]  /*4d90*/  BSYNC.RECONVERGENT B0 ;  /* 0x0000000000007941 */ /* 0x000fea0003800200 */
.L_x_873:
[----:B------:R-:W-:Y:S05]  /*4da0*/  EXIT ;  /* 0x000000000000794d */ /* 0x000fea0003800000 */
.L_x_875:
        /* <DEDUP_REMOVED lines=13> */
.L_x_2483:


//--------------------- .text._Z35group_norm_nhwc_bwd_one_pass_kernelI11Fp16IOFp16WLi256ELi20ELi640EEv26Group_norm_nhwc_bwd_params --------------------------
	.section	.text._Z35group_norm_nhwc_bwd_one_pass_kernelI11Fp16IOFp16WLi256ELi20ELi640EEv26Group_norm_nhwc_bwd_params,"ax",@progbits
	.align	128
        .global         _Z35group_norm_nhwc_bwd_one_pass_kernelI11Fp16IOFp16WLi256ELi20ELi640EEv26Group_norm_nhwc_bwd_params
        .type           _Z35group_norm_nhwc_bwd_one_pass_kernelI11Fp16IOFp16WLi256ELi20ELi640EEv26Group_norm_nhwc_bwd_params,@function
        .size           _Z35group_norm_nhwc_bwd_one_pass_kernelI11Fp16IOFp16WLi256ELi20ELi640EEv26Group_norm_nhwc_bwd_params,(.L_x_2484 - _Z35group_norm_nhwc_bwd_one_pass_kernelI11Fp16IOFp16WLi256ELi20ELi640EEv26Group_norm_nhwc_bwd_params)
        .other          _Z35group_norm_nhwc_bwd_one_pass_kernelI11Fp16IOFp16WLi256ELi20ELi640EEv26Group_norm_nhwc_bwd_params,@"STO_CUDA_ENTRY STV_DEFAULT"
_Z35group_norm_nhwc_bwd_one_pass_kernelI11Fp16IOFp16WLi256ELi20ELi640EEv26Group_norm_nhwc_bwd_params:
.text._Z35group_norm_nhwc_bwd_one_pass_kernelI11Fp16IOFp16WLi256ELi20ELi640EEv26Group_norm_nhwc_bwd_params:
        /* <DEDUP_REMOVED lines=22> */
.L_x_907:
        /* <DEDUP_REMOVED lines=151> */
[----:B----4-:R-:W-:Y:S02]  /*0ad0*/  @P4 HADD2.F32 R37, -RZ, R15.H0_H0 ;  /* 0x2000000fff254230 */ /* 0x010fe40000004100 */
[----:B------:R-:W-:Y:S02]  /*0ae0*/  @P4 HADD2.F32 R38, -RZ, R14.H0_H0 ;  /* 0x2000000eff264230 */ /* 0x000fe40000004100 */
[----:B-1----:R-:W-:-:S04]  /*0af0*/  @P0 FADD.FTZ R18, R7, R18 ;  /* 0x0000001207120221 */ /* 0x002fc80000010000 */
[----:B------:R0:W1:Y:S01]  /*0b00*/  @P0 MUFU.RSQ R39, R18 ;  /* 0x0000001200270308 */ /* 0x0000620000001400 */
[----:B---3--:R-:W-:Y:S02]  /*0b10*/  HADD2.F32 R36, -RZ, R36.H0_H0 ;  /* 0x20000024ff247230 */ /* 0x008fe40000004100 */
[----:B------:R-:W-:Y:S01]  /*0b20*/  HADD2.F32 R7, -RZ, R19.H0_H0 ;  /* 0x20000013ff077230 */ /* 0x000fe20000004100 */
        /* <DEDUP_REMOVED lines=74> */
.L_x_877:
        /* <DEDUP_REMOVED lines=144> */
.L_x_878:
        /* <DEDUP_REMOVED lines=45> */
.L_x_880:
[----:B------:R-:W-:Y:S05]  /*1ba0*/  BSYNC.RECONVERGENT B0 ;  /* 0x0000000000007941 */ /* 0x000fea0003800200 */
.L_x_879:
        /* <DEDUP_REMOVED lines=52> */
.L_x_882:
[----:B------:R-:W-:Y:S05]  /*1ef0*/  BSYNC.RECONVERGENT B0 ;  /* 0x0000000000007941 */ /* 0x000fea0003800200 */
.L_x_881:
        /* <DEDUP_REMOVED lines=318> */
.L_x_884:
[----:B------:R-:W-:Y:S05]  /*32e0*/  BSYNC.RECONVERGENT B0 ;  /* 0x0000000000007941 */ /* 0x000fea0003800200 */
.L_x_883:
        /* <DEDUP_REMOVED lines=31> */
.L_x_886:
[----:B------:R-:W-:Y:S05]  /*34e0*/  BSYNC.RECONVERGENT B0 ;  /* 0x0000000000007941 */ /* 0x000fea0003800200 */
.L_x_885:
        /* <DEDUP_REMOVED lines=26> */
.L_x_889:
[----:B0-----:R-:W3:Y:S04]  /*3690*/  LDG.E.STRONG.GPU R10, desc[UR6][R8.64] ;  /* 0x00000006080a7981 */ /* 0x001ee8000c1ef900 */
[----:B---3--:R-:W-:Y:S01]  /*36a0*/  CCTL.IVALL ;  /* 0x00000000ff00798f */ /* 0x008fe20002000000 */
[----:B------:R-:W-:Y:S05]  /*36b0*/  YIELD ;  /* 0x0000000000007946 */ /* 0x000fea0003800000 */
[----:B------:R-:W-:-:S13]  /*36c0*/  ISETP.NE.AND P1, PT, R10, R15, PT ;  /* 0x0000000f0a00720c */ /* 0x000fda0003f25270 */
[----:B------:R-:W-:Y:S05]  /*36d0*/  @P1 BRA `(.L_x_889) ;  /* 0xfffffffc00ec1947 */ /* 0x000fea000383ffff */
.L_x_888:
[----:B------:R-:W-:Y:S05]  /*36e0*/  WARPSYNC.ALL ;  /* 0x0000000000007948 */ /* 0x000fea0003800000 */
[----:B------:R-:W-:Y:S01]  /*36f0*/  BAR.SYNC.DEFER_BLOCKING 0x0 ;  /* 0x0000000000007b1d */ /* 0x000fe20000010000 */
[----:B------:R-:W-:-:S05]  /*3700*/  HFMA2 R21, -RZ, RZ, 0, 0 ;  /* 0x00000000ff157431 */ /* 0x000fca00000001ff */
[----:B------:R-:W-:Y:S05]  /*3710*/  @!P2 BRA `(.L_x_890) ;  /* 0x0000000000f4a947 */ /* 0x000fea0003800000 */
[----:B------:R-:W-:Y:S02]  /*3720*/  MOV R22, RZ ;  /* 0x000000ff00167202 */ /* 0x000fe40000000f00 */
[----:B------:R-:W-:-:S07]  /*3730*/  LOP3.LUT R21, R18, 0x7ffffff8, RZ, 0xc0, !PT ;  /* 0x7ffffff812157812 */ /* 0x000fce00078ec0ff */
.L_x_891:
        /* <DEDUP_REMOVED lines=59> */
.L_x_890:
        /* <DEDUP_REMOVED lines=35> */
.L_x_892:
        /* <DEDUP_REMOVED lines=22> */
.L_x_893:
        /* <DEDUP_REMOVED lines=9> */
.L_x_894:
[----:B------:R-:W-:Y:S05]  /*3f10*/  BSYNC.RECONVERGENT B0 ;  /* 0x0000000000007941 */ /* 0x000fea0003800200 */
.L_x_887:
        /* <DEDUP_REMOVED lines=40> */
.L_x_895:
        /* <DEDUP_REMOVED lines=60> */
.L_x_897:
[----:B------:R-:W-:Y:S05]  /*4560*/  BSYNC.RECONVERGENT B0 ;  /* 0x0000000000007941 */ /* 0x000fea0003800200 */
.L_x_896:
        /* <DEDUP_REMOVED lines=21> */
.L_x_898:
        /* <DEDUP_REMOVED lines=18> */
.L_x_900:
[----:B------:R-:W-:Y:S05]  /*47e0*/  BSYNC.RECONVERGENT B0 ;  /* 0x0000000000007941 */ /* 0x000fea0003800200 */
.L_x_899:
        /* <DEDUP_REMOVED lines=21> */
.L_x_901:
        /* <DEDUP_REMOVED lines=18> */
.L_x_903:
[----:B------:R-:W-:Y:S05]  /*4a60*/  BSYNC.RECONVERGENT B0 ;  /* 0x0000000000007941 */ /* 0x000fea0003800200 */
.L_x_902:
        /* <DEDUP_REMOVED lines=22> */
.L_x_904:
        /* <DEDUP_REMOVED lines=18> */
.L_x_906:
[----:B------:R-:W-:Y:S05]  /*4cf0*/  BSYNC.RECONVERGENT B0 ;  /* 0x0000000000007941 */ /* 0x000fea0003800200 */
.L_x_905:
        /* <DEDUP_REMOVED lines=8> */
.L_x_876:
        /* <DEDUP_REMOVED lines=15> */
.L_x_909:
[----:B------:R-:W-:Y:S05]  /*4e70*/  BSYNC.RECONVERGENT B0 ;  /* 0x0000000000007941 */ /* 0x000fea0003800200 */
.L_x_908:
        /* <DEDUP_REMOVED lines=11> */
.L_x_911:
[----:B------:R-:W2:Y:S04]  /*4f30*/  LDG.E.STRONG.GPU R5, desc[UR6][R2.64] ;  /* 0x0000000602057981 */ /* 0x000ea8000c1ef900 */
[----:B--2---:R-:W-:Y:S01]  /*4f40*/  CCTL.IVALL ;  /* 0x00000000ff00798f */ /* 0x004fe20002000000 */
[----:B------:R-:W-:Y:S05]  /*4f50*/  YIELD ;  /* 0x0000000000007946 */ /* 0x000fea0003800000 */
[----:B------:R-:W-:-:S13]  /*4f60*/  ISETP.NE.AND P0, PT, R5, R4, PT ;  /* 0x000000040500720c */ /* 0x000fda0003f05270 */
[----:B------:R-:W-:Y:S05]  /*4f70*/  @P0 BRA `(.L_x_911) ;  /* 0xfffffffc00ec0947 */ /* 0x000fea000383ffff */
.L_x_910:
        /* <DEDUP_REMOVED lines=73> */
.L_x_914:
        /* <DEDUP_REMOVED lines=29> */
.L_x_913:
[----:B------:R-:W-:Y:S05]  /*55e0*/  BSYNC.RECONVERGENT B0 ;  /* 0x0000000000007941 */ /* 0x000fea0003800200 */
.L_x_912:
        /* <DEDUP_REMOVED lines=10> */
.L_x_915:
        /* <DEDUP_REMOVED lines=87> */
.L_x_916:
        /* <DEDUP_REMOVED lines=16> */
.L_x_2484:


//--------------------- .text._Z35group_norm_nhwc_bwd_one_pass_kernelI11Fp16IOFp16WLi512ELi20ELi640EEv26Group_norm_nhwc_bwd_params --------------------------
	.section	.text._Z35group_norm_nhwc_bwd_one_pass_kernelI11Fp16IOFp16WLi512ELi20ELi640EEv26Group_norm_nhwc_bwd_params,"ax",@progbits
	.align	128
        .global         _Z35group_norm_nhwc_bwd_one_pass_kernelI11Fp16IOFp16WLi512ELi20ELi640EEv26Group_norm_nhwc_bwd_params
        .type           _Z35group_norm_nhwc_bwd_one_pass_kernelI11Fp16IOFp16WLi512ELi20ELi640EEv26Group_norm_nhwc_bwd_params,@function
        .size           _Z35group_norm_nhwc_bwd_one_pass_kernelI11Fp16IOFp16WLi512ELi20ELi640EEv26Group_norm_nhwc_bwd_params,(.L_x_2485 - _Z35group_norm_nhwc_bwd_one_pass_kernelI11Fp16IOFp16WLi512ELi20ELi640EEv26Group_norm_nhwc_bwd_params)
        .other          _Z35group_norm_nhwc_bwd_one_pass_kernelI11Fp16IOFp16WLi512ELi20ELi640EEv26Group_norm_nhwc_bwd_params,@"STO_CUDA_ENTRY STV_DEFAULT"
_Z35group_norm_nhwc_bwd_one_pass_kernelI11Fp16IOFp16WLi512ELi20ELi640EEv26Group_norm_nhwc_bwd_params:
.text._Z35group_norm_nhwc_bwd_one_pass_kernelI11Fp16IOFp16WLi512ELi20ELi640EEv26Group_norm_nhwc_bwd_params:
        /* <DEDUP_REMOVED lines=20> */
.L_x_960:
        /* <DEDUP_REMOVED lines=261> */
[----:B--2---:R-:W-:Y:S02]  /*1190*/  @P0 HADD2.F32 R3, -RZ, R22.H0_H0 ;  /* 0x20000016ff030230 */ /* 0x004fe40000004100 */
[----:B----4-:R-:W-:Y:S02]  /*11a0*/  HADD2.F32 R6, -RZ, R6.H0_H0 ;  /* 0x20000006ff067230 */ /* 0x010fe40000004100 */
[----:B------:R-:W-:Y:S02]  /*11b0*/  @P0 HADD2.F32 R4, -RZ, R19.H0_H0 ;  /* 0x20000013ff040230 */ /* 0x000fe40000004100 */
[----:B------:R-:W-:Y:S01]  /*11c0*/  HADD2.F32 R5, -RZ, R18.H0_H0 ;  /* 0x20000012ff057230 */ /* 0x000fe20000004100 */
        /* <DEDUP_REMOVED lines=146> */
.L_x_918:
        /* <DEDUP_REMOVED lines=288> */
.L_x_919:
        /* <DEDUP_REMOVED lines=49> */
.L_x_921:
[----:B------:R-:W-:Y:S05]  /*3000*/  BSYNC.RECONVERGENT B0 ;  /* 0x0000000000007941 */ /* 0x000fea0003800200 */
.L_x_920:
        /* <DEDUP_REMOVED lines=52> */
.L_x_923:
[----:B------:R-:W-:Y:S05]  /*3350*/  BSYNC.RECONVERGENT B0 ;  /* 0x0000000000007941 */ /* 0x000fea0003800200 */
.L_x_922:
        /* <DEDUP_REMOVED lines=318> */
.L_x_925:
[----:B------:R-:W-:Y:S05]  /*4740*/  BSYNC.RECONVERGENT B0 ;  /* 0x0000000000007941 */ /* 0x000fea0003800200 */
.L_x_924:
        /* <DEDUP_REMOVED lines=28> */
.L_x_927:
[----:B------:R-:W-:Y:S05]  /*4910*/  BSYNC.RECONVERGENT B0 ;  /* 0x0000000000007941 */ /* 0x000fea0003800200 */
.L_x_926:
        /* <DEDUP_REMOVED lines=32> */
.L_x_930:
[----:B----4-:R-:W4:Y:S04]  /*4b20*/  LDG.E.STRONG.GPU R8, desc[UR18][R10.64] ;  /* 0x000000120a087981 */ /* 0x010f28000c1ef900 */
[----:B----4-:R-:W-:Y:S01]  /*4b30*/  CCTL.IVALL ;  /* 0x00000000ff00798f */ /* 0x010fe20002000000 */
[----:B------:R-:W-:Y:S05]  /*4b40*/  YIELD ;  /* 0x0000000000007946 */ /* 0x000fea0003800000 */
[----:B------:R-:W-:-:S13]  /*4b50*/  ISETP.NE.AND P0, PT, R8, R13, PT ;  /* 0x0000000d0800720c */ /* 0x000fda0003f05270 */
[----:B------:R-:W-:Y:S05]  /*4b60*/  @P0 BRA `(.L_x_930) ;  /* 0xfffffffc00ec0947 */ /* 0x000fea000383ffff */
.L_x_929:
[----:B------:R-:W-:Y:S05]  /*4b70*/  WARPSYNC.ALL ;  /* 0x0000000000007948 */ /* 0x000fea0003800000 */
[----:B------:R-:W-:Y:S06]  /*4b80*/  BAR.SYNC.DEFER_BLOCKING 0x0 ;  /* 0x0000000000007b1d */ /* 0x000fec0000010000 */
[----:B------:R-:W-:Y:S01]  /*4b90*/  UMOV UR5, URZ ;  /* 0x000000ff00057c82 */ /* 0x000fe20008000000 */
[----:B------:R-:W-:Y:S05]  /*4ba0*/  @!P2 BRA `(.L_x_931) ;  /* 0x000000040028a947 */ /* 0x000fea0003800000 */
[----:B------:R-:W-:Y:S01]  /*4bb0*/  HFMA2 R20, -RZ, RZ, 0, 0 ;  /* 0x00000000ff147431 */ /* 0x000fe200000001ff */
[----:B------:R-:W-:-:S12]  /*4bc0*/  ULOP3.LUT UR5, UR16, 0x7ffffff8, URZ, 0xc0, !UPT ;  /* 0x7ffffff810057892 */ /* 0x000fd8000f8ec0ff */
.L_x_932:
        /* <DEDUP_REMOVED lines=72> */
.L_x_931:
        /* <DEDUP_REMOVED lines=47> */
.L_x_933:
        /* <DEDUP_REMOVED lines=27> */
.L_x_934:
        /* <DEDUP_REMOVED lines=11> */
.L_x_935:
[----:B----4-:R-:W-:Y:S05]  /*55a0*/  BSYNC.RECONVERGENT B0 ;  /* 0x0000000000007941 */ /* 0x010fea0003800200 */
.L_x_928:
        /* <DEDUP_REMOVED lines=49> */
.L_x_936:
        /* <DEDUP_REMOVED lines=21> */
.L_x_938:
[----:B------:R-:W-:Y:S05]  /*5a10*/  BSYNC.RECONVERGENT B0 ;  /* 0x0000000000007941 */ /* 0x000fea0003800200 */
.L_x_937:
        /* <DEDUP_REMOVED lines=35> */
.L_x_939:
        /* <DEDUP_REMOVED lines=21> */
.L_x_941:
[----:B------:R-:W-:Y:S05]  /*5da0*/  BSYNC.RECONVERGENT B0 ;  /* 0x0000000000007941 */ /* 0x000fea0003800200 */
.L_x_940:
        /* <DEDUP_REMOVED lines=25> */
.L_x_942:
        /* <DEDUP_REMOVED lines=21> */
.L_x_944:
[----:B------:R-:W-:Y:S05]  /*6090*/  BSYNC.RECONVERGENT B0 ;  /* 0x0000000000007941 */ /* 0x000fea0003800200 */
.L_x_943:
        /* <DEDUP_REMOVED lines=54> */
.L_x_945:
        /* <DEDUP_REMOVED lines=41> */
.L_x_947:
[----:B------:R-:W-:Y:S05]  /*6690*/  BSYNC.RECONVERGENT B0 ;  /* 0x0000000000007941 */ /* 0x000fea0003800200 */
.L_x_946:
        /* <DEDUP_REMOVED lines=21> */
.L_x_948:
        /* <DEDUP_REMOVED lines=18> */
.L_x_950:
[----:B------:R-:W-:Y:S05]  /*6910*/  BSYNC.RECONVERGENT B0 ;  /* 0x0000000000007941 */ /* 0x000fea0003800200 */
.L_x_949:
        /* <DEDUP_REMOVED lines=21> */
.L_x_951:
        /* <DEDUP_REMOVED lines=18> */
.L_x_953:
[----:B------:R-:W-:Y:S05]  /*6b90*/  BSYNC.RECONVERGENT B0 ;  /* 0x0000000000007941 */ /* 0x000fea0003800200 */
.L_x_952:
        /* <DEDUP_REMOVED lines=21> */
.L_x_954:
        /* <DEDUP_REMOVED lines=18> */
.L_x_956:
[----:B------:R-:W-:Y:S05]  /*6e10*/  BSYNC.RECONVERGENT B0 ;  /* 0x0000000000007941 */ /* 0x000fea0003800200 */
.L_x_955:
        /* <DEDUP_REMOVED lines=22> */
.L_x_957:
        /* <DEDUP_REMOVED lines=18> */
.L_x_959:
[----:B------:R-:W-:Y:S05]  /*70a0*/  BSYNC.RECONVERGENT B0 ;  /* 0x0000000000007941 */ /* 0x000fea0003800200 */
.L_x_958:
[----:B------:R-:W4:Y:S01]  /*70b0*/  LDCU UR5, c[0x0][0x410] ;  /* 0x00008200ff0577ac */ /* 0x000f220008000800 */
[----:B------:R-:W4:Y:S01]  /*70c0*/  LDCU UR8, c[0x0][0x3e0] ;  /* 0x00007c00ff0877ac */ /* 0x000f220008000800 */
[----:B------:R-:W-:Y:S02]  /*70d0*/  UIADD3 UR6, UPT, UPT, UR7, UR6, URZ ;  /* 0x0000000607067290 */ /* 0x000fe4000fffe0ff */
[----:B------:R-:W-:Y:S02]  /*70e0*/  UIADD3 UR4, UPT, UPT, UR4, 0x1, URZ ;  /* 0x0000000104047890 */ /* 0x000fe4000fffe0ff */
[----:B----4-:R-:W-:-:S04]  /*70f0*/  UIMAD UR5, UR5, UR8, URZ ;  /* 0x00000008050572a4 */ /* 0x010fc8000f8e02ff */
[----:B------:R-:W-:-:S09]  /*7100*/  UISETP.GE.AND UP0, UPT, UR6, UR5, UPT ;  /* 0x000000050600728c */ /* 0x000fd2000bf06270 */
[----:B------:R-:W-:Y:S05]  /*7110*/  BRA.U !UP0, `(.L_x_960) ;  /* 0xffffff9108087547 */ /* 0x000fea000b83ffff */
.L_x_917:
        /* <DEDUP_REMOVED lines=16> */
.L_x_962:
[----:B------:R-:W-:Y:S05]  /*7220*/  BSYNC.RECONVERGENT B0 ;  /* 0x0000000000007941 */ /* 0x000fea0003800200 */
.L_x_961:
        /* <DEDUP_REMOVED lines=11> */
.L_x_964:
[----:B------:R-:W2:Y:S04]  /*72e0*/  LDG.E.STRONG.GPU R5, desc[UR18][R2.64] ;  /* 0x0000001202057981 */ /* 0x000ea8000c1ef900 */
[----:B--2---:R-:W-:Y:S01]  /*72f0*/  CCTL.IVALL ;  /* 0x00000000ff00798f */ /* 0x004fe20002000000 */
[----:B------:R-:W-:Y:S05]  /*7300*/  YIELD ;  /* 0x0000000000007946 */ /* 0x000fea0003800000 */
[----:B------:R-:W-:-:S13]  /*7310*/  ISETP.NE.AND P0, PT, R5, R0, PT ;  /* 0x000000000500720c */ /* 0x000fda0003f05270 */
[----:B------:R-:W-:Y:S05]  /*7320*/  @P0 BRA `(.L_x_964) ;  /* 0xfffffffc00ec0947 */ /* 0x000fea000383ffff */
.L_x_963:
        /* <DEDUP_REMOVED lines=75> */
.L_x_967:
        /* <DEDUP_REMOVED lines=29> */
.L_x_966:
[----:B------:R-:W-:Y:S05]  /*79b0*/  BSYNC.RECONVERGENT B0 ;  /* 0x0000000000007941 */ /* 0x000fea0003800200 */
.L_x_965:
        /* <DEDUP_REMOVED lines=10> */
.L_x_968:
        /* <DEDUP_REMOVED lines=87> */
.L_x_969:
        /* <DEDUP_REMOVED lines=11> */
.L_x_2485:


//--------------------- .text._Z35group_norm_nhwc_bwd_one_pass_kernelI11Fp32IOFp32WLi64ELi20ELi640EEv26Group_norm_nhwc_bwd_params --------------------------
	.section	.text._Z35group_norm_nhwc_bwd_one_pass_kernelI11Fp32IOFp32WLi64ELi20ELi640EEv26Group_norm_nhwc_bwd_params,"ax",@progbits
	.align	128
        .global         _Z35group_norm_nhwc_bwd_one_pass_kernelI11Fp32IOFp32WLi64ELi20ELi640EEv26Group_norm_nhwc_bwd_params
        .type           _Z35group_norm_nhwc_bwd_one_pass_kernelI11Fp32IOFp32WLi64ELi20ELi640EEv26Group_norm_nhwc_bwd_params,@function
        .size           _Z35group_norm_nhwc_bwd_one_pass_kernelI11Fp32IOFp32WLi64ELi20ELi640EEv26Group_norm_nhwc_bwd_params,(.L_x_2486 - _Z35group_norm_nhwc_bwd_one_pass_kernelI11Fp32IOFp32WLi64ELi20ELi640EEv26Group_norm_nhwc_bwd_params)
        .other          _Z35group_norm_nhwc_bwd_one_pass_kernelI11Fp32IOFp32WLi64ELi20ELi640EEv26Group_norm_nhwc_bwd_params,@"STO_CUDA_ENTRY STV_DEFAULT"
_Z35group_norm_nhwc_bwd_one_pass_kernelI11Fp32IOFp32WLi64ELi20ELi640EEv26Group_norm_nhwc_bwd_params:
.text._Z35group_norm_nhwc_bwd_one_pass_kernelI11Fp32IOFp32WLi64ELi20ELi640EEv26Group_norm_nhwc_bwd_params:
        /* <DEDUP_REMOVED lines=40> */
.L_x_991:
[----:B0-----:R-:W0:Y:S01]  /*0280*/  LDC R6, c[0x0][0x410] ;  /* 0x00010400ff067b82 */ /* 0x001e220000000800 */
[----:B------:R-:W1:Y:S01]  /*0290*/  LDCU.128 UR28, c[0x0][0x400] ;  /* 0x00008000ff1c77ac */ /* 0x000e620008000c00 */
[----:B--2---:R-:W2:Y:S01]  /*02a0*/  LDCU.64 UR4, c[0x0][0x3b8] ;  /* 0x00007700ff0477ac */ /* 0x004ea20008000a00 */
[----:B0-----:R-:W-:Y:S01]  /*02b0*/  IABS R5, R6 ;  /* 0x0000000600057213 */ /* 0x001fe20000000000 */
[----:B--2---:R-:W-:-:S03]  /*02c0*/  UIMAD.WIDE UR4, UR13, 0x8, UR4 ;  /* 0x000000080d0478a5 */ /* 0x004fc6000f8e0204 */
[----:B------:R-:W0:Y:S01]  /*02d0*/  I2F.RP R0, R5 ;  /* 0x0000000500007306 */ /* 0x000e220000209400 */
[----:B------:R-:W-:Y:S02]  /*02e0*/  ISETP.LE.AND P1, PT, RZ, UR13, PT ;  /* 0x0000000dff007c0c */ /* 0x000fe4000bf23270 */
[----:B-1----:R-:W-:Y:S02]  /*02f0*/  ISETP.GE.U32.AND P0, PT, R39, UR28, PT ;  /* 0x0000001c27007c0c */ /* 0x002fe4000bf06070 */
[----:B---3--:R-:W-:Y:S02]  /*0300*/  MOV R10, UR4 ;  /* 0x00000004000a7c02 */ /* 0x008fe40008000f00 */
[----:B------:R-:W-:Y:S01]  /*0310*/  MOV R11, UR5 ;  /* 0x00000005000b7c02 */ /* 0x000fe20008000f00 */
[----:B0-----:R-:W0:Y:S01]  /*0320*/  MUFU.RCP R0, R0 ;  /* 0x0000000000007308 */ /* 0x001e220000001000 */
[----:B------:R-:W-:-:S04]  /*0330*/  ISETP.GE.AND.EX P0, PT, R33, UR29, PT, P0 ;  /* 0x0000001d21007c0c */ /* 0x000fc8000bf06300 */
[----:B------:R-:W2:Y:S09]  /*0340*/  LDG.E.64 R10, desc[UR16][R10.64] ;  /* 0x000000100a0a7981 */ /* 0x000eb2000c1e1b00 */
[----:B------:R-:W1:Y:S01]  /*0350*/  @!P0 LDC.64 R8, c[0x0][0x3f8] ;  /* 0x0000fe00ff088b82 */ /* 0x000e620000000a00 */
[----:B0-----:R-:W-:-:S04]  /*0360*/  IADD3 R2, PT, PT, R0, 0xffffffe, RZ ;  /* 0x0ffffffe00027810 */ /* 0x001fc80007ffe0ff */
[----:B------:R0:W3:Y:S02]  /*0370*/  F2I.FTZ.U32.TRUNC.NTZ R3, R2 ;  /* 0x0000000200037305 */ /* 0x0000e4000021f000 */
[----:B0-----:R-:W-:Y:S02]  /*0380*/  MOV R2, RZ ;  /* 0x000000ff00027202 */ /* 0x001fe40000000f00 */
[----:B---3--:R-:W-:-:S05]  /*0390*/  IADD3 R4, PT, PT, RZ, -R3, RZ ;  /* 0x80000003ff047210 */ /* 0x008fca0007ffe0ff */
[----:B------:R-:W-:Y:S01]  /*03a0*/  IMAD R7, R4, R5, RZ ;  /* 0x0000000504077224 */ /* 0x000fe200078e02ff */
[----:B------:R-:W-:-:S03]  /*03b0*/  IABS R4, UR13 ;  /* 0x0000000d00047c13 */ /* 0x000fc60008000000 */
[----:B------:R-:W-:-:S06]  /*03c0*/  IMAD.HI.U32 R3, R3, R7, R2 ;  /* 0x0000000703037227 */ /* 0x000fcc00078e0002 */
[----:B------:R-:W-:-:S05]  /*03d0*/  IMAD.HI.U32 R3, R3, R4, RZ ;  /* 0x0000000403037227 */ /* 0x000fca00078e00ff */
[----:B------:R-:W-:-:S05]  /*03e0*/  IADD3 R0, PT, PT, -R3, RZ, RZ ;  /* 0x000000ff03007210 */ /* 0x000fca0007ffe1ff */
[----:B------:R-:W-:-:S05]  /*03f0*/  IMAD R0, R5, R0, R4 ;  /* 0x0000000005007224 */ /* 0x000fca00078e0204 */
[----:B------:R-:W-:Y:S02]  /*0400*/  ISETP.GT.U32.AND P4, PT, R5, R0, PT ;  /* 0x000000000500720c */ /* 0x000fe40003f84070 */
[----:B------:R-:W-:-:S11]  /*0410*/  LOP3.LUT R2, R6, UR13, RZ, 0x3c, !PT ;  /* 0x0000000d06027c12 */ /* 0x000fd6000f8e3cff */
[----:B------:R-:W-:-:S04]  /*0420*/  @!P4 IADD3 R0, PT, PT, R0, -R5, RZ ;  /* 0x800000050000c210 */ /* 0x000fc80007ffe0ff */
[CC--:B------:R-:W-:Y:S02]  /*0430*/  ISETP.GE.U32.AND P3, PT, R0.reuse, R5.reuse, PT ;  /* 0x000000050000720c */ /* 0x0c0fe40003f66070 */
[----:B------:R-:W-:Y:S02]  /*0440*/  @!P4 IADD3 R3, PT, PT, R3, 0x1, RZ ;  /* 0x000000010303c810 */ /* 0x000fe40007ffe0ff */
[-C--:B------:R-:W-:Y:S02]  /*0450*/  ISETP.GT.U32.AND P4, PT, R5, R0.reuse, PT ;  /* 0x000000000500720c */ /* 0x080fe40003f84070 */
[----:B------:R-:W-:Y:S02]  /*0460*/  IADD3 R5, PT, PT, R0, -R5, RZ ;  /* 0x8000000500057210 */ /* 0x000fe40007ffe0ff */
[----:B------:R-:W-:Y:S02]  /*0470*/  ISETP.GE.AND P2, PT, R2, RZ, PT ;  /* 0x000000ff0200720c */ /* 0x000fe40003f46270 */
[----:B------:R-:W-:-:S02]  /*0480*/  SEL R0, R5, R0, !P4 ;  /* 0x0000000005007207 */ /* 0x000fc40006000000 */
[----:B------:R-:W-:Y:S02]  /*0490*/  LOP3.LUT R5, RZ, R6, RZ, 0x33, !PT ;  /* 0x00000006ff057212 */ /* 0x000fe400078e33ff */
[----:B------:R-:W-:Y:S02]  /*04a0*/  @P3 IADD3 R3, PT, PT, R3, 0x1, RZ ;  /* 0x0000000103033810 */ /* 0x000fe40007ffe0ff */
[----:B------:R-:W-:Y:S02]  /*04b0*/  ISETP.NE.AND P3, PT, R6, RZ, PT ;  /* 0x000000ff0600720c */ /* 0x000fe40003f65270 */
[----:B------:R-:W-:Y:S01]  /*04c0*/  @!P1 IADD3 R0, PT, PT, -R0, RZ, RZ ;  /* 0x000000ff00009210 */ /* 0x000fe20007ffe1ff */
[----:B------:R-:W0:Y:S03]  /*04d0*/  @!P0 LDC.64 R6, c[0x0][0x3a0] ;  /* 0x0000e800ff068b82 */ /* 0x000e260000000a00 */
[----:B------:R-:W-:-:S02]  /*04e0*/  SEL R2, R5, R0, !P3 ;  /* 0x0000000005027207 */ /* 0x000fc40005800000 */
[----:B------:R-:W-:-:S03]  /*04f0*/  @!P2 IADD3 R3, PT, PT, -R3, RZ, RZ ;  /* 0x000000ff0303a210 */ /* 0x000fc60007ffe1ff */
[----:B------:R-:W-:Y:S01]  /*0500*/  IMAD R15, R2, 0x14, RZ ;  /* 0x00000014020f7824 */ /* 0x000fe200078e02ff */
[----:B------:R-:W-:Y:S02]  /*0510*/  SEL R3, R5, R3, !P3 ;  /* 0x0000000305037207 */ /* 0x000fe40005800000 */
[----:B------:R-:W3:Y:S02]  /*0520*/  @!P0 LDC.64 R4, c[0x0][0x398] ;  /* 0x0000e600ff048b82 */ /* 0x000ee40000000a00 */
[----:B------:R-:W-:Y:S02]  /*0530*/  SHF.R.S32.HI R0, RZ, 0x1f, R3 ;  /* 0x0000001fff007819 */ /* 0x000fe40000011403 */
[----:B------:R-:W-:-:S03]  /*0540*/  IADD3 R40, P1, PT, R15, R32, RZ ;  /* 0x000000200f287210 */ /* 0x000fc60007f3e0ff */
[----:B------:R-:W-:Y:S01]  /*0550*/  IMAD R0, R0, UR30, RZ ;  /* 0x0000001e00007c24 */ /* 0x000fe2000f8e02ff */
[----:B------:R-:W-:-:S03]  /*0560*/  LEA.HI.X.SX32 R41, R15, RZ, 0x1, P1 ;  /* 0x000000ff0f297211 */ /* 0x000fc600008f0eff */
[C---:B------:R-:W-:Y:S02]  /*0570*/  IMAD R43, R3.reuse, UR31, R0 ;  /* 0x0000001f032b7c24 */ /* 0x040fe4000f8e0200 */
[----:B------:R-:W-:-:S04]  /*0580*/  IMAD.WIDE.U32 R40, R3, UR30, R40 ;  /* 0x0000001e03287c25 */ /* 0x000fc8000f8e0028 */
[----:B-1----:R-:W-:Y:S01]  /*0590*/  @!P0 IMAD R0, R33, R8, RZ ;  /* 0x0000000821008224 */ /* 0x002fe200078e02ff */
[----:B------:R-:W-:Y:S02]  /*05a0*/  IADD3 R43, PT, PT, R41, R43, RZ ;  /* 0x0000002b292b7210 */ /* 0x000fe40007ffe0ff */
[----:B------:R-:W-:Y:S01]  /*05b0*/  @!P0 MOV R42, R40 ;  /* 0x00000028002a8202 */ /* 0x000fe20000000f00 */
[----:B------:R-:W-:-:S04]  /*05c0*/  @!P0 IMAD R3, R39, R9, R0 ;  /* 0x0000000927038224 */ /* 0x000fc800078e0200 */
[----:B------:R-:W-:Y:S02]  /*05d0*/  @!P0 IMAD.WIDE.U32 R12, R39, R8, R42 ;  /* 0x00000008270c8225 */ /* 0x000fe400078e002a */
[----:B------:R-:W1:Y:S03]  /*05e0*/  LDC.64 R8, c[0x0][0x3a8] ;  /* 0x0000ea00ff087b82 */ /* 0x000e660000000a00 */
[----:B------:R-:W-:Y:S02]  /*05f0*/  @!P0 IADD3 R3, PT, PT, R13, R3, RZ ;  /* 0x000000030d038210 */ /* 0x000fe40007ffe0ff */
[C---:B------:R-:W-:Y:S02]  /*0600*/  @!P0 SHF.L.U32 R19, R12.reuse, 0x2, RZ ;  /* 0x000000020c138819 */ /* 0x040fe400000006ff */
[----:B------:R-:W-:Y:S02]  /*0610*/  @!P0 SHF.L.U64.HI R12, R12, 0x2, R3 ;  /* 0x000000020c0c8819 */ /* 0x000fe40000010203 */
[----:B---3--:R-:W-:-:S02]  /*0620*/  @!P0 IADD3 R18, P2, PT, R19, R4, RZ ;  /* 0x0000000413128210 */ /* 0x008fc40007f5e0ff */
[----:B0-----:R-:W-:Y:S02]  /*0630*/  @!P0 IADD3 R16, P1, PT, R19, R6, RZ ;  /* 0x0000000613108210 */ /* 0x001fe40007f3e0ff */
[----:B------:R-:W-:Y:S02]  /*0640*/  @!P0 IADD3.X R19, PT, PT, R12, R5, RZ, P2, !PT ;  /* 0x000000050c138210 */ /* 0x000fe400017fe4ff */
[----:B------:R-:W-:Y:S02]  /*0650*/  ISETP.NE.AND P2, PT, RZ, UR25, PT ;  /* 0x00000019ff007c0c */ /* 0x000fe4000bf45270 */
[----:B------:R-:W-:-:S11]  /*0660*/  IADD3 R3, PT, PT, R15, R32, RZ ;  /* 0x000000200f037210 */ /* 0x000fd60007ffe0ff */
[----:B------:R-:W0:Y:S01]  /*0670*/  @P2 LDC.64 R14, c[0x0][0x3b0] ;  /* 0x0000ec00ff0e2b82 */ /* 0x000e220000000a00 */
[----:B------:R-:W-:Y:S02]  /*0680*/  @!P0 IADD3.X R17, PT, PT, R12, R7, RZ, P1, !PT ;  /* 0x000000070c118210 */ /* 0x000fe40000ffe4ff */
[----:B------:R-:W-:Y:S02]  /*0690*/  CS2R R12, SRZ ;  /* 0x00000000000c7805 */ /* 0x000fe4000001ff00 */
[----:B------:R-:W-:Y:S01]  /*06a0*/  CS2R R4, SRZ ;  /* 0x0000000000047805 */ /* 0x000fe2000001ff00 */
[C---:B-1----:R-:W-:Y:S01]  /*06b0*/  IMAD.WIDE R6, R3.reuse, 0x4, R8 ;  /* 0x0000000403067825 */ /* 0x042fe200078e0208 */
[----:B------:R-:W-:Y:S02]  /*06c0*/  CS2R R8, SRZ ;  /* 0x0000000000087805 */ /* 0x000fe4000001ff00 */
[----:B------:R-:W3:Y:S04]  /*06d0*/  @!P0 LDG.E.64 R12, desc[UR16][R16.64] ;  /* 0x00000010100c8981 */ /* 0x000ee8000c1e1b00 */
[----:B------:R-:W4:Y:S04]  /*06e0*/  @!P0 LDG.E.64 R4, desc[UR16][R18.64] ;  /* 0x0000001012048981 */ /* 0x000f28000c1e1b00 */
[----:B------:R-:W5:Y:S01]  /*06f0*/  LDG.E.64 R6, desc[UR16][R6.64] ;  /* 0x0000001006067981 */ /* 0x000f62000c1e1b00 */
[----:B0-----:R-:W-:-:S05]  /*0700*/  @P2 IMAD.WIDE R14, R3, 0x4, R14 ;  /* 0x00000004030e2825 */ /* 0x001fca00078e020e */
[----:B------:R0:W5:Y:S01]  /*0710*/  @P2 LDG.E.64 R8, desc[UR16][R14.64] ;  /* 0x000000100e082981 */ /* 0x000162000c1e1b00 */
[----:B------:R-:W-:Y:S01]  /*0720*/  UMOV UR20, 0x3f800000 ;  /* 0x3f80000000147882 */ /* 0x000fe20000000000 */
[----:B--2---:R-:W-:-:S05]  /*0730*/  FFMA.FTZ R11, -R10, R10, R11 ;  /* 0x0000000a0a0b7223 */ /* 0x004fca000001010b */
        /* <DEDUP_REMOVED lines=8> */
[C---:B---3--:R-:W-:Y:S01]  /*07c0*/  FADD.FTZ R3, -R10.reuse, R12 ;  /* 0x0000000c0a037221 */ /* 0x048fe20000010100 */
[----:B------:R-:W-:Y:S01]  /*07d0*/  FADD.FTZ R0, -R10, R13 ;  /* 0x0000000d0a007221 */ /* 0x000fe20000010100 */
[----:B----4-:R-:W-:Y:S02]  /*07e0*/  MOV R10, R5 ;  /* 0x00000005000a7202 */ /* 0x010fe40000000f00 */
[----:B------:R-:W-:Y:S01]  /*07f0*/  FMUL.FTZ R3, R3, UR20 ;  /* 0x0000001403037c20 */ /* 0x000fe20008410000 */
[----:B------:R-:W-:Y:S01]  /*0800*/  MOV R12, R4 ;  /* 0x00000004000c7202 */ /* 0x000fe20000000f00 */
[----:B------:R-:W-:Y:S01]  /*0810*/  FMUL.FTZ R0, R0, UR20 ;  /* 0x0000001400007c20 */ /* 0x000fe20008410000 */
[----:B0-----:R-:W-:Y:S06]  /*0820*/  @!P2 BRA `(.L_x_971) ;  /* 0x000000000048a947 */ /* 0x001fec0003800000 */
[----:B-----5:R-:W-:Y:S01]  /*0830*/  FFMA.FTZ R10, R6, R3, R8 ;  /* 0x00000003060a7223 */ /* 0x020fe20000010008 */
        /* <DEDUP_REMOVED lines=17> */
.L_x_971:
[----:B-----5:R-:W-:Y:S01]  /*0950*/  FMUL.FTZ R14, R6, R12 ;  /* 0x0000000c060e7220 */ /* 0x020fe20000410000 */
[----:B------:R-:W-:Y:S01]  /*0960*/  FMUL.FTZ R11, R7, R10 ;  /* 0x0000000a070b7220 */ /* 0x000fe20000410000 */
[----:B------:R-:W-:Y:S01]  /*0970*/  ISETP.GT.AND P1, PT, R34, 0x1e, PT ;  /* 0x0000001e2200780c */ /* 0x000fe20003f24270 */
[----:B------:R-:W-:Y:S01]  /*0980*/  FADD.FTZ R18, RZ, R12 ;  /* 0x0000000cff127221 */ /* 0x000fe20000010000 */
[----:B------:R-:W-:Y:S01]  /*0990*/  FFMA.FTZ R13, R3, R14, RZ ;  /* 0x0000000e030d7223 */ /* 0x000fe200000100ff */
[----:B------:R-:W-:Y:S01]  /*09a0*/  FADD.FTZ R14, RZ, R14 ;  /* 0x0000000eff0e7221 */ /* 0x000fe20000010000 */
[----:B------:R-:W-:Y:S01]  /*09b0*/  FADD.FTZ R19, RZ, R10 ;  /* 0x0000000aff137221 */ /* 0x000fe20000010000 */
[C---:B------:R-:W-:Y:S01]  /*09c0*/  FFMA.FTZ R17, R0.reuse, R10, RZ ;  /* 0x0000000a00117223 */ /* 0x040fe200000100ff */
[----:B------:R-:W-:Y:S01]  /*09d0*/  FFMA.FTZ R13, R0, R11, R13 ;  /* 0x0000000b000d7223 */ /* 0x000fe2000001000d */
[----:B------:R-:W-:Y:S01]  /*09e0*/  FADD.FTZ R11, R11, R14 ;  /* 0x0000000e0b0b7221 */ /* 0x000fe20000010000 */
[----:B------:R-:W-:Y:S01]  /*09f0*/  ISETP.GT.AND P4, PT, R34, 0xf, PT ;  /* 0x0000000f2200780c */ /* 0x000fe20003f84270 */
[----:B------:R-:W-:Y:S01]  /*0a00*/  BSSY.RECONVERGENT B0, `(.L_x_972) ;  /* 0x0000021000007945 */ /* 0x000fe20003800200 */
[C---:B------:R-:W-:Y:S01]  /*0a10*/  ISETP.NE.AND P3, PT, R35.reuse, RZ, PT ;  /* 0x000000ff2300720c */ /* 0x040fe20003f65270 */
[----:B------:R-:W0:Y:S01]  /*0a20*/  SHFL.DOWN PT, R14, R13, 0x1, 0x1f ;  /* 0x08201f000d0e7f89 */ /* 0x000e2200000e0000 */
[----:B------:R-:W-:-:S03]  /*0a30*/  ISETP.GT.U32.AND P5, PT, R35, 0x9, PT ;  /* 0x000000092300780c */ /* 0x000fc60003fa4070 */
[----:B------:R-:W1:Y:S01]  /*0a40*/  SHFL.DOWN PT, R16, R11, 0x1, 0x1f ;  /* 0x08201f000b107f89 */ /* 0x000e6200000e0000 */
[----:B0-----:R-:W-:Y:S01]  /*0a50*/  @!P1 FADD.FTZ R13, R13, R14 ;  /* 0x0000000e0d0d9221 */ /* 0x001fe20000010000 */
[----:B-1----:R-:W-:Y:S01]  /*0a60*/  @!P1 FADD.FTZ R11, R11, R16 ;  /* 0x000000100b0b9221 */ /* 0x002fe20000010000 */
[----:B------:R-:W-:-:S03]  /*0a70*/  ISETP.GT.AND P1, PT, R34, 0x1d, PT ;  /* 0x0000001d2200780c */ /* 0x000fc60003f24270 */
[----:B------:R-:W0:Y:S04]  /*0a80*/  SHFL.DOWN PT, R14, R13, 0x2, 0x1f ;  /* 0x08401f000d0e7f89 */ /* 0x000e2800000e0000 */
[----:B------:R-:W1:Y:S06]  /*0a90*/  SHFL.DOWN PT, R16, R11, 0x2, 0x1f ;  /* 0x08401f000b107f89 */ /* 0x000e6c00000e0000 */
[----:B0-----:R-:W-:Y:S01]  /*0aa0*/  @!P1 FADD.FTZ R13, R13, R14 ;  /* 0x0000000e0d0d9221 */ /* 0x001fe20000010000 */
[----:B-1----:R-:W-:Y:S01]  /*0ab0*/  @!P1 FADD.FTZ R11, R11, R16 ;  /* 0x000000100b0b9221 */ /* 0x002fe20000010000 */
[----:B------:R-:W-:-:S03]  /*0ac0*/  ISETP.GT.AND P1, PT, R34, 0x1b, PT ;  /* 0x0000001b2200780c */ /* 0x000fc60003f24270 */
[----:B------:R-:W0:Y:S04]  /*0ad0*/  SHFL.DOWN PT, R14, R13, 0x4, 0x1f ;  /* 0x08801f000d0e7f89 */ /* 0x000e2800000e0000 */
[----:B------:R-:W1:Y:S06]  /*0ae0*/  SHFL.DOWN PT, R16, R11, 0x4, 0x1f ;  /* 0x08801f000b107f89 */ /* 0x000e6c00000e0000 */
[----:B0-----:R-:W-:Y:S01]  /*0af0*/  @!P1 FADD.FTZ R13, R13, R14 ;  /* 0x0000000e0d0d9221 */ /* 0x001fe20000010000 */
[----:B-1----:R-:W-:-:S04]  /*0b00*/  @!P1 FADD.FTZ R11, R11, R16 ;  /* 0x000000100b0b9221 */ /* 0x002fc80000010000 */
[----:B------:R-:W0:Y:S01]  /*0b10*/  SHFL.DOWN PT, R14, R13, 0x8, 0x1f ;  /* 0x09001f000d0e7f89 */ /* 0x000e2200000e0000 */
[----:B------:R-:W-:-:S03]  /*0b20*/  ISETP.GT.AND P1, PT, R34, 0x17, PT ;  /* 0x000000172200780c */ /* 0x000fc60003f24270 */
[----:B------:R-:W1:Y:S01]  /*0b30*/  SHFL.DOWN PT, R16, R11, 0x8, 0x1f ;  /* 0x09001f000b107f89 */ /* 0x000e6200000e0000 */
[----:B0-----:R-:W-:Y:S01]  /*0b40*/  FADD.FTZ R14, R13, R14 ;  /* 0x0000000e0d0e7221 */ /* 0x001fe20000010000 */
[----:B-1----:R-:W-:Y:S01]  /*0b50*/  FADD.FTZ R20, R11, R16 ;  /* 0x000000100b147221 */ /* 0x002fe20000010000 */
[----:B------:R-:W-:-:S03]  /*0b60*/  FFMA.FTZ R16, R3, R12, RZ ;  /* 0x0000000c03107223 */ /* 0x000fc600000100ff */
[----:B------:R-:W-:Y:S02]  /*0b70*/  FSEL R10, R13, R14, P1 ;  /* 0x0000000e0d0a7208 */ /* 0x000fe40000800000 */
[----:B------:R-:W-:Y:S01]  /*0b80*/  FSEL R11, R11, R20, P1 ;  /* 0x000000140b0b7208 */ /* 0x000fe20000800000 */
[----:B------:R0:W-:Y:S04]  /*0b90*/  STS.128 [R38], R16 ;  /* 0x0000001026007388 */ /* 0x0001e80000000c00 */
[----:B------:R0:W1:Y:S04]  /*0ba0*/  SHFL.DOWN PT, R13, R10, 0x10, 0x1f ;  /* 0x0a001f000a0d7f89 */ /* 0x00006800000e0000 */
[----:B------:R0:W2:Y:S01]  /*0bb0*/  SHFL.DOWN PT, R15, R11, 0x10, 0x1f ;  /* 0x0a001f000b0f7f89 */ /* 0x0000a200000e0000 */
[----:B------:R-:W-:Y:S05]  /*0bc0*/  @P4 BRA `(.L_x_973) ;  /* 0x0000000000104947 */ /* 0x000fea0003800000 */
[----:B------:R-:W-:Y:S01]  /*0bd0*/  ISETP.NE.AND P1, PT, R34, RZ, PT ;  /* 0x000000ff2200720c */ /* 0x000fe20003f25270 */
[----:B01----:R-:W-:Y:S01]  /*0be0*/  FADD.FTZ R10, R14, R13 ;  /* 0x0000000d0e0a7221 */ /* 0x003fe20000010000 */
[----:B--2---:R-:W-:-:S11]  /*0bf0*/  FADD.FTZ R11, R20, R15 ;  /* 0x0000000f140b7221 */ /* 0x004fd60000010000 */
[----:B------:R3:W-:Y:S02]  /*0c00*/  @!P1 STS.64 [R37+UR11+0x18], R10 ;  /* 0x0000180a25009988 */ /* 0x0007e40008000a0b */
.L_x_973:
[----:B------:R-:W-:Y:S05]  /*0c10*/  BSYNC.RECONVERGENT B0 ;  /* 0x0000000000007941 */ /* 0x000fea0003800200 */
.L_x_972:
[----:B------:R-:W-:Y:S06]  /*0c20*/  BAR.SYNC.DEFER_BLOCKING 0x0 ;  /* 0x0000000000007b1d */ /* 0x000fec0000010000 */
[----:B------:R-:W-:Y:S04]  /*0c30*/  BSSY.RECONVERGENT B0, `(.L_x_974) ;  /* 0x0000035000007945 */ /* 0x000fe80003800200 */
[----:B------:R-:W-:Y:S05]  /*0c40*/  @P3 BRA `(.L_x_975) ;  /* 0x0000000000cc3947 */ /* 0x000fea0003800000 */
[----:B------:R-:W4:Y:S01]  /*0c50*/  S2UR UR5, SR_CgaCtaId ;  /* 0x00000000000579c3 */ /* 0x000f220000008800 */
[----:B------:R-:W-:Y:S02]  /*0c60*/  UMOV UR4, 0x400 ;  /* 0x0000040000047882 */ /* 0x000fe40000000000 */
[----:B----4-:R-:W-:-:S09]  /*0c70*/  ULEA UR4, UR5, UR4, 0x18 ;  /* 0x0000000405047291 */ /* 0x010fd2000f8ec0ff */
[----:B-12---:R-:W1:Y:S04]  /*0c80*/  LDS.128 R12, [UR4+0x20] ;  /* 0x00002004ff0c7984 */ /* 0x006e680008000c00 */
[----:B------:R-:W2:Y:S04]  /*0c90*/  LDS.128 R24, [UR4+0x30] ;  /* 0x00003004ff187984 */ /* 0x000ea80008000c00 */
[----:B------:R-:W4:Y:S04]  /*0ca0*/  LDS.128 R20, [UR4+0x40] ;  /* 0x00004004ff147984 */ /* 0x000f280008000c00 */
[----:B------:R-:W5:Y:S01]  /*0cb0*/  LDS.128 R28, [UR4+0x50] ;  /* 0x00005004ff1c7984 */ /* 0x000f620008000c00 */
[----:B-1----:R-:W-:Y:S01]  /*0cc0*/  FADD.FTZ R45, R10, R12 ;  /* 0x0000000c0a2d7221 */ /* 0x002fe20000010000 */
[----:B0--3--:R-:W-:-:S03]  /*0cd0*/  FADD.FTZ R10, R11, R13 ;  /* 0x0000000d0b0a7221 */ /* 0x009fc60000010000 */
        /* <DEDUP_REMOVED lines=42> */
.L_x_975:
[----:B------:R-:W-:Y:S05]  /*0f80*/  BSYNC.RECONVERGENT B0 ;  /* 0x0000000000007941 */ /* 0x000fea0003800200 */
.L_x_974:
[----:B------:R-:W-:Y:S06]  /*0f90*/  BAR.SYNC.DEFER_BLOCKING 0x0 ;  /* 0x0000000000007b1d */ /* 0x000fec0000010000 */
[----:B------:R-:W-:Y:S04]  /*0fa0*/  BSSY.RECONVERGENT B0, `(.L_x_976) ;  /* 0x000013d000007945 */ /* 0x000fe80003800200 */
[----:B------:R-:W-:Y:S05]  /*0fb0*/  @P5 BRA `(.L_x_977) ;  /* 0x0000001000ec5947 */ /* 0x000fea0003800000 */
[----:B------:R-:W4:Y:S04]  /*0fc0*/  LDS.128 R20, [R38+0xa0] ;  /* 0x0000a00026147984 */ /* 0x000f280000000c00 */
[----:B------:R-:W5:Y:S04]  /*0fd0*/  LDS.128 R24, [R38+0x140] ;  /* 0x0001400026187984 */ /* 0x000f680000000c00 */
[----:B-12---:R-:W1:Y:S01]  /*0fe0*/  LDS.128 R12, [R38+0x1e0] ;  /* 0x0001e000260c7984 */ /* 0x006e620000000c00 */
[----:B----4-:R-:W-:Y:S01]  /*0ff0*/  FADD.FTZ R29, R16, R20 ;  /* 0x00000014101d7221 */ /* 0x010fe20000010000 */
[----:B------:R-:W-:Y:S01]  /*1000*/  FADD.FTZ R20, R17, R21 ;  /* 0x0000001511147221 */ /* 0x000fe20000010000 */
[----:B------:R-:W-:Y:S01]  /*1010*/  FADD.FTZ R31, R18, R22 ;  /* 0x00000016121f7221 */ /* 0x000fe20000010000 */
[----:B------:R-:W-:Y:S01]  /*1020*/  FADD.FTZ R28, R19, R23 ;  /* 0x00000017131c7221 */ /* 0x000fe20000010000 */
[----:B-----5:R-:W-:Y:S01]  /*1030*/  FADD.FTZ R29, R29, R24 ;  /* 0x000000181d1d7221 */ /* 0x020fe20000010000 */
[----:B0-----:R-:W0:Y:S01]  /*1040*/  LDS.128 R16, [R38+0x280] ;  /* 0x0002800026107984 */ /* 0x001e220000000c00 */
[----:B------:R-:W-:Y:S01]  /*1050*/  FADD.FTZ R24, R20, R25 ;  /* 0x0000001914187221 */ /* 0x000fe20000010000 */
[----:B------:R-:W-:Y:S01]  /*1060*/  FADD.FTZ R30, R28, R27 ;  /* 0x0000001b1c1e7221 */ /* 0x000fe20000010000 */
[----:B------:R-:W-:Y:S01]  /*1070*/  FADD.FTZ R31, R31, R26 ;  /* 0x0000001a1f1f7221 */ /* 0x000fe20000010000 */
[----:B------:R-:W2:Y:S01]  /*1080*/  LDS.128 R20, [R38+0x320] ;  /* 0x0003200026147984 */ /* 0x000ea20000000c00 */
[----:B-1----:R-:W-:Y:S01]  /*1090*/  FADD.FTZ R28, R24, R13 ;  /* 0x0000000d181c7221 */ /* 0x002fe20000010000 */
[----:B------:R-:W-:Y:S01]  /*10a0*/  FADD.FTZ R29, R29, R12 ;  /* 0x0000000c1d1d7221 */ /* 0x000fe20000010000 */
[----:B------:R-:W-:Y:S01]  /*10b0*/  FADD.FTZ R31, R31, R14 ;  /* 0x0000000e1f1f7221 */ /* 0x000fe20000010000 */
[----:B------:R-:W1:Y:S01]  /*10c0*/  LDS.128 R24, [R38+0x3c0] ;  /* 0x0003c00026187984 */ /* 0x000e620000000c00 */
[----:B------:R-:W-:-:S03]  /*10d0*/  FADD.FTZ R30, R30, R15 ;  /* 0x0000000f1e1e7221 */ /* 0x000fc60000010000 */
[----:B------:R-:W4:Y:S01]  /*10e0*/  LDS.128 R12, [R38+0x460] ;  /* 0x00046000260c7984 */ /* 0x000f220000000c00 */
[----:B0-----:R-:W-:Y:S01]  /*10f0*/  FADD.FTZ R29, R29, R16 ;  /* 0x000000101d1d7221 */ /* 0x001fe20000010000 */
[----:B------:R-:W-:Y:S01]  /*1100*/  FADD.FTZ R28, R28, R17 ;  /* 0x000000111c1c7221 */ /* 0x000fe20000010000 */
[----:B------:R-:W-:Y:S01]  /*1110*/  FADD.FTZ R30, R30, R19 ;  /* 0x000000131e1e7221 */ /* 0x000fe20000010000 */
[----:B------:R-:W-:Y:S01]  /*1120*/  FADD.FTZ R31, R31, R18 ;  /* 0x000000121f1f7221 */ /* 0x000fe20000010000 */
[----:B--2---:R-:W-:Y:S01]  /*1130*/  FADD.FTZ R29, R29, R20 ;  /* 0x000000141d1d7221 */ /* 0x004fe20000010000 */
[----:B------:R-:W-:Y:S01]  /*1140*/  FADD.FTZ R20, R28, R21 ;  /* 0x000000151c147221 */ /* 0x000fe20000010000 */
[----:B------:R-:W0:Y:S01]  /*1150*/  LDS.128 R16, [R38+0x500] ;  /* 0x0005000026107984 */ /* 0x000e220000000c00 */
[----:B------:R-:W-:Y:S01]  /*1160*/  FADD.FTZ R28, R30, R23 ;  /* 0x000000171e1c7221 */ /* 0x000fe20000010000 */
[----:B-1----:R-:W-:Y:S01]  /*1170*/  FADD.FTZ R29, R29, R24 ;  /* 0x000000181d1d7221 */ /* 0x002fe20000010000 */
[----:B------:R-:W-:Y:S01]  /*1180*/  FADD.FTZ R24, R20, R25 ;  /* 0x0000001914187221 */ /* 0x000fe20000010000 */
[----:B------:R-:W-:Y:S01]  /*1190*/  FADD.FTZ R31, R31, R22 ;  /* 0x000000161f1f7221 */ /* 0x000fe20000010000 */
[----:B------:R-:W-:Y:S01]  /*11a0*/  FADD.FTZ R30, R28, R27 ;  /* 0x0000001b1c1e7221 */ /* 0x000fe20000010000 */
[----:B------:R-:W1:Y:S01]  /*11b0*/  LDS.128 R20, [R38+0x5a0] ;  /* 0x0005a00026147984 */ /* 0x000e620000000c00 */
[----:B----4-:R-:W-:Y:S01]  /*11c0*/  FADD.FTZ R28, R24, R13 ;  /* 0x0000000d181c7221 */ /* 0x010fe20000010000 */
[----:B------:R-:W-:Y:S01]  /*11d0*/  FADD.FTZ R31, R31, R26 ;  /* 0x0000001a1f1f7221 */ /* 0x000fe20000010000 */
[----:B------:R-:W-:Y:S01]  /*11e0*/  FADD.FTZ R29, R29, R12 ;  /* 0x0000000c1d1d7221 */ /* 0x000fe20000010000 */
[----:B------:R-:W2:Y:S01]  /*11f0*/  LDS.128 R24, [R38+0x640] ;  /* 0x0006400026187984 */ /* 0x000ea20000000c00 */
[----:B------:R-:W-:Y:S01]  /*1200*/  FADD.FTZ R30, R30, R15 ;  /* 0x0000000f1e1e7221 */ /* 0x000fe20000010000 */
[----:B------:R-:W-:-:S02]  /*1210*/  FADD.FTZ R31, R31, R14 ;  /* 0x0000000e1f1f7221 */ /* 0x000fc40000010000 */
[----:B------:R-:W4:Y:S01]  /*1220*/  LDS.128 R12, [R38+0x6e0] ;  /* 0x0006e000260c7984 */ /* 0x000f220000000c00 */
        /* <DEDUP_REMOVED lines=14> */
[----:B----4-:R-:W-:Y:S01]  /*1310*/  FADD.FTZ R28, R24, R13 ;  /* 0x0000000d181c7221 */ /* 0x010fe20000010000 */
        /* <DEDUP_REMOVED lines=260> */
[----:B------:R-:W-:-:S07]  /*2360*/  FADD.FTZ R19, R30, R15 ;  /* 0x0000000f1e137221 */ /* 0x000fce0000010000 */
.L_x_977:
[----:B------:R-:W-:Y:S05]  /*2370*/  BSYNC.RECONVERGENT B0 ;  /* 0x0000000000007941 */ /* 0x000fea0003800200 */
.L_x_976:
[----:B------:R-:W-:Y:S04]  /*2380*/  BSSY.RECONVERGENT B0, `(.L_x_978) ;  /* 0x000001d000007945 */ /* 0x000fe80003800200 */
[----:B------:R-:W-:Y:S05]  /*2390*/  @P5 BRA `(.L_x_979) ;  /* 0x00000000006c5947 */ /* 0x000fea0003800000 */
[----:B-1----:R-:W1:Y:S01]  /*23a0*/  LDC.64 R12, c[0x0][0x3f8] ;  /* 0x0000fe00ff0c7b82 */ /* 0x002e620000000a00 */
[----:B------:R-:W-:-:S07]  /*23b0*/  IMAD R23, R2, 0xa, R35 ;  /* 0x0000000a02177824 */ /* 0x000fce00078e0223 */
[----:B--2---:R-:W2:Y:S01]  /*23c0*/  LDC.64 R14, c[0x0][0x3d8] ;  /* 0x0000f600ff0e7b82 */ /* 0x004ea20000000a00 */
[----:B-1----:R-:W-:Y:S01]  /*23d0*/  IMAD.WIDE.U32 R20, R12, 0x3, RZ ;  /* 0x000000030c147825 */ /* 0x002fe200078e00ff */
[C---:B------:R-:W-:Y:S02]  /*23e0*/  LEA R25, R13.reuse, R13, 0x1 ;  /* 0x0000000d0d197211 */ /* 0x040fe400078e08ff */
[----:B------:R-:W-:Y:S02]  /*23f0*/  LEA.HI R27, P1, R13, R12, RZ, 0x1 ;  /* 0x0000000c0d1b7211 */ /* 0x000fe400078308ff */
[----:B------:R-:W-:Y:S02]  /*2400*/  IADD3 R25, PT, PT, R21, R25, RZ ;  /* 0x0000001915197210 */ /* 0x000fe40007ffe0ff */
[----:B------:R-:W-:Y:S01]  /*2410*/  IADD3.X R22, PT, PT, RZ, R13, RZ, P1, !PT ;  /* 0x0000000dff167210 */ /* 0x000fe20000ffe4ff */
[----:B--2---:R-:W-:Y:S01]  /*2420*/  IMAD.WIDE R14, R23, 0x4, R14 ;  /* 0x00000004170e7825 */ /* 0x004fe200078e020e */
        /* <DEDUP_REMOVED lines=18> */
.L_x_979:
[----:B------:R-:W-:Y:S05]  /*2550*/  BSYNC.RECONVERGENT B0 ;  /* 0x0000000000007941 */ /* 0x000fea0003800200 */
.L_x_978:
[----:B------:R-:W-:-:S09]  /*2560*/  UISETP.GE.U32.AND UP0, UPT, UR23, 0x2, UPT ;  /* 0x000000021700788c */ /* 0x000fd2000bf06070 */
[----:B------:R-:W-:Y:S05]  /*2570*/  BRA.U !UP0, `(.L_x_980) ;  /* 0x0000000d08147547 */ /* 0x000fea000b800000 */
[----:B-1--4-:R-:W1:Y:S01]  /*2580*/  LDC.64 R12, c[0x0][0x3d0] ;  /* 0x0000f400ff0c7b82 */ /* 0x012e620000000a00 */
[----:B------:R-:W-:Y:S02]  /*2590*/  LOP3.LUT R2, R36, 0x1, RZ, 0xc0, !PT ;  /* 0x0000000124027812 */ /* 0x000fe400078ec0ff */
[----:B0-----:R-:W-:-:S03]  /*25a0*/  MOV R16, UR23 ;  /* 0x0000001700107c02 */ /* 0x001fc60008000f00 */
        /* <DEDUP_REMOVED lines=8> */
[----:B------:R-:W0:Y:S01]  /*2630*/  LDC.64 R12, c[0x0][0x3c8] ;  /* 0x0000f200ff0c7b82 */ /* 0x000e220000000a00 */
[----:B------:R-:W-:Y:S01]  /*2640*/  LOP3.LUT P1, R2, R36, 0x2, RZ, 0xc0, !PT ;  /* 0x0000000224027812 */ /* 0x000fe2000782c0ff */
[----:B------:R-:W-:Y:S01]  /*2650*/  UIMAD.WIDE.U32 UR4, UR18, 0x8, UR26 ;  /* 0x00000008120478a5 */ /* 0x000fe2000f8e001a */
[----:B------:R-:W-:Y:S02]  /*2660*/  IADD3 R15, PT, PT, R14, UR15, RZ ;  /* 0x0000000f0e0f7c10 */ /* 0x000fe4000fffe0ff */
[----:B------:R-:W-:Y:S02]  /*2670*/  SEL R19, RZ, UR23, P1 ;  /* 0x00000017ff137c07 */ /* 0x000fe40008800000 */
[----:B------:R-:W-:Y:S02]  /*2680*/  IADD3 R17, PT, PT, -R2, 0x1, RZ ;  /* 0x0000000102117810 */ /* 0x000fe40007ffe1ff */
[----:B------:R-:W-:Y:S02]  /*2690*/  ISETP.NE.AND P1, PT, R19, -0x1, PT ;  /* 0xffffffff1300780c */ /* 0x000fe40003f25270 */
[----:B------:R-:W-:Y:S01]  /*26a0*/  MOV R14, UR4 ;  /* 0x00000004000e7c02 */ /* 0x000fe20008000f00 */
[----:B0-----:R-:W-:Y:S01]  /*26b0*/  IMAD.WIDE.U32 R12, R15, 0x4, R12 ;  /* 0x000000040f0c7825 */ /* 0x001fe200078e000c */
[----:B------:R-:W-:-:S05]  /*26c0*/  MOV R15, UR5 ;  /* 0x00000005000f7c02 */ /* 0x000fca0008000f00 */
[----:B------:R0:W-:Y:S01]  /*26d0*/  STG.E.64 desc[UR16][R14.64], R10 ;  /* 0x0000000a0e007986 */ /* 0x0001e2000c101b10 */
[----:B------:R-:W-:Y:S06]  /*26e0*/  MEMBAR.ALL.GPU ;  /* 0x0000000000007992 */ /* 0x000fec000000a000 */
[----:B------:R-:W-:-:S00]  /*26f0*/  ERRBAR ;  /* 0x00000000000079ab */ /* 0x000fc00000000000 */
[----:B------:R-:W-:Y:S06]  /*2700*/  CGAERRBAR ;  /* 0x00000000000075ab */ /* 0x000fec0000000000 */
[----:B------:R0:W-:Y:S01]  /*2710*/  REDG.E.ADD.S32.STRONG.GPU desc[UR16][R12.64], R17 ;  /* 0x000000110c00798e */ /* 0x0001e2000c12e310 */
[----:B------:R-:W-:Y:S05]  /*2720*/  @!P1 BRA `(.L_x_981) ;  /* 0x0000000000149947 */ /* 0x000fea0003800000 */
.L_x_982:
[----:B------:R-:W2:Y:S04]  /*2730*/  LDG.E.STRONG.GPU R2, desc[UR16][R12.64] ;  /* 0x000000100c027981 */ /* 0x000ea8000c1ef900 */
[----:B--2---:R-:W-:Y:S01]  /*2740*/  CCTL.IVALL ;  /* 0x00000000ff00798f */ /* 0x004fe20002000000 */
[----:B------:R-:W-:Y:S05]  /*2750*/  YIELD ;  /* 0x0000000000007946 */ /* 0x000fea0003800000 */
[----:B------:R-:W-:-:S13]  /*2760*/  ISETP.NE.AND P1, PT, R2, R19, PT ;  /* 0x000000130200720c */ /* 0x000fda0003f25270 */
[----:B------:R-:W-:Y:S05]  /*2770*/  @P1 BRA `(.L_x_982) ;  /* 0xfffffffc00ec1947 */ /* 0x000fea000383ffff */
.L_x_981:
[----:B------:R-:W-:Y:S05]  /*2780*/  WARPSYNC.ALL ;  /* 0x0000000000007948 */ /* 0x000fea0003800000 */
[----:B------:R-:W-:Y:S06]  /*2790*/  BAR.SYNC.DEFER_BLOCKING 0x0 ;  /* 0x0000000000007b1d */ /* 0x000fec0000010000 */
[----:B------:R-:W-:Y:S01]  /*27a0*/  UMOV UR4, URZ ;  /* 0x000000ff00047c82 */ /* 0x000fe20008000000 */
[----:B------:R-:W-:Y:S05]  /*27b0*/  @!P4 BRA `(.L_x_983) ;  /* 0x00000004002cc947 */ /* 0x000fea0003800000 */
[----:B------:R-:W-:-:S07]  /*27c0*/  HFMA2 R2, -RZ, RZ, 0, 0 ;  /* 0x00000000ff027431 */ /* 0x000fce00000001ff */
.L_x_984:
[C---:B0-----:R-:W-:Y:S02]  /*27d0*/  IADD3 R14, PT, PT, R2.reuse, 0x1, RZ ;  /* 0x00000001020e7810 */ /* 0x041fe40007ffe0ff */
[C---:B------:R-:W-:Y:S02]  /*27e0*/  ISETP.EQ.OR P4, PT, R2.reuse, UR22, P3 ;  /* 0x0000001602007c0c */ /* 0x040fe40009f82670 */
[----:B------:R-:W-:Y:S02]  /*27f0*/  IADD3 R16, PT, PT, R2, 0x2, RZ ;  /* 0x0000000202107810 */ /* 0x000fe40007ffe0ff */
        /* <DEDUP_REMOVED lines=16> */
[----:B------:R-:W3:Y:S03]  /*2900*/  @!P4 LDG.E.64 R12, desc[UR16][R12.64] ;  /* 0x000000100c0cc981 */ /* 0x000ee6000c1e1b00 */
        /* <DEDUP_REMOVED lines=8> */
[----:B---3--:R-:W-:Y:S01]  /*2990*/  @!P4 FADD.FTZ R10, R10, R12 ;  /* 0x0000000c0a0ac221 */ /* 0x008fe20000010000 */
[C---:B------:R-:W-:Y:S01]  /*29a0*/  IADD3 R12, PT, PT, R2.reuse, 0x4, RZ ;  /* 0x00000004020c7810 */ /* 0x040fe20007ffe0ff */
        /* <DEDUP_REMOVED lines=44> */
.L_x_983:
        /* <DEDUP_REMOVED lines=23> */
[----:B0-----:R-:W-:Y:S01]  /*2de0*/  MOV R12, UR6 ;  /* 0x00000006000c7c02 */ /* 0x001fe20008000f00 */
[----:B------:R-:W-:Y:S01]  /*2df0*/  @!UP4 UIMAD UR14, UR14, UR24, UR15 ;  /* 0x000000180e0ec2a4 */ /* 0x000fe2000f8e020f */
[----:B------:R-:W-:Y:S01]  /*2e00*/  MOV R13, UR7 ;  /* 0x00000007000d7c02 */ /* 0x000fe20008000f00 */
[----:B------:R-:W-:Y:S01]  /*2e10*/  @!UP3 UIMAD.WIDE.U32 UR6, UR5, 0x8, UR26 ;  /* 0x000000080506b8a5 */ /* 0x000fe2000f8e001a */
[----:B------:R-:W-:Y:S02]  /*2e20*/  MOV R14, UR8 ;  /* 0x00000008000e7c02 */ /* 0x000fe40008000f00 */
[----:B------:R-:W-:Y:S02]  /*2e30*/  MOV R15, UR9 ;  /* 0x00000009000f7c02 */ /* 0x000fe40008000f00 */
[----:B------:R-:W3:Y:S01]  /*2e40*/  @!P1 LDG.E.64 R12, desc[UR16][R12.64] ;  /* 0x000000100c0c9981 */ /* 0x000ee2000c1e1b00 */
        /* <DEDUP_REMOVED lines=17> */
.L_x_985:
[----:B------:R-:W-:Y:S05]  /*2f60*/  BRA.U !UP0, `(.L_x_980) ;  /* 0x0000000108987547 */ /* 0x000fea000b800000 */
[----:B------:R-:W1:Y:S01]  /*2f70*/  S2R R16, SR_CTAID.X ;  /* 0x0000000000107919 */ /* 0x000e620000002500 */
[----:B------:R-:W-:Y:S02]  /*2f80*/  UISETP.NE.AND UP0, UPT, UR21, 0x1, UPT ;  /* 0x000000011500788c */ /* 0x000fe4000bf05270 */
[----:B------:R-:W-:-:S06]  /*2f90*/  ULOP3.LUT UR5, UR23, 0x1, URZ, 0xc0, !UPT ;  /* 0x0000000117057892 */ /* 0x000fcc000f8ec0ff */
[----:B0-----:R-:W-:Y:S01]  /*2fa0*/  MOV R17, UR5 ;  /* 0x0000000500117c02 */ /* 0x001fe20008000f00 */
[----:B------:R-:W-:Y:S06]  /*2fb0*/  BRA.U !UP0, `(.L_x_986) ;  /* 0x0000000108547547 */ /* 0x000fec000b800000 */
[----:B------:R-:W0:Y:S01]  /*2fc0*/  S2R R2, SR_CTAID.X ;  /* 0x0000000000027919 */ /* 0x000e220000002500 */
[----:B------:R-:W-:Y:S02]  /*2fd0*/  UIADD3 UR6, UPT, UPT, UR4, 0x1, URZ ;  /* 0x0000000104067890 */ /* 0x000fe4000fffe0ff */
[----:B0-----:R-:W-:-:S04]  /*2fe0*/  ISETP.EQ.OR P4, PT, R2, UR4, P3 ;  /* 0x0000000402007c0c */ /* 0x001fc80009f82670 */
        /* <DEDUP_REMOVED lines=11> */
[----:B------:R-:W3:Y:S04]  /*30a0*/  @!P4 LDG.E.64 R12, desc[UR16][R12.64] ;  /* 0x000000100c0cc981 */ /* 0x000ee8000c1e1b00 */
[----:B------:R-:W2:Y:S01]  /*30b0*/  @!P1 LDG.E.64 R14, desc[UR16][R14.64] ;  /* 0x000000100e0e9981 */ /* 0x000ea2000c1e1b00 */
[----:B------:R-:W-:Y:S01]  /*30c0*/  UIADD3 UR4, UPT, UPT, UR4, 0x2, URZ ;  /* 0x0000000204047890 */ /* 0x000fe2000fffe0ff */
[----:B---3--:R-:W-:Y:S01]  /*30d0*/  @!P4 FADD.FTZ R10, R10, R12 ;  /* 0x0000000c0a0ac221 */ /* 0x008fe20000010000 */
[----:B------:R-:W-:-:S03]  /*30e0*/  @!P4 FADD.FTZ R11, R11, R13 ;  /* 0x0000000d0b0bc221 */ /* 0x000fc60000010000 */
[----:B--2---:R-:W-:Y:S01]  /*30f0*/  @!P1 FADD.FTZ R10, R10, R14 ;  /* 0x0000000e0a0a9221 */ /* 0x004fe20000010000 */
[----:B------:R-:W-:-:S07]  /*3100*/  @!P1 FADD.FTZ R11, R11, R15 ;  /* 0x0000000f0b0b9221 */ /* 0x000fce0000010000 */
.L_x_986:
        /* <DEDUP_REMOVED lines=8> */
[----:B------:R-:W3:Y:S02]  /*3190*/  LDG.E.64 R12, desc[UR16][R12.64] ;  /* 0x000000100c0c7981 */ /* 0x000ee4000c1e1b00 */
[----:B---3--:R-:W-:Y:S01]  /*31a0*/  FADD.FTZ R10, R10, R12 ;  /* 0x0000000c0a0a7221 */ /* 0x008fe20000010000 */
[----:B------:R-:W-:-:S07]  /*31b0*/  FADD.FTZ R11, R11, R13 ;  /* 0x0000000d0b0b7221 */ /* 0x000fce0000010000 */
.L_x_987:
[----:B------:R-:W-:Y:S05]  /*31c0*/  BSYNC.RECONVERGENT B0 ;  /* 0x0000000000007941 */ /* 0x000fea0003800200 */
.L_x_980:
[----:B------:R-:W5:Y:S01]  /*31d0*/  S2UR UR5, SR_CgaCtaId ;  /* 0x00000000000579c3 */ /* 0x000f620000008800 */
[----:B------:R-:W-:Y:S02]  /*31e0*/  UMOV UR4, 0x400 ;  /* 0x0000040000047882 */ /* 0x000fe40000000000 */
[----:B-----5:R-:W-:-:S09]  /*31f0*/  ULEA UR4, UR5, UR4, 0x18 ;  /* 0x0000000405047291 */ /* 0x020fd2000f8ec0ff */
[----:B------:R2:W-:Y:S01]  /*3200*/  @!P3 STS.64 [UR4+0xc0], R10 ;  /* 0x0000c00aff00b988 */ /* 0x0005e20008000a04 */
[----:B------:R-:W-:Y:S06]  /*3210*/  BAR.SYNC.DEFER_BLOCKING 0x0 ;  /* 0x0000000000007b1d */ /* 0x000fec0000010000 */
[----:B01--4-:R-:W0:Y:S01]  /*3220*/  LDS.64 R12, [UR4+0xc0] ;  /* 0x0000c004ff0c7984 */ /* 0x013e220008000a00 */
[----:B------:R-:W1:Y:S01]  /*3230*/  LDCU UR4, c[0x0][0x42c] ;  /* 0x00008580ff0477ac */ /* 0x000e620008000800 */
[----:B------:R-:W-:Y:S05]  /*3240*/  @!P2 BRA `(.L_x_988) ;  /* 0x000000000048a947 */ /* 0x000fea0003800000 */
[----:B------:R-:W-:Y:S01]  /*3250*/  FFMA.FTZ R8, R6, R3, R8 ;  /* 0x0000000306087223 */ /* 0x000fe20000010008 */
[----:B------:R-:W-:-:S03]  /*3260*/  FFMA.FTZ R9, R7, R0, R9 ;  /* 0x0000000007097223 */ /* 0x000fc60000010009 */
[----:B------:R-:W-:Y:S01]  /*3270*/  FMUL.FTZ R2, R8, -1.4426950216293334961 ;  /* 0xbfb8aa3b08027820 */ /* 0x000fe20000410000 */
[----:B------:R-:W-:-:S05]  /*3280*/  FMUL.FTZ R14, R9, -1.4426950216293334961 ;  /* 0xbfb8aa3b090e7820 */ /* 0x000fca0000410000 */
[----:B------:R-:W2:Y:S04]  /*3290*/  MUFU.EX2 R2, R2 ;  /* 0x0000000200027308 */ /* 0x000ea80000000800 */
[----:B------:R-:W4:Y:S01]  /*32a0*/  MUFU.EX2 R14, R14 ;  /* 0x0000000e000e7308 */ /* 0x000f220000000800 */
[----:B--23--:R-:W-:Y:S01]  /*32b0*/  FADD.FTZ R10, R2, 1 ;  /* 0x3f800000020a7421 */ /* 0x00cfe20000010000 */
[----:B----4-:R-:W-:-:S03]  /*32c0*/  FADD.FTZ R15, R14, 1 ;  /* 0x3f8000000e0f7421 */ /* 0x010fc60000010000 */
        /* <DEDUP_REMOVED lines=10> */
.L_x_988:
[----:B01----:R-:W-:Y:S01]  /*3370*/  FMUL.FTZ R12, R12, UR4 ;  /* 0x000000040c0c7c20 */ /* 0x003fe20008410000 */
[----:B------:R-:W-:Y:S01]  /*3380*/  FMUL.FTZ R13, R13, UR4 ;  /* 0x000000040d0d7c20 */ /* 0x000fe20008410000 */
[----:B------:R-:W-:Y:S04]  /*3390*/  BSSY.RECONVERGENT B0, `(.L_x_989) ;  /* 0x0000012000007945 */ /* 0x000fe80003800200 */
[----:B------:R-:W-:Y:S05]  /*33a0*/  @P0 BRA `(.L_x_990) ;  /* 0x0000000000400947 */ /* 0x000fea0003800000 */
[----:B------:R-:W0:Y:S01]  /*33b0*/  LDCU.64 UR6, c[0x0][0x3f8] ;  /* 0x00007f00ff0677ac */ /* 0x000e220008000a00 */
[----:B------:R-:W-:Y:S01]  /*33c0*/  MOV R41, R43 ;  /* 0x0000002b00297202 */ /* 0x000fe20000000f00 */
[-CC-:B------:R-:W-:Y:S01]  /*33d0*/  FFMA.FTZ R9, R3, R12.reuse, R13.reuse ;  /* 0x0000000c03097223 */ /* 0x180fe2000001000d */
[----:B------:R-:W-:Y:S01]  /*33e0*/  FFMA.FTZ R0, R0, R12, R13 ;  /* 0x0000000c00007223 */ /* 0x000fe2000001000d */
[----:B------:R-:W1:Y:S02]  /*33f0*/  LDCU.64 UR4, c[0x0][0x380] ;  /* 0x00007000ff0477ac */ /* 0x000e640008000a00 */
[----:B------:R-:W-:Y:S01]  /*3400*/  FFMA.FTZ R9, R6, R4, -R9 ;  /* 0x0000000406097223 */ /* 0x000fe20000010809 */
[----:B------:R-:W-:-:S03]  /*3410*/  FFMA.FTZ R0, R7, R5, -R0 ;  /* 0x0000000507007223 */ /* 0x000fc60000010800 */
[----:B------:R-:W-:Y:S01]  /*3420*/  FMUL.FTZ R6, R9, UR20 ;  /* 0x0000001409067c20 */ /* 0x000fe20008410000 */
[----:B------:R-:W-:Y:S01]  /*3430*/  FMUL.FTZ R7, R0, UR20 ;  /* 0x0000001400077c20 */ /* 0x000fe20008410000 */
[----:B0-----:R-:W-:Y:S02]  /*3440*/  IMAD R8, R33, UR6, RZ ;  /* 0x0000000621087c24 */ /* 0x001fe4000f8e02ff */
[----:B------:R-:W-:-:S04]  /*3450*/  IMAD.WIDE.U32 R2, R39, UR6, R40 ;  /* 0x0000000627027c25 */ /* 0x000fc8000f8e0028 */
[----:B--23--:R-:W-:Y:S01]  /*3460*/  IMAD R11, R39, UR7, R8 ;  /* 0x00000007270b7c24 */ /* 0x00cfe2000f8e0208 */
[----:B-1----:R-:W-:-:S04]  /*3470*/  LEA R4, P0, R2, UR4, 0x2 ;  /* 0x0000000402047c11 */ /* 0x002fc8000f8010ff */
[----:B------:R-:W-:-:S04]  /*3480*/  IADD3 R11, PT, PT, R3, R11, RZ ;  /* 0x0000000b030b7210 */ /* 0x000fc80007ffe0ff */
[----:B------:R-:W-:-:S05]  /*3490*/  LEA.HI.X R5, R2, UR5, R11, 0x2, P0 ;  /* 0x0000000502057c11 */ /* 0x000fca00080f140b */
[----:B------:R0:W-:Y:S02]  /*34a0*/  STG.E.64 desc[UR16][R4.64], R6 ;  /* 0x0000000604007986 */ /* 0x0001e4000c101b10 */
.L_x_990:
[----:B------:R-:W-:Y:S05]  /*34b0*/  BSYNC.RECONVERGENT B0 ;  /* 0x0000000000007941 */ /* 0x000fea0003800200 */
.L_x_989:
[----:B------:R-:W-:Y:S01]  /*34c0*/  UIADD3 UR13, UPT, UPT, UR24, UR13, URZ ;  /* 0x0000000d180d7290 */ /* 0x000fe2000fffe0ff */
[----:B------:R-:W-:-:S03]  /*34d0*/  IADD3 R36, PT, PT, R36, 0x1, RZ ;  /* 0x0000000124247810 */ /* 0x000fc60007ffe0ff */
[----:B------:R-:W-:-:S09]  /*34e0*/  UISETP.GE.AND UP0, UPT, UR13, UR10, UPT ;  /* 0x0000000a0d00728c */ /* 0x000fd2000bf06270 */
[----:B------:R-:W-:Y:S05]  /*34f0*/  BRA.U !UP0, `(.L_x_991) ;  /* 0xffffffcd08607547 */ /* 0x000fea000b83ffff */
.L_x_970:
[----:B0-----:R-:W0:Y:S01]  /*3500*/  LDC R4, c[0x0][0x370] ;  /* 0x0000dc00ff047b82 */ /* 0x001e220000000800 */
[----:B------:R-:W-:Y:S01]  /*3510*/  ISETP.NE.AND P2, PT, R35, RZ, PT ;  /* 0x000000ff2300720c */ /* 0x000fe20003f45270 */
[----:B------:R-:W-:Y:S06]  /*3520*/  BSSY.RECONVERGENT B0, `(.L_x_992) ;  /* 0x0000011000007945 */ /* 0x000fec0003800200 */
[----:B------:R-:W1:Y:S08]  /*3530*/  LDC R7, c[0x0][0x374] ;  /* 0x0000dd00ff077b82 */ /* 0x000e700000000800 */
[----:B------:R-:W4:Y:S01]  /*3540*/  LDC.64 R2, c[0x0][0x3c8] ;  /* 0x0000f200ff027b82 */ /* 0x000f220000000a00 */
[----:B0-----:R-:W-:-:S02]  /*3550*/  IADD3 R5, PT, PT, R4, -0x1, RZ ;  /* 0xffffffff04057810 */ /* 0x001fc40007ffe0ff */
[----:B------:R-:W-:Y:S02]  /*3560*/  ISETP.NE.AND P1, PT, R4, 0x1, PT ;  /* 0x000000010400780c */ /* 0x000fe40003f25270 */
[----:B-1----:R-:W-:-:S04]  /*3570*/  IADD3 R0, PT, PT, R7, -0x1, RZ ;  /* 0xffffffff07007810 */ /* 0x002fc80007ffe0ff */
[----:B------:R-:W-:Y:S02]  /*3580*/  ISETP.NE.AND P0, PT, R0, UR15, PT ;  /* 0x0000000f00007c0c */ /* 0x000fe4000bf05270 */
        /* <DEDUP_REMOVED lines=10> */
.L_x_993:
[----:B------:R-:W-:Y:S05]  /*3630*/  BSYNC.RECONVERGENT B0 ;  /* 0x0000000000007941 */ /* 0x000fea0003800200 */
.L_x_992:
[----:B------:R-:W-:Y:S05]  /*3640*/  @P0 EXIT ;  /* 0x000000000000094d */ /* 0x000fea0003800000 */
[----:B------:R-:W-:Y:S05]  /*3650*/  @P2 BRA `(.L_x_994) ;  /* 0x0000000000202947 */ /* 0x000fea0003800000 */
[----:B------:R-:W-:-:S05]  /*3660*/  IMAD R0, R4, R7, RZ ;  /* 0x0000000704007224 */ /* 0x000fca00078e02ff */
[----:B------:R-:W-:-:S13]  /*3670*/  ISETP.NE.AND P0, PT, R0, -0x1, PT ;  /* 0xffffffff0000780c */ /* 0x000fda0003f05270 */
[----:B------:R-:W-:Y:S05]  /*3680*/  @!P0 BRA `(.L_x_994) ;  /* 0x0000000000148947 */ /* 0x000fea0003800000 */
.L_x_995:
[----:B0-----:R-:W4:Y:S04]  /*3690*/  LDG.E.STRONG.GPU R5, desc[UR16][R2.64] ;  /* 0x0000001002057981 */ /* 0x001f28000c1ef900 */
[----:B----4-:R-:W-:Y:S01]  /*36a0*/  CCTL.IVALL ;  /* 0x00000000ff00798f */ /* 0x010fe20002000000 */
[----:B------:R-:W-:Y:S05]  /*36b0*/  YIELD ;  /* 0x0000000000007946 */ /* 0x000fea0003800000 */
[----:B------:R-:W-:-:S13]  /*36c0*/  ISETP.NE.AND P0, PT, R5, R0, PT ;  /* 0x000000000500720c */ /* 0x000fda0003f05270 */
[----:B------:R-:W-:Y:S05]  /*36d0*/  @P0 BRA `(.L_x_995) ;  /* 0xfffffffc00ec0947 */ /* 0x000fea000383ffff */
.L_x_994:
        /* <DEDUP_REMOVED lines=11> */
[----:B0-----:R-:W-:Y:S01]  /*3790*/  IADD3 R2, P1, PT, R35, 0x280, RZ ;  /* 0x0000028023027810 */ /* 0x001fe20007f3e0ff */
        /* <DEDUP_REMOVED lines=44> */
[----:B------:R-:W4:Y:S01]  /*3a60*/  LDCU.64 UR14, c[0x0][0x388] ;  /* 0x00007100ff0e77ac */ /* 0x000f220008000a00 */
        /* <DEDUP_REMOVED lines=16> */
[----:B----4-:R-:W-:Y:S02]  /*3b70*/  IADD3 R18, P2, PT, R18, UR14, RZ ;  /* 0x0000000e12127c10 */ /* 0x010fe4000ff5e0ff */
[----:B------:R-:W-:-:S02]  /*3b80*/  IADD3 R16, P3, PT, RZ, -R9, RZ ;  /* 0x80000009ff107210 */ /* 0x000fc40007f7e0ff */
[----:B------:R-:W-:Y:S02]  /*3b90*/  IADD3.X R21, PT, PT, R19, UR13, RZ, P1, !PT ;  /* 0x0000000d13157c10 */ /* 0x000fe40008ffe4ff */
[----:B------:R-:W-:Y:S02]  /*3ba0*/  IADD3 R0, PT, PT, R7, UR4, RZ ;  /* 0x0000000407007c10 */ /* 0x000fe4000fffe0ff */
[----:B------:R-:W-:Y:S02]  /*3bb0*/  MOV R35, R6 ;  /* 0x0000000600237202 */ /* 0x000fe40000000f00 */
[----:B------:R-:W-:Y:S02]  /*3bc0*/  IADD3.X R19, PT, PT, R19, UR15, RZ, P2, !PT ;  /* 0x0000000f13137c10 */ /* 0x000fe400097fe4ff */
[----:B------:R-:W-:Y:S02]  /*3bd0*/  IADD3 R24, PT, PT, R3, UR5, RZ ;  /* 0x0000000503187c10 */ /* 0x000fe4000fffe0ff */
[----:B------:R-:W-:-:S07]  /*3be0*/  IADD3.X R17, PT, PT, RZ, -0x1, RZ, P3, !PT ;  /* 0xffffffffff117810 */ /* 0x000fce0001ffe4ff */
.L_x_998:
[----:B0-----:R-:W-:Y:S01]  /*3bf0*/  MOV R7, UR8 ;  /* 0x0000000800077c02 */ /* 0x001fe20008000f00 */
[----:B------:R-:W4:Y:S01]  /*3c00*/  LDG.E R12, desc[UR16][R4.64] ;  /* 0x00000010040c7981 */ /* 0x000f22000c1e1900 */
[----:B--23--:R-:W-:Y:S02]  /*3c10*/  MOV R11, UR6 ;  /* 0x00000006000b7c02 */ /* 0x00cfe40008000f00 */
[----:B------:R-:W-:Y:S02]  /*3c20*/  LEA R6, P1, R7, R4, 0x2 ;  /* 0x0000000407067211 */ /* 0x000fe400078210ff */
[----:B------:R-:W-:Y:S02]  /*3c30*/  IADD3 R8, P2, PT, R4, R2, RZ ;  /* 0x0000000204087210 */ /* 0x000fe40007f5e0ff */
[----:B------:R-:W-:Y:S02]  /*3c40*/  LEA R10, P3, R11, R4, 0x2 ;  /* 0x000000040b0a7211 */ /* 0x000fe400078610ff */
[----:B------:R-:W-:-:S02]  /*3c50*/  IADD3.X R7, PT, PT, R5, R26, RZ, P1, !PT ;  /* 0x0000001a05077210 */ /* 0x000fc40000ffe4ff */
[C---:B------:R-:W-:Y:S02]  /*3c60*/  IADD3.X R9, PT, PT, R5.reuse, R24, RZ, P2, !PT ;  /* 0x0000001805097210 */ /* 0x040fe400017fe4ff */
[----:B------:R-:W-:Y:S01]  /*3c70*/  IADD3.X R11, PT, PT, R5, R22, RZ, P3, !PT ;  /* 0x00000016050b7210 */ /* 0x000fe20001ffe4ff */
[----:B------:R0:W4:Y:S04]  /*3c80*/  LDG.E R13, desc[UR16][R6.64] ;  /* 0x00000010060d7981 */ /* 0x000128000c1e1900 */
        /* <DEDUP_REMOVED lines=16> */
[----:B----4-:R0:W-:Y:S04]  /*3d90*/  STG.E.64 desc[UR16][R6.64], R12 ;  /* 0x0000000c06007986 */ /* 0x0101e8000c101b10 */
[----:B--2---:R0:W-:Y:S01]  /*3da0*/  STG.E.64 desc[UR16][R8.64], R14 ;  /* 0x0000000e08007986 */ /* 0x0041e2000c101b10 */
[----:B------:R-:W-:Y:S05]  /*3db0*/  @P1 BRA `(.L_x_998) ;  /* 0xfffffffc008c1947 */ /* 0x000fea000383ffff */
.L_x_997:
[----:B------:R-:W-:Y:S05]  /*3dc0*/  BSYNC.RECONVERGENT B0 ;  /* 0x0000000000007941 */ /* 0x000fea0003800200 */
.L_x_996:
[----:B------:R-:W-:Y:S05]  /*3dd0*/  @!P0 EXIT ;  /* 0x000000000000894d */ /* 0x000fea0003800000 */
[----:B------:R-:W-:Y:S01]  /*3de0*/  BSSY.RECONVERGENT B0, `(.L_x_999) ;  /* 0x000005c000007945 */ /* 0x000fe20003800200 */
[----:B------:R-:W-:Y:S02]  /*3df0*/  USHF.L.U64.HI UR5, UR10, 0x2, UR11 ;  /* 0x000000020a057899 */ /* 0x000fe4000801020b */
[----:B------:R-:W-:Y:S02]  /*3e00*/  USHF.L.U32 UR4, UR10, 0x2, URZ ;  /* 0x000000020a047899 */ /* 0x000fe400080006ff */
[----:B------:R-:W-:Y:S01]  /*3e10*/  USHF.L.U64.HI UR7, UR6, 0x2, UR7 ;  /* 0x0000000206077899 */ /* 0x000fe20008010207 */
[----:B------:R-:W1:Y:S01]  /*3e20*/  LDCU.64 UR12, c[0x0][0x3d8] ;  /* 0x00007b00ff0c77ac */ /* 0x000e620008000a00 */
[----:B------:R-:W4:Y:S01]  /*3e30*/  LDCU.64 UR14, c[0x0][0x388] ;  /* 0x00007100ff0e77ac */ /* 0x000f220008000a00 */
[----:B------:R-:W0:Y:S01]  /*3e40*/  LDCU.64 UR18, c[0x0][0x390] ;  /* 0x00007200ff1277ac */ /* 0x000e220008000a00 */
[----:B------:R-:W-:Y:S02]  /*3e50*/  USHF.L.U64.HI UR10, UR8, 0x2, UR9 ;  /* 0x00000002080a7899 */ /* 0x000fe40008010209 */
[----:B------:R-:W-:-:S02]  /*3e60*/  USHF.L.U32 UR11, UR8, 0x2, URZ ;  /* 0x00000002080b7899 */ /* 0x000fc400080006ff */
[----:B------:R-:W-:-:S12]  /*3e70*/  USHF.L.U32 UR6, UR6, 0x2, URZ ;  /* 0x0000000206067899 */ /* 0x000fd800080006ff */
.L_x_1000:
[C---:B-123--:R-:W-:Y:S02]  /*3e80*/  SHF.L.U32 R11, R35.reuse, 0x2, RZ ;  /* 0x00000002230b7819 */ /* 0x04efe400000006ff */
[----:B0-----:R-:W-:Y:S02]  /*3e90*/  SHF.L.U64.HI R13, R35, 0x2, R0 ;  /* 0x00000002230d7819 */ /* 0x001fe40000010200 */
        /* <DEDUP_REMOVED lines=10> */
[----:B------:R-:W3:Y:S04]  /*3f40*/  LDG.E R19, desc[UR16][R8.64] ;  /* 0x0000001008137981 */ /* 0x000ee8000c1e1900 */
[----:B------:R5:W3:Y:S01]  /*3f50*/  LDG.E R18, desc[UR16][R6.64] ;  /* 0x0000001006127981 */ /* 0x000ae2000c1e1900 */
[C---:B------:R-:W-:Y:S02]  /*3f60*/  SHF.L.U32 R10, R35.reuse, 0x3, RZ ;  /* 0x00000003230a7819 */ /* 0x040fe400000006ff */
[----:B------:R-:W-:Y:S02]  /*3f70*/  SHF.L.U64.HI R0, R35, 0x3, R0 ;  /* 0x0000000323007819 */ /* 0x000fe40000010200 */
[----:B------:R-:W-:Y:S02]  /*3f80*/  LOP3.LUT R14, R10, 0xfffffff8, RZ, 0xc0, !PT ;  /* 0xfffffff80a0e7812 */ /* 0x000fe400078ec0ff */
[----:B------:R-:W-:-:S02]  /*3f90*/  LOP3.LUT R11, R11, 0xfffffffc, RZ, 0xc0, !PT ;  /* 0xfffffffc0b0b7812 */ /* 0x000fc400078ec0ff */
[----:B0-----:R-:W-:Y:S02]  /*3fa0*/  LOP3.LUT R3, R0, 0x3, RZ, 0xc0, !PT ;  /* 0x0000000300037812 */ /* 0x001fe400078ec0ff */
[C---:B----4-:R-:W-:Y:S02]  /*3fb0*/  IADD3 R12, P0, PT, R14.reuse, UR14, RZ ;  /* 0x0000000e0e0c7c10 */ /* 0x050fe4000ff1e0ff */
[----:B------:R-:W-:Y:S02]  /*3fc0*/  LOP3.LUT R2, R13, 0x3, RZ, 0xc0, !PT ;  /* 0x000000030d027812 */ /* 0x000fe400078ec0ff */
[----:B------:R-:W-:Y:S02]  /*3fd0*/  IADD3 R14, P1, PT, R14, UR18, RZ ;  /* 0x000000120e0e7c10 */ /* 0x000fe4000ff3e0ff */
[----:B-1----:R-:W-:Y:S02]  /*3fe0*/  IADD3 R4, P2, PT, R11, UR12, RZ ;  /* 0x0000000c0b047c10 */ /* 0x002fe4000ff5e0ff */
[----:B------:R-:W-:-:S02]  /*3ff0*/  IADD3.X R13, PT, PT, R3, UR15, RZ, P0, !PT ;  /* 0x0000000f030d7c10 */ /* 0x000fc400087fe4ff */
[----:B------:R-:W-:Y:S02]  /*4000*/  IADD3.X R15, PT, PT, R3, UR19, RZ, P1, !PT ;  /* 0x00000013030f7c10 */ /* 0x000fe40008ffe4ff */
[----:B------:R-:W-:Y:S02]  /*4010*/  IADD3.X R5, PT, PT, R2, UR13, RZ, P2, !PT ;  /* 0x0000000d02057c10 */ /* 0x000fe400097fe4ff */
[C---:B-----5:R-:W-:Y:S02]  /*4020*/  IADD3 R6, P0, PT, R4.reuse, UR11, RZ ;  /* 0x0000000b04067c10 */ /* 0x060fe4000ff1e0ff */
[C---:B------:R-:W-:Y:S02]  /*4030*/  IADD3 R8, P1, PT, R4.reuse, UR4, RZ ;  /* 0x0000000404087c10 */ /* 0x040fe4000ff3e0ff */
[----:B------:R-:W-:Y:S02]  /*4040*/  IADD3 R2, P2, PT, R4, UR6, RZ ;  /* 0x0000000604027c10 */ /* 0x000fe4000ff5e0ff */
[----:B------:R-:W-:-:S02]  /*4050*/  IADD3.X R7, PT, PT, R5, UR10, RZ, P0, !PT ;  /* 0x0000000a05077c10 */ /* 0x000fc400087fe4ff */
[C---:B------:R-:W-:Y:S02]  /*4060*/  IADD3.X R9, PT, PT, R5.reuse, UR5, RZ, P1, !PT ;  /* 0x0000000505097c10 */ /* 0x040fe40008ffe4ff */
[----:B------:R-:W-:Y:S01]  /*4070*/  IADD3.X R3, PT, PT, R5, UR7, RZ, P2, !PT ;  /* 0x0000000705037c10 */ /* 0x000fe200097fe4ff */
[----:B--2---:R0:W-:Y:S04]  /*4080*/  STG.E.64 desc[UR16][R12.64], R16 ;  /* 0x000000100c007986 */ /* 0x0041e8000c101b10 */
[----:B---3--:R1:W-:Y:S04]  /*4090*/  STG.E.64 desc[UR16][R14.64], R18 ;  /* 0x000000120e007986 */ /* 0x0083e8000c101b10 */
        /* <DEDUP_REMOVED lines=49> */
.L_x_999:
[----:B------:R-:W-:Y:S05]  /*43b0*/  EXIT ;  /* 0x000000000000794d */ /* 0x000fea0003800000 */
.L_x_1001:
        /* <DEDUP_REMOVED lines=12> */
.L_x_2486:


//--------------------- .text._Z35group_norm_nhwc_bwd_one_pass_kernelI11Fp32IOFp32WLi128ELi20ELi640EEv26Group_norm_nhwc_bwd_params --------------------------
	.section	.text._Z35group_norm_nhwc_bwd_one_pass_kernelI11Fp32IOFp32WLi128ELi20ELi640EEv26Group_norm_nhwc_bwd_params,"ax",@progbits
	.align	128
        .global         _Z35group_norm_nhwc_bwd_one_pass_kernelI11Fp32IOFp32WLi128ELi20ELi640EEv26Group_norm_nhwc_bwd_params
        .type           _Z35group_norm_nhwc_bwd_one_pass_kernelI11Fp32IOFp32WLi128ELi20ELi640EEv26Group_norm_nhwc_bwd_params,@function
        .size           _Z35group_norm_nhwc_bwd_one_pass_kernelI11Fp32IOFp32WLi128ELi20ELi640EEv26Group_norm_nhwc_bwd_params,(.L_x_2487 - _Z35group_norm_nhwc_bwd_one_pass_kernelI11Fp32IOFp32WLi128ELi20ELi640EEv26Group_norm_nhwc_bwd_params)
        .other          _Z35group_norm_nhwc_bwd_one_pass_kernelI11Fp32IOFp32WLi128ELi20ELi640EEv26Group_norm_nhwc_bwd_params,@"STO_CUDA_ENTRY STV_DEFAULT"
_Z35group_norm_nhwc_bwd_one_pass_kernelI11Fp32IOFp32WLi128ELi20ELi640EEv26Group_norm_nhwc_bwd_params:
.text._Z35group_norm_nhwc_bwd_one_pass_kernelI11Fp32IOFp32WLi128ELi20ELi640EEv26Group_norm_nhwc_bwd_params:
        /* <DEDUP_REMOVED lines=11> */
[----:B------:R-:W0:Y:S01]  /*00b0*/  LDC R2, c[0x0][0x41c] ;  /* 0x00010700ff027b82 */ /* 0x000e220000000800 */
[----:B------:R-:W1:Y:S01]  /*00c0*/  LDCU UR14, c[0x0][0x374] ;  /* 0x00006e80ff0e77ac */ /* 0x000e620008000800 */
[----:B------:R-:W-:Y:S02]  /*00d0*/  HFMA2 R38, -RZ, RZ, 0, 0 ;  /* 0x00000000ff267431 */ /* 0x000fe400000001ff */
[----:B------:R-:W-:Y:S01]  /*00e0*/  IMAD R0, R0, 0x199a, RZ ;  /* 0x0000199a00007824 */ /* 0x000fe200078e02ff */
[----:B------:R-:W2:Y:S03]  /*00f0*/  LDCU.U8 UR15, c[0x0][0x414] ;  /* 0x00008280ff0f77ac */ /* 0x000ea60008000000 */
[----:B------:R-:W3:Y:S01]  /*0100*/  LDC R36, c[0x0][0x370] ;  /* 0x0000dc00ff247b82 */ /* 0x000ee20000000800 */
[----:B------:R-:W-:Y:S01]  /*0110*/  SHF.R.U32.HI R37, RZ, 0x10, R0 ;  /* 0x00000010ff257819 */ /* 0x000fe20000011600 */
[----:B------:R-:W-:-:S03]  /*0120*/  UMOV UR7, UR8 ;  /* 0x0000000800077c82 */ /* 0x000fc60008000000 */
[----:B------:R-:W-:-:S05]  /*0130*/  PRMT R0, R37, 0x9910, RZ ;  /* 0x0000991025007816 */ /* 0x000fca00000000ff */
[----:B------:R-:W-:-:S05]  /*0140*/  IMAD R0, R0, 0xa, RZ ;  /* 0x0000000a00007824 */ /* 0x000fca00078e02ff */
[----:B------:R-:W-:Y:S01]  /*0150*/  IADD3 R0, PT, PT, RZ, -R0, RZ ;  /* 0x80000000ff007210 */ /* 0x000fe20007ffe0ff */
[----:B0-----:R-:W-:-:S03]  /*0160*/  IMAD R37, R2, UR13, R37 ;  /* 0x0000000d02257c24 */ /* 0x001fc6000f8e0225 */
[----:B------:R-:W-:Y:S02]  /*0170*/  PRMT R42, R0, 0x7710, RZ ;  /* 0x00007710002a7816 */ /* 0x000fe400000000ff */
[----:B------:R-:W-:Y:S02]  /*0180*/  IADD3 R41, PT, PT, R37, 0x40, RZ ;  /* 0x0000004025297810 */ /* 0x000fe40007ffe0ff */
[----:B------:R-:W-:Y:S02]  /*0190*/  IADD3 R42, PT, PT, R42, R43, RZ ;  /* 0x0000002b2a2a7210 */ /* 0x000fe40007ffe0ff */
[----:B------:R-:W-:Y:S02]  /*01a0*/  SHF.R.S32.HI R45, RZ, 0x1f, R37 ;  /* 0x0000001fff2d7819 */ /* 0x000fe40000011425 */
[----:B------:R-:W-:Y:S02]  /*01b0*/  SHF.L.U32 R42, R42, 0x1, RZ ;  /* 0x000000012a2a7819 */ /* 0x000fe400000006ff */
[----:B------:R-:W-:-:S02]  /*01c0*/  SHF.R.S32.HI R44, RZ, 0x1f, R41 ;  /* 0x0000001fff2c7819 */ /* 0x000fc40000011429 */
[----:B-123--:R-:W-:-:S07]  /*01d0*/  LOP3.LUT R40, R42, 0xffff, RZ, 0xc0, !PT ;  /* 0x0000ffff2a287812 */ /* 0x00efce00078ec0ff */
.L_x_1027:
[----:B0-----:R-:W0:Y:S01]  /*01e0*/  LDC R6, c[0x0][0x410] ;  /* 0x00010400ff067b82 */ /* 0x001e220000000800 */
[----:B------:R-:W1:Y:S01]  /*01f0*/  LDCU.64 UR4, c[0x0][0x3b8] ;  /* 0x00007700ff0477ac */ /* 0x000e620008000a00 */
[----:B------:R-:W2:Y:S01]  /*0200*/  LDCU.128 UR16, c[0x0][0x400] ;  /* 0x00008000ff1077ac */ /* 0x000ea20008000c00 */
[----:B-1----:R-:W-:Y:S01]  /*0210*/  UIMAD.WIDE UR4, UR7, 0x8, UR4 ;  /* 0x00000008070478a5 */ /* 0x002fe2000f8e0204 */
[----:B0-----:R-:W-:-:S05]  /*0220*/  IABS R5, R6 ;  /* 0x0000000600057213 */ /* 0x001fca0000000000 */
[----:B------:R-:W-:Y:S01]  /*0230*/  MOV R12, UR4 ;  /* 0x00000004000c7c02 */ /* 0x000fe20008000f00 */
[----:B------:R-:W0:Y:S01]  /*0240*/  I2F.RP R0, R5 ;  /* 0x0000000500007306 */ /* 0x000e220000209400 */
[----:B------:R-:W-:-:S06]  /*0250*/  MOV R13, UR5 ;  /* 0x00000005000d7c02 */ /* 0x000fcc0008000f00 */
[----:B------:R-:W3:Y:S01]  /*0260*/  LDG.E.64 R12, desc[UR10][R12.64] ;  /* 0x0000000a0c0c7981 */ /* 0x000ee2000c1e1b00 */
[----:B0-----:R-:W0:Y:S02]  /*0270*/  MUFU.RCP R0, R0 ;  /* 0x0000000000007308 */ /* 0x001e240000001000 */
[----:B0-----:R-:W-:-:S06]  /*0280*/  IADD3 R2, PT, PT, R0, 0xffffffe, RZ ;  /* 0x0ffffffe00027810 */ /* 0x001fcc0007ffe0ff */
[----:B------:R0:W1:Y:S02]  /*0290*/  F2I.FTZ.U32.TRUNC.NTZ R3, R2 ;  /* 0x0000000200037305 */ /* 0x000064000021f000 */
[----:B0-----:R-:W-:Y:S02]  /*02a0*/  MOV R2, RZ ;  /* 0x000000ff00027202 */ /* 0x001fe40000000f00 */
[----:B-1----:R-:W-:-:S05]  /*02b0*/  IADD3 R4, PT, PT, RZ, -R3, RZ ;  /* 0x80000003ff047210 */ /* 0x002fca0007ffe0ff */
        /* <DEDUP_REMOVED lines=8> */
[----:B------:R-:W-:Y:S02]  /*0340*/  ISETP.GE.AND P3, PT, R2, RZ, PT ;  /* 0x000000ff0200720c */ /* 0x000fe40003f66270 */
[----:B------:R-:W-:-:S09]  /*0350*/  ISETP.LE.AND P2, PT, RZ, UR7, PT ;  /* 0x00000007ff007c0c */ /* 0x000fd2000bf43270 */
[----:B------:R-:W-:-:S04]  /*0360*/  @!P1 IADD3 R0, PT, PT, R0, -R5, RZ ;  /* 0x8000000500009210 */ /* 0x000fc80007ffe0ff */
[CC--:B------:R-:W-:Y:S02]  /*0370*/  ISETP.GE.U32.AND P4, PT, R0.reuse, R5.reuse, PT ;  /* 0x000000050000720c */ /* 0x0c0fe40003f86070 */
[----:B------:R-:W-:Y:S02]  /*0380*/  @!P1 IADD3 R3, PT, PT, R3, 0x1, RZ ;  /* 0x0000000103039810 */ /* 0x000fe40007ffe0ff */
[----:B--2---:R-:W-:Y:S02]  /*0390*/  ISETP.GE.U32.AND P1, PT, R41, UR16, PT ;  /* 0x0000001029007c0c */ /* 0x004fe4000bf26070 */
[----:B------:R-:W-:Y:S02]  /*03a0*/  ISETP.GT.U32.AND P5, PT, R5, R0, PT ;  /* 0x000000000500720c */ /* 0x000fe40003fa4070 */
[----:B------:R-:W-:Y:S02]  /*03b0*/  IADD3 R5, PT, PT, R0, -R5, RZ ;  /* 0x8000000500057210 */ /* 0x000fe40007ffe0ff */
[----:B------:R-:W-:-:S02]  /*03c0*/  ISETP.GE.AND.EX P1, PT, R44, UR17, PT, P1 ;  /* 0x000000112c007c0c */ /* 0x000fc4000bf26310 */
[----:B------:R-:W-:Y:S02]  /*03d0*/  SEL R0, R5, R0, !P5 ;  /* 0x0000000005007207 */ /* 0x000fe40006800000 */
[----:B------:R-:W-:Y:S02]  /*03e0*/  @P4 IADD3 R3, PT, PT, R3, 0x1, RZ ;  /* 0x0000000103034810 */ /* 0x000fe40007ffe0ff */
[----:B------:R-:W-:Y:S02]  /*03f0*/  ISETP.GE.U32.AND P0, PT, R37, UR16, PT ;  /* 0x0000001025007c0c */ /* 0x000fe4000bf06070 */
[----:B------:R-:W-:Y:S02]  /*0400*/  ISETP.NE.AND P4, PT, R6, RZ, PT ;  /* 0x000000ff0600720c */ /* 0x000fe40003f85270 */
[----:B------:R-:W-:Y:S02]  /*0410*/  LOP3.LUT R5, RZ, R6, RZ, 0x33, !PT ;  /* 0x00000006ff057212 */ /* 0x000fe400078e33ff */
[----:B------:R-:W-:Y:S01]  /*0420*/  @!P2 IADD3 R0, PT, PT, -R0, RZ, RZ ;  /* 0x000000ff0000a210 */ /* 0x000fe20007ffe1ff */
[----:B------:R-:W0:Y:S01]  /*0430*/  @!P1 LDC.64 R10, c[0x0][0x3a0] ;  /* 0x0000e800ff0a9b82 */ /* 0x000e220000000a00 */
[----:B------:R-:W-:-:S02]  /*0440*/  @!P3 IADD3 R3, PT, PT, -R3, RZ, RZ ;  /* 0x000000ff0303b210 */ /* 0x000fc40007ffe1ff */
[----:B------:R-:W-:Y:S02]  /*0450*/  ISETP.GE.AND.EX P0, PT, R45, UR17, PT, P0 ;  /* 0x000000112d007c0c */ /* 0x000fe4000bf06300 */
[C---:B------:R-:W-:Y:S02]  /*0460*/  SEL R39, R5.reuse, R0, !P4 ;  /* 0x0000000005277207 */ /* 0x040fe40006000000 */
[----:B------:R-:W-:Y:S02]  /*0470*/  SEL R5, R5, R3, !P4 ;  /* 0x0000000305057207 */ /* 0x000fe40006000000 */
[----:B------:R-:W-:Y:S01]  /*0480*/  CS2R R30, SRZ ;  /* 0x00000000001e7805 */ /* 0x000fe2000001ff00 */
[----:B------:R-:W1:Y:S01]  /*0490*/  @!P1 LDC.64 R2, c[0x0][0x3f8] ;  /* 0x0000fe00ff029b82 */ /* 0x000e620000000a00 */
[----:B------:R-:W-:Y:S01]  /*04a0*/  IMAD R21, R39, 0x14, RZ ;  /* 0x0000001427157824 */ /* 0x000fe200078e02ff */
[----:B------:R-:W-:-:S06]  /*04b0*/  SHF.R.S32.HI R0, RZ, 0x1f, R5 ;  /* 0x0000001fff007819 */ /* 0x000fcc0000011405 */
[----:B------:R-:W2:Y:S01]  /*04c0*/  @!P0 LDC.64 R8, c[0x0][0x3f8] ;  /* 0x0000fe00ff088b82 */ /* 0x000ea20000000a00 */
[----:B------:R-:W-:Y:S01]  /*04d0*/  IADD3 R34, P2, PT, R21, R40, RZ ;  /* 0x0000002815227210 */ /* 0x000fe20007f5e0ff */
[----:B------:R-:W-:-:S03]  /*04e0*/  IMAD R0, R0, UR18, RZ ;  /* 0x0000001200007c24 */ /* 0x000fc6000f8e02ff */
[----:B------:R-:W-:Y:S01]  /*04f0*/  LEA.HI.X.SX32 R35, R21, RZ, 0x1, P2 ;  /* 0x000000ff15237211 */ /* 0x000fe200010f0eff */
[C---:B------:R-:W-:Y:S01]  /*0500*/  IMAD R33, R5.reuse, UR19, R0 ;  /* 0x0000001305217c24 */ /* 0x040fe2000f8e0200 */
[----:B------:R-:W-:Y:S01]  /*0510*/  ISETP.NE.AND P2, PT, RZ, UR15, PT ;  /* 0x0000000fff007c0c */ /* 0x000fe2000bf45270 */
[----:B------:R-:W4:Y:S01]  /*0520*/  @!P0 LDC.64 R6, c[0x0][0x398] ;  /* 0x0000e600ff068b82 */ /* 0x000f220000000a00 */
[----:B------:R-:W-:-:S07]  /*0530*/  IMAD.WIDE.U32 R34, R5, UR18, R34 ;  /* 0x0000001205227c25 */ /* 0x000fce000f8e0022 */
[----:B------:R-:W0:Y:S01]  /*0540*/  @!P0 LDC.64 R4, c[0x0][0x3a0] ;  /* 0x0000e800ff048b82 */ /* 0x000e220000000a00 */
[----:B-1----:R-:W-:Y:S01]  /*0550*/  @!P1 IMAD R16, R44, R2, RZ ;  /* 0x000000022c109224 */ /* 0x002fe200078e02ff */
[----:B------:R-:W-:-:S03]  /*0560*/  IADD3 R33, PT, PT, R35, R33, RZ ;  /* 0x0000002123217210 */ /* 0x000fc60007ffe0ff */
[----:B------:R-:W-:Y:S01]  /*0570*/  @!P1 IMAD R25, R41, R3, R16 ;  /* 0x0000000329199224 */ /* 0x000fe200078e0210 */
[----:B------:R-:W-:Y:S02]  /*0580*/  @!P1 MOV R16, R34 ;  /* 0x0000002200109202 */ /* 0x000fe40000000f00 */
[----:B------:R-:W-:Y:S01]  /*0590*/  @!P1 MOV R17, R33 ;  /* 0x0000002100119202 */ /* 0x000fe20000000f00 */
[----:B--2---:R-:W-:Y:S01]  /*05a0*/  @!P0 IMAD R0, R45, R8, RZ ;  /* 0x000000082d008224 */ /* 0x004fe200078e02ff */
[----:B------:R-:W-:Y:S01]  /*05b0*/  @!P0 MOV R32, R34 ;  /* 0x0000002200208202 */ /* 0x000fe20000000f00 */
[----:B------:R-:W1:Y:S01]  /*05c0*/  @P2 LDC.64 R18, c[0x0][0x3b0] ;  /* 0x0000ec00ff122b82 */ /* 0x000e620000000a00 */
[----:B------:R-:W-:-:S04]  /*05d0*/  @!P1 IMAD.WIDE.U32 R2, R41, R2, R16 ;  /* 0x0000000229029225 */ /* 0x000fc800078e0010 */
[----:B------:R-:W-:-:S03]  /*05e0*/  @!P0 IMAD R23, R37, R9, R0 ;  /* 0x0000000925178224 */ /* 0x000fc600078e0200 */
[----:B------:R-:W2:Y:S01]  /*05f0*/  LDC.64 R16, c[0x0][0x3a8] ;  /* 0x0000ea00ff107b82 */ /* 0x000ea20000000a00 */
[----:B------:R-:W-:-:S05]  /*0600*/  @!P0 IMAD.WIDE.U32 R8, R37, R8, R32 ;  /* 0x0000000825088225 */ /* 0x000fca00078e0020 */
[----:B------:R-:W-:Y:S02]  /*0610*/  @!P0 IADD3 R9, PT, PT, R9, R23, RZ ;  /* 0x0000001709098210 */ /* 0x000fe40007ffe0ff */
[C---:B------:R-:W-:Y:S01]  /*0620*/  @!P0 SHF.L.U32 R23, R8.reuse, 0x2, RZ ;  /* 0x0000000208178819 */ /* 0x040fe200000006ff */
[----:B------:R-:W1:Y:S01]  /*0630*/  @!P1 LDC.64 R14, c[0x0][0x398] ;  /* 0x0000e600ff0e9b82 */ /* 0x000e620000000a00 */
[----:B------:R-:W-:Y:S02]  /*0640*/  @!P0 SHF.L.U64.HI R8, R8, 0x2, R9 ;  /* 0x0000000208088819 */ /* 0x000fe40000010209 */
[----:B0-----:R-:W-:Y:S02]  /*0650*/  @!P0 IADD3 R4, P3, PT, R23, R4, RZ ;  /* 0x0000000417048210 */ /* 0x001fe40007f7e0ff */
[----:B------:R-:W-:Y:S02]  /*0660*/  @!P1 IADD3 R9, PT, PT, R3, R25, RZ ;  /* 0x0000001903099210 */ /* 0x000fe40007ffe0ff */
[----:B------:R-:W-:-:S02]  /*0670*/  @!P1 SHF.L.U32 R3, R2, 0x2, RZ ;  /* 0x0000000202039819 */ /* 0x000fc400000006ff */
[----:B------:R-:W-:Y:S02]  /*0680*/  LOP3.LUT R40, R42, 0xffff, RZ, 0xc0, !PT ;  /* 0x0000ffff2a287812 */ /* 0x000fe400078ec0ff */
[----:B------:R-:W-:Y:S02]  /*0690*/  @!P0 IADD3.X R5, PT, PT, R8, R5, RZ, P3, !PT ;  /* 0x0000000508058210 */ /* 0x000fe40001ffe4ff */
[----:B----4-:R-:W-:Y:S02]  /*06a0*/  @!P0 IADD3 R6, P4, PT, R23, R6, RZ ;  /* 0x0000000617068210 */ /* 0x010fe40007f9e0ff */
[----:B------:R-:W-:Y:S01]  /*06b0*/  @!P1 SHF.L.U64.HI R2, R2, 0x2, R9 ;  /* 0x0000000202029819 */ /* 0x000fe20000010209 */
[----:B------:R0:W5:Y:S01]  /*06c0*/  @!P0 LDG.E.64 R30, desc[UR10][R4.64] ;  /* 0x0000000a041e8981 */ /* 0x000162000c1e1b00 */
[----:B------:R-:W-:Y:S02]  /*06d0*/  @!P1 IADD3 R10, P5, PT, R3, R10, RZ ;  /* 0x0000000a030a9210 */ /* 0x000fe40007fbe0ff */
[----:B------:R-:W-:-:S02]  /*06e0*/  IADD3 R21, PT, PT, R21, R40, RZ ;  /* 0x0000002815157210 */ /* 0x000fc40007ffe0ff */
[----:B------:R-:W-:Y:S02]  /*06f0*/  @!P0 IADD3.X R7, PT, PT, R8, R7, RZ, P4, !PT ;  /* 0x0000000708078210 */ /* 0x000fe400027fe4ff */
[----:B------:R-:W-:Y:S02]  /*0700*/  CS2R R8, SRZ ;  /* 0x0000000000087805 */ /* 0x000fe4000001ff00 */
[----:B------:R-:W-:Y:S01]  /*0710*/  @!P1 IADD3.X R11, PT, PT, R2, R11, RZ, P5, !PT ;  /* 0x0000000b020b9210 */ /* 0x000fe20002ffe4ff */
[----:B--2---:R-:W-:Y:S01]  /*0720*/  IMAD.WIDE R16, R21, 0x4, R16 ;  /* 0x0000000415107825 */ /* 0x004fe200078e0210 */
[----:B0-----:R-:W-:-:S03]  /*0730*/  CS2R R4, SRZ ;  /* 0x0000000000047805 */ /* 0x001fc6000001ff00 */
[----:B-1----:R-:W-:-:S03]  /*0740*/  @P2 IMAD.WIDE R18, R21, 0x4, R18 ;  /* 0x0000000415122825 */ /* 0x002fc600078e0212 */
[----:B------:R-:W5:Y:S04]  /*0750*/  @!P1 LDG.E.64 R4, desc[UR10][R10.64] ;  /* 0x0000000a0a049981 */ /* 0x000f68000c1e1b00 */
[----:B------:R-:W5:Y:S04]  /*0760*/  @P2 LDG.E.64 R8, desc[UR10][R18.64] ;  /* 0x0000000a12082981 */ /* 0x000f68000c1e1b00 */
[----:B------:R-:W5:Y:S01]  /*0770*/  LDG.E.64 R10, desc[UR10][R16.64] ;  /* 0x0000000a100a7981 */ /* 0x000f62000c1e1b00 */
[----:B------:R-:W-:Y:S02]  /*0780*/  @!P1 IADD3 R14, P6, PT, R3, R14, RZ ;  /* 0x0000000e030e9210 */ /* 0x000fe40007fde0ff */
[----:B------:R-:W-:-:S02]  /*0790*/  MOV R3, RZ ;  /* 0x000000ff00037202 */ /* 0x000fc40000000f00 */
[----:B------:R-:W-:Y:S02]  /*07a0*/  @!P1 IADD3.X R15, PT, PT, R2, R15, RZ, P6, !PT ;  /* 0x0000000f020f9210 */ /* 0x000fe400037fe4ff */
[----:B------:R-:W-:-:S06]  /*07b0*/  MOV R2, RZ ;  /* 0x000000ff00027202 */ /* 0x000fcc0000000f00 */
[----:B------:R0:W5:Y:S02]  /*07c0*/  @!P0 LDG.E.64 R2, desc[UR10][R6.64] ;  /* 0x0000000a06028981 */ /* 0x000164000c1e1b00 */
[----:B0-----:R-:W-:-:S06]  /*07d0*/  CS2R R6, SRZ ;  /* 0x0000000000067805 */ /* 0x001fcc000001ff00 */
[----:B------:R0:W5:Y:S01]  /*07e0*/  @!P1 LDG.E.64 R6, desc[UR10][R14.64] ;  /* 0x0000000a0e069981 */ /* 0x000162000c1e1b00 */
        /* <DEDUP_REMOVED lines=14> */
[----:B-----5:R-:W-:Y:S01]  /*08d0*/  FADD.FTZ R13, R30, -UR16 ;  /* 0x800000101e0d7e21 */ /* 0x020fe20008010000 */
[----:B------:R-:W-:Y:S01]  /*08e0*/  FADD.FTZ R0, R31, -UR16 ;  /* 0x800000101f007e21 */ /* 0x000fe20008010000 */
[----:B------:R-:W-:Y:S01]  /*08f0*/  FMUL.FTZ R12, R2, R10 ;  /* 0x0000000a020c7220 */ /* 0x000fe20000410000 */
[----:B------:R-:W-:Y:S01]  /*0900*/  FMUL.FTZ R15, R3, R11 ;  /* 0x0000000b030f7220 */ /* 0x000fe20000410000 */
[----:B------:R-:W-:Y:S01]  /*0910*/  FMUL.FTZ R13, R13, UR9 ;  /* 0x000000090d0d7c20 */ /* 0x000fe20008410000 */
[----:B------:R-:W-:Y:S01]  /*0920*/  FMUL.FTZ R0, R0, UR9 ;  /* 0x0000000900007c20 */ /* 0x000fe20008410000 */
[----:B------:R-:W-:Y:S01]  /*0930*/  FADD.FTZ R14, RZ, R12 ;  /* 0x0000000cff0e7221 */ /* 0x000fe20000010000 */
[----:B------:R-:W-:Y:S01]  /*0940*/  FADD.FTZ R20, RZ, R3 ;  /* 0x00000003ff147221 */ /* 0x000fe20000010000 */
[----:B------:R-:W-:Y:S01]  /*0950*/  FFMA.FTZ R17, R13, R12, RZ ;  /* 0x0000000c0d117223 */ /* 0x000fe200000100ff */
[----:B------:R-:W-:Y:S01]  /*0960*/  FADD.FTZ R12, R4, -UR16 ;  /* 0x80000010040c7e21 */ /* 0x000fe20008010000 */
[----:B------:R-:W-:Y:S01]  /*0970*/  FADD.FTZ R14, R15, R14 ;  /* 0x0000000e0f0e7221 */ /* 0x000fe20000010000 */
[----:B------:R-:W-:Y:S01]  /*0980*/  FFMA.FTZ R13, R2, R13, RZ ;  /* 0x0000000d020d7223 */ /* 0x000fe200000100ff */
[----:B------:R-:W-:Y:S01]  /*0990*/  FFMA.FTZ R17, R0, R15, R17 ;  /* 0x0000000f00117223 */ /* 0x000fe20000010011 */
[----:B------:R-:W-:Y:S01]  /*09a0*/  FMUL.FTZ R15, R6, R10 ;  /* 0x0000000a060f7220 */ /* 0x000fe20000410000 */
[----:B------:R-:W-:Y:S01]  /*09b0*/  FMUL.FTZ R16, R12, UR9 ;  /* 0x000000090c107c20 */ /* 0x000fe20008410000 */
[----:B------:R-:W-:Y:S01]  /*09c0*/  FADD.FTZ R12, R5, -UR16 ;  /* 0x80000010050c7e21 */ /* 0x000fe20008010000 */
[----:B------:R-:W-:Y:S01]  /*09d0*/  FFMA.FTZ R0, R3, R0, RZ ;  /* 0x0000000003007223 */ /* 0x000fe200000100ff */
[----:B------:R-:W-:Y:S01]  /*09e0*/  FADD.FTZ R18, R14, R15 ;  /* 0x0000000f0e127221 */ /* 0x000fe20000010000 */
[----:B------:R-:W-:Y:S01]  /*09f0*/  FFMA.FTZ R19, R16, R15, R17 ;  /* 0x0000000f10137223 */ /* 0x000fe20000010011 */
[----:B------:R-:W-:Y:S01]  /*0a00*/  FMUL.FTZ R15, R7, R11 ;  /* 0x0000000b070f7220 */ /* 0x000fe20000410000 */
[----:B------:R-:W-:Y:S01]  /*0a10*/  FMUL.FTZ R14, R12, UR9 ;  /* 0x000000090c0e7c20 */ /* 0x000fe20008410000 */
[----:B------:R-:W-:-:S02]  /*0a20*/  FFMA.FTZ R12, R6, R16, R13 ;  /* 0x00000010060c7223 */ /* 0x000fc4000001000d */
[----:B------:R-:W-:Y:S01]  /*0a30*/  FADD.FTZ R17, R15, R18 ;  /* 0x000000120f117221 */ /* 0x000fe20000010000 */
[----:B------:R-:W-:Y:S01]  /*0a40*/  FFMA.FTZ R18, R14, R15, R19 ;  /* 0x0000000f0e127223 */ /* 0x000fe20000010013 */
[----:B------:R-:W-:Y:S01]  /*0a50*/  FADD.FTZ R15, RZ, R2 ;  /* 0x00000002ff0f7221 */ /* 0x000fe20000010000 */
[----:B------:R-:W-:-:S03]  /*0a60*/  FFMA.FTZ R13, R7, R14, R0 ;  /* 0x0000000e070d7223 */ /* 0x000fc60000010000 */
[----:B------:R-:W-:Y:S01]  /*0a70*/  FADD.FTZ R14, R6, R15 ;  /* 0x0000000f060e7221 */ /* 0x000fe20000010000 */
[----:B------:R-:W-:Y:S01]  /*0a80*/  FADD.FTZ R15, R7, R20 ;  /* 0x00000014070f7221 */ /* 0x000fe20000010000 */
[----:B------:R-:W-:Y:S06]  /*0a90*/  BRA `(.L_x_1004) ;  /* 0x0000000400007947 */ /* 0x000fec0003800000 */
.L_x_1003:
[----:B-----5:R-:W-:Y:S01]  /*0aa0*/  FADD.FTZ R0, R31, -UR16 ;  /* 0x800000101f007e21 */ /* 0x020fe20008010000 */
[----:B------:R-:W-:Y:S01]  /*0ab0*/  FADD.FTZ R13, R30, -UR16 ;  /* 0x800000101e0d7e21 */ /* 0x000fe20008010000 */
[----:B------:R-:W-:Y:S01]  /*0ac0*/  FADD.FTZ R15, R4, -UR16 ;  /* 0x80000010040f7e21 */ /* 0x000fe20008010000 */
[----:B------:R-:W-:Y:S01]  /*0ad0*/  FADD.FTZ R16, R5, -UR16 ;  /* 0x8000001005107e21 */ /* 0x000fe20008010000 */
[----:B------:R-:W-:Y:S01]  /*0ae0*/  FMUL.FTZ R0, R0, UR9 ;  /* 0x0000000900007c20 */ /* 0x000fe20008410000 */
[----:B------:R-:W-:Y:S01]  /*0af0*/  FMUL.FTZ R13, R13, UR9 ;  /* 0x000000090d0d7c20 */ /* 0x000fe20008410000 */
[----:B------:R-:W-:Y:S01]  /*0b00*/  FMUL.FTZ R15, R15, UR9 ;  /* 0x000000090f0f7c20 */ /* 0x000fe20008410000 */
[----:B------:R-:W-:Y:S01]  /*0b10*/  FMUL.FTZ R16, R16, UR9 ;  /* 0x0000000910107c20 */ /* 0x000fe20008410000 */
[C-C-:B------:R-:W-:Y:S01]  /*0b20*/  FFMA.FTZ R17, R11.reuse, R0, R9.reuse ;  /* 0x000000000b117223 */ /* 0x140fe20000010009 */
[C-C-:B------:R-:W-:Y:S01]  /*0b30*/  FFMA.FTZ R19, R10.reuse, R13, R8.reuse ;  /* 0x0000000d0a137223 */ /* 0x140fe20000010008 */
[----:B------:R-:W-:Y:S01]  /*0b40*/  FFMA.FTZ R14, R10, R15, R8 ;  /* 0x0000000f0a0e7223 */ /* 0x000fe20000010008 */
[----:B------:R-:W-:Y:S01]  /*0b50*/  FFMA.FTZ R12, R11, R16, R9 ;  /* 0x000000100b0c7223 */ /* 0x000fe20000010009 */
[----:B------:R-:W-:Y:S01]  /*0b60*/  FMUL.FTZ R22, R17, -1.4426950216293334961 ;  /* 0xbfb8aa3b11167820 */ /* 0x000fe20000410000 */
[----:B------:R-:W-:Y:S01]  /*0b70*/  FMUL.FTZ R18, R19, -1.4426950216293334961 ;  /* 0xbfb8aa3b13127820 */ /* 0x000fe20000410000 */
[----:B------:R-:W-:Y:S01]  /*0b80*/  FMUL.FTZ R24, R14, -1.4426950216293334961 ;  /* 0xbfb8aa3b0e187820 */ /* 0x000fe20000410000 */
[----:B------:R-:W-:-:S03]  /*0b90*/  FMUL.FTZ R25, R12, -1.4426950216293334961 ;  /* 0xbfb8aa3b0c197820 */ /* 0x000fc60000410000 */
[----:B------:R-:W0:Y:S04]  /*0ba0*/  MUFU.EX2 R22, R22 ;  /* 0x0000001600167308 */ /* 0x000e280000000800 */
        /* <DEDUP_REMOVED lines=17> */
[----:B--2---:R-:W-:-:S04]  /*0cc0*/  FADD.FTZ R25, -R21, 1 ;  /* 0x3f80000015197421 */ /* 0x004fc80000010100 */
[----:B------:R-:W-:Y:S01]  /*0cd0*/  FFMA.FTZ R22, R14, R25, 1 ;  /* 0x3f8000000e167423 */ /* 0x000fe20000010019 */
[----:B------:R-:W-:Y:S01]  /*0ce0*/  FMUL.FTZ R14, R24, R19 ;  /* 0x00000013180e7220 */ /* 0x000fe20000410000 */
[----:B------:R-:W-:Y:S01]  /*0cf0*/  FMUL.FTZ R19, R6, R21 ;  /* 0x0000001506137220 */ /* 0x000fe20000410000 */
[----:B0-----:R-:W-:Y:S01]  /*0d00*/  FADD.FTZ R23, -R18, 1 ;  /* 0x3f80000012177421 */ /* 0x001fe20000010100 */
[----:B------:R-:W-:Y:S02]  /*0d10*/  FMUL.FTZ R18, R7, R18 ;  /* 0x0000001207127220 */ /* 0x000fe40000410000 */
[----:B------:R-:W-:Y:S01]  /*0d20*/  FMUL.FTZ R19, R19, R22 ;  /* 0x0000001613137220 */ /* 0x000fe20000410000 */
[----:B------:R-:W-:Y:S01]  /*0d30*/  FFMA.FTZ R23, R12, R23, 1 ;  /* 0x3f8000000c177423 */ /* 0x000fe20000010017 */
[----:B------:R-:W-:Y:S01]  /*0d40*/  FMUL.FTZ R12, R20, R17 ;  /* 0x00000011140c7220 */ /* 0x000fe20000410000 */
[----:B------:R-:W-:-:S03]  /*0d50*/  FMUL.FTZ R20, R10, R14 ;  /* 0x0000000e0a147220 */ /* 0x000fc60000410000 */
[----:B------:R-:W-:Y:S01]  /*0d60*/  FMUL.FTZ R17, R11, R12 ;  /* 0x0000000c0b117220 */ /* 0x000fe20000410000 */
[----:B------:R-:W-:Y:S01]  /*0d70*/  FFMA.FTZ R21, R13, R20, RZ ;  /* 0x000000140d157223 */ /* 0x000fe200000100ff */
[----:B------:R-:W-:Y:S01]  /*0d80*/  FADD.FTZ R22, RZ, R20 ;  /* 0x00000014ff167221 */ /* 0x000fe20000010000 */
[----:B------:R-:W-:Y:S01]  /*0d90*/  FMUL.FTZ R20, R18, R23 ;  /* 0x0000001712147220 */ /* 0x000fe20000410000 */
[----:B------:R-:W-:Y:S01]  /*0da0*/  FMUL.FTZ R23, R10, R19 ;  /* 0x000000130a177220 */ /* 0x000fe20000410000 */
[----:B------:R-:W-:Y:S01]  /*0db0*/  FFMA.FTZ R18, R0, R17, R21 ;  /* 0x0000001100127223 */ /* 0x000fe20000010015 */
[----:B------:R-:W-:Y:S01]  /*0dc0*/  FADD.FTZ R22, R17, R22 ;  /* 0x0000001611167221 */ /* 0x000fe20000010000 */
[----:B------:R-:W-:Y:S02]  /*0dd0*/  FMUL.FTZ R17, R11, R20 ;  /* 0x000000140b117220 */ /* 0x000fe40000410000 */
[----:B------:R-:W-:Y:S01]  /*0de0*/  FFMA.FTZ R21, R15, R23, R18 ;  /* 0x000000170f157223 */ /* 0x000fe20000010012 */
[----:B------:R-:W-:Y:S01]  /*0df0*/  FADD.FTZ R24, R22, R23 ;  /* 0x0000001716187221 */ /* 0x000fe20000010000 */
[----:B------:R-:W-:Y:S01]  /*0e00*/  FFMA.FTZ R22, R13, R14, RZ ;  /* 0x0000000e0d167223 */ /* 0x000fe200000100ff */
[----:B------:R-:W-:Y:S01]  /*0e10*/  FADD.FTZ R14, RZ, R14 ;  /* 0x0000000eff0e7221 */ /* 0x000fe20000010000 */
[----:B------:R-:W-:Y:S01]  /*0e20*/  FFMA.FTZ R18, R16, R17, R21 ;  /* 0x0000001110127223 */ /* 0x000fe20000010015 */
[----:B------:R-:W-:Y:S01]  /*0e30*/  FFMA.FTZ R13, R0, R12, RZ ;  /* 0x0000000c000d7223 */ /* 0x000fe200000100ff */
[----:B------:R-:W-:Y:S01]  /*0e40*/  FADD.FTZ R21, RZ, R12 ;  /* 0x0000000cff157221 */ /* 0x000fe20000010000 */
[----:B------:R-:W-:Y:S01]  /*0e50*/  FFMA.FTZ R12, R15, R19, R22 ;  /* 0x000000130f0c7223 */ /* 0x000fe20000010016 */
[----:B------:R-:W-:Y:S01]  /*0e60*/  FADD.FTZ R17, R17, R24 ;  /* 0x0000001811117221 */ /* 0x000fe20000010000 */
[----:B------:R-:W-:Y:S01]  /*0e70*/  FADD.FTZ R14, R14, R19 ;  /* 0x000000130e0e7221 */ /* 0x000fe20000010000 */
[----:B------:R-:W-:Y:S01]  /*0e80*/  FFMA.FTZ R13, R16, R20, R13 ;  /* 0x00000014100d7223 */ /* 0x000fe2000001000d */
[----:B------:R-:W-:-:S07]  /*0e90*/  FADD.FTZ R15, R21, R20 ;  /* 0x00000014150f7221 */ /* 0x000fce0000010000 */
.L_x_1004:
[----:B------:R-:W0:Y:S01]  /*0ea0*/  S2R R21, SR_LANEID ;  /* 0x0000000000157919 */ /* 0x000e220000000000 */
[----:B------:R-:W1:Y:S01]  /*0eb0*/  S2UR UR12, SR_CgaCtaId ;  /* 0x00000000000c79c3 */ /* 0x000e620000008800 */
[----:B------:R-:W-:Y:S01]  /*0ec0*/  UMOV UR5, 0x400 ;  /* 0x0000040000057882 */ /* 0x000fe20000000000 */
[----:B------:R-:W-:Y:S01]  /*0ed0*/  BSSY.RECONVERGENT B0, `(.L_x_1005) ;  /* 0x000002a000007945 */ /* 0x000fe20003800200 */
[----:B------:R-:W2:Y:S01]  /*0ee0*/  SHFL.DOWN PT, R0, R18, 0x1, 0x1f ;  /* 0x08201f0012007f89 */ /* 0x000ea200000e0000 */
[----:B------:R-:W-:Y:S01]  /*0ef0*/  UIADD3 UR4, UPT, UPT, UR5, 0xd0, URZ ;  /* 0x000000d005047890 */ /* 0x000fe2000fffe0ff */
[----:B------:R-:W-:Y:S02]  /*0f00*/  ISETP.NE.AND P3, PT, R43, RZ, PT ;  /* 0x000000ff2b00720c */ /* 0x000fe40003f65270 */
[----:B------:R-:W3:Y:S01]  /*0f10*/  SHFL.DOWN PT, R16, R17, 0x1, 0x1f ;  /* 0x08201f0011107f89 */ /* 0x000ee200000e0000 */
[----:B------:R-:W-:Y:S01]  /*0f20*/  ISETP.GE.U32.AND P4, PT, R36, 0x2, PT ;  /* 0x000000022400780c */ /* 0x000fe20003f86070 */
        /* <DEDUP_REMOVED lines=17> */
[----:B------:R-:W-:-:S03]  /*1040*/  ISETP.GT.U32.AND P1, PT, R43, 0x9, PT ;  /* 0x000000092b00780c */ /* 0x000fc60003f24070 */
        /* <DEDUP_REMOVED lines=18> */
.L_x_1006:
[----:B------:R-:W-:Y:S05]  /*1170*/  BSYNC.RECONVERGENT B0 ;  /* 0x0000000000007941 */ /* 0x000fea0003800200 */
.L_x_1005:
[----:B------:R-:W-:Y:S06]  /*1180*/  BAR.SYNC.DEFER_BLOCKING 0x0 ;  /* 0x0000000000007b1d */ /* 0x000fec0000010000 */
[----:B------:R-:W-:Y:S04]  /*1190*/  BSSY.RECONVERGENT B0, `(.L_x_1007) ;  /* 0x0000033000007945 */ /* 0x000fe80003800200 */
[----:B------:R-:W-:Y:S05]  /*11a0*/  @P3 BRA `(.L_x_1008) ;  /* 0x0000000000c43947 */ /* 0x000fea0003800000 */
[----:B------:R-:W-:-:S09]  /*11b0*/  ULEA UR4, UR12, UR5, 0x18 ;  /* 0x000000050c047291 */ /* 0x000fd2000f8ec0ff */
[----:B-123--:R-:W1:Y:S04]  /*11c0*/  LDS.128 R16, [UR4+0x20] ;  /* 0x00002004ff107984 */ /* 0x00ee680008000c00 */
[----:B------:R-:W2:Y:S01]  /*11d0*/  LDS.128 R20, [UR4+0x30] ;  /* 0x00003004ff147984 */ /* 0x000ea20008000c00 */
[----:B-1----:R-:W-:Y:S01]  /*11e0*/  FADD.FTZ R25, R28, R16 ;  /* 0x000000101c197221 */ /* 0x002fe20000010000 */
[----:B------:R-:W-:Y:S02]  /*11f0*/  FADD.FTZ R16, R29, R17 ;  /* 0x000000111d107221 */ /* 0x000fe40000010000 */
[----:B0-----:R-:W-:Y:S01]  /*1200*/  LDS.64 R28, [UR4+0xb0] ;  /* 0x0000b004ff1c7984 */ /* 0x001fe20008000a00 */
[----:B------:R-:W-:Y:S01]  /*1210*/  FADD.FTZ R17, R25, R18 ;  /* 0x0000001219117221 */ /* 0x000fe20000010000 */
[----:B------:R-:W-:-:S02]  /*1220*/  FADD.FTZ R16, R16, R19 ;  /* 0x0000001310107221 */ /* 0x000fc40000010000 */
[----:B------:R-:W0:Y:S01]  /*1230*/  LDS.128 R24, [UR4+0x40] ;  /* 0x00004004ff187984 */ /* 0x000e220008000c00 */
[----:B--2---:R-:W-:Y:S01]  /*1240*/  FADD.FTZ R17, R17, R20 ;  /* 0x0000001411117221 */ /* 0x004fe20000010000 */
[----:B------:R-:W-:-:S03]  /*1250*/  FADD.FTZ R20, R16, R21 ;  /* 0x0000001510147221 */ /* 0x000fc60000010000 */
[----:B------:R-:W-:Y:S01]  /*1260*/  FADD.FTZ R21, R17, R22 ;  /* 0x0000001611157221 */ /* 0x000fe20000010000 */
[----:B------:R-:W-:Y:S01]  /*1270*/  FADD.FTZ R20, R20, R23 ;  /* 0x0000001714147221 */ /* 0x000fe20000010000 */
[----:B------:R-:W1:Y:S02]  /*1280*/  LDS.128 R16, [UR4+0x50] ;  /* 0x00005004ff107984 */ /* 0x000e640008000c00 */
        /* <DEDUP_REMOVED lines=35> */
.L_x_1008:
[----:B------:R-:W-:Y:S05]  /*14c0*/  BSYNC.RECONVERGENT B0 ;  /* 0x0000000000007941 */ /* 0x000fea0003800200 */
.L_x_1007:
[----:B------:R-:W-:Y:S06]  /*14d0*/  BAR.SYNC.DEFER_BLOCKING 0x0 ;  /* 0x0000000000007b1d */ /* 0x000fec0000010000 */
[----:B------:R-:W-:Y:S04]  /*14e0*/  BSSY.RECONVERGENT B0, `(.L_x_1009) ;  /* 0x000013d000007945 */ /* 0x000fe80003800200 */
[----:B------:R-:W-:Y:S05]  /*14f0*/  @P1 BRA `(.L_x_1010) ;  /* 0x0000001000ec1947 */ /* 0x000fea0003800000 */
[----:B-123--:R-:W1:Y:S04]  /*1500*/  LDS.128 R16, [R0+0xa0] ;  /* 0x0000a00000107984 */ /* 0x00ee680000000c00 */
[----:B------:R-:W2:Y:S04]  /*1510*/  LDS.128 R20, [R0+0x140] ;  /* 0x0001400000147984 */ /* 0x000ea80000000c00 */
[----:B------:R-:W3:Y:S01]  /*1520*/  LDS.128 R24, [R0+0x1e0] ;  /* 0x0001e00000187984 */ /* 0x000ee20000000c00 */
[----:B-1----:R-:W-:Y:S01]  /*1530*/  FADD.FTZ R16, R12, R16 ;  /* 0x000000100c107221 */ /* 0x002fe20000010000 */
[----:B0-----:R-:W-:Y:S01]  /*1540*/  FADD.FTZ R12, R13, R17 ;  /* 0x000000110d0c7221 */ /* 0x001fe20000010000 */
[----:B------:R-:W-:Y:S01]  /*1550*/  FADD.FTZ R13, R14, R18 ;  /* 0x000000120e0d7221 */ /* 0x000fe20000010000 */
[----:B------:R-:W-:Y:S01]  /*1560*/  FADD.FTZ R14, R15, R19 ;  /* 0x000000130f0e7221 */ /* 0x000fe20000010000 */
[----:B--2---:R-:W-:Y:S01]  /*1570*/  FADD.FTZ R15, R16, R20 ;  /* 0x00000014100f7221 */ /* 0x004fe20000010000 */
[----:B------:R-:W-:Y:S01]  /*1580*/  FADD.FTZ R12, R12, R21 ;  /* 0x000000150c0c7221 */ /* 0x000fe20000010000 */
[----:B------:R-:W-:Y:S01]  /*1590*/  FADD.FTZ R13, R13, R22 ;  /* 0x000000160d0d7221 */ /* 0x000fe20000010000 */
[----:B------:R-:W0:Y:S01]  /*15a0*/  LDS.128 R16, [R0+0x280] ;  /* 0x0002800000107984 */ /* 0x000e220000000c00 */
[----:B------:R-:W-:Y:S01]  /*15b0*/  FADD.FTZ R20, R14, R23 ;  /* 0x000000170e147221 */ /* 0x000fe20000010000 */
[----:B---3--:R-:W-:Y:S01]  /*15c0*/  FADD.FTZ R21, R15, R24 ;  /* 0x000000180f157221 */ /* 0x008fe20000010000 */
[----:B------:R-:W-:Y:S01]  /*15d0*/  FADD.FTZ R22, R12, R25 ;  /* 0x000000190c167221 */ /* 0x000fe20000010000 */
[----:B------:R-:W-:Y:S01]  /*15e0*/  FADD.FTZ R23, R13, R26 ;  /* 0x0000001a0d177221 */ /* 0x000fe20000010000 */
[----:B------:R-:W-:Y:S01]  /*15f0*/  FADD.FTZ R20, R20, R27 ;  /* 0x0000001b14147221 */ /* 0x000fe20000010000 */
[----:B------:R-:W1:Y:S01]  /*1600*/  LDS.128 R12, [R0+0x320] ;  /* 0x00032000000c7984 */ /* 0x000e620000000c00 */
        /* <DEDUP_REMOVED lines=8> */
[----:B------:R-:W-:-:S02]  /*1690*/  FADD.FTZ R24, R24, R15 ;  /* 0x0000000f18187221 */ /* 0x000fc40000010000 */
[----:B------:R-:W1:Y:S01]  /*16a0*/  LDS.128 R16, [R0+0x460] ;  /* 0x0004600000107984 */ /* 0x000e620000000c00 */
[----:B0-----:R-:W-:Y:S01]  /*16b0*/  FADD.FTZ R25, R25, R20 ;  /* 0x0000001419197221 */ /* 0x001fe20000010000 */
[----:B------:R-:W-:Y:S01]  /*16c0*/  FADD.FTZ R12, R12, R21 ;  /* 0x000000150c0c7221 */ /* 0x000fe20000010000 */
[----:B------:R-:W-:Y:S01]  /*16d0*/  FADD.FTZ R13, R13, R22 ;  /* 0x000000160d0d7221 */ /* 0x000fe20000010000 */
[----:B------:R-:W-:Y:S01]  /*16e0*/  FADD.FTZ R24, R24, R23 ;  /* 0x0000001718187221 */ /* 0x000fe20000010000 */
[----:B-1----:R-:W-:Y:S01]  /*16f0*/  FADD.FTZ R25, R25, R16 ;  /* 0x0000001019197221 */ /* 0x002fe20000010000 */
[----:B------:R-:W0:Y:S01]  /*1700*/  LDS.128 R20, [R0+0x500] ;  /* 0x0005000000147984 */ /* 0x000e220000000c00 */
        /* <DEDUP_REMOVED lines=272> */
[----:B------:R-:W1:Y:S01]  /*2810*/  LDS.128 R16, [R0+0x2760] ;  /* 0x0027600000107984 */ /* 0x000e620000000c00 */
[----:B------:R-:W-:Y:S01]  /*2820*/  FADD.FTZ R24, R24, R23 ;  /* 0x0000001718187221 */ /* 0x000fe20000010000 */
[----:B0-----:R-:W-:Y:S01]  /*2830*/  FADD.FTZ R27, R27, R12 ;  /* 0x0000000c1b1b7221 */ /* 0x001fe20000010000 */
[----:B------:R-:W-:Y:S01]  /*2840*/  FADD.FTZ R20, R20, R13 ;  /* 0x0000000d14147221 */ /* 0x000fe20000010000 */
[----:B------:R-:W-:Y:S01]  /*2850*/  FADD.FTZ R25, R25, R14 ;  /* 0x0000000e19197221 */ /* 0x000fe20000010000 */
[----:B------:R-:W-:Y:S01]  /*2860*/  FADD.FTZ R24, R24, R15 ;  /* 0x0000000f18187221 */ /* 0x000fe20000010000 */
[----:B-1----:R-:W-:Y:S01]  /*2870*/  FADD.FTZ R12, R27, R16 ;  /* 0x000000101b0c7221 */ /* 0x002fe20000010000 */
[----:B------:R-:W-:Y:S01]  /*2880*/  FADD.FTZ R13, R20, R17 ;  /* 0x00000011140d7221 */ /* 0x000fe20000010000 */
[----:B------:R-:W-:Y:S01]  /*2890*/  FADD.FTZ R14, R25, R18 ;  /* 0x00000012190e7221 */ /* 0x000fe20000010000 */
[----:B------:R-:W-:-:S07]  /*28a0*/  FADD.FTZ R15, R24, R19 ;  /* 0x00000013180f7221 */ /* 0x000fce0000010000 */
.L_x_1010:
[----:B------:R-:W-:Y:S05]  /*28b0*/  BSYNC.RECONVERGENT B0 ;  /* 0x0000000000007941 */ /* 0x000fea0003800200 */
.L_x_1009:
[----:B------:R-:W-:Y:S04]  /*28c0*/  BSSY.RECONVERGENT B0, `(.L_x_1011) ;  /* 0x000001d000007945 */ /* 0x000fe80003800200 */
[----:B------:R-:W-:Y:S05]  /*28d0*/  @P1 BRA `(.L_x_1012) ;  /* 0x00000000006c1947 */ /* 0x000fea0003800000 */
[----:B--23--:R-:W1:Y:S01]  /*28e0*/  LDC.64 R16, c[0x0][0x3f8] ;  /* 0x0000fe00ff107b82 */ /* 0x00ce620000000a00 */
[----:B------:R-:W-:-:S07]  /*28f0*/  IMAD R39, R39, 0xa, R43 ;  /* 0x0000000a27277824 */ /* 0x000fce00078e022b */
[----:B------:R-:W2:Y:S01]  /*2900*/  LDC.64 R22, c[0x0][0x3d8] ;  /* 0x0000f600ff167b82 */ /* 0x000ea20000000a00 */
[----:B-1----:R-:W-:Y:S01]  /*2910*/  IMAD.WIDE.U32 R18, R16, 0x3, RZ ;  /* 0x0000000310127825 */ /* 0x002fe200078e00ff */
[C---:B------:R-:W-:Y:S02]  /*2920*/  LEA R25, R17.reuse, R17, 0x1 ;  /* 0x0000001111197211 */ /* 0x040fe400078e08ff */
[----:B------:R-:W-:Y:S02]  /*2930*/  LEA.HI R21, P1, R17, R16, RZ, 0x1 ;  /* 0x0000001011157211 */ /* 0x000fe400078308ff */
[----:B------:R-:W-:Y:S02]  /*2940*/  IADD3 R25, PT, PT, R19, R25, RZ ;  /* 0x0000001913197210 */ /* 0x000fe40007ffe0ff */
[----:B------:R-:W-:Y:S01]  /*2950*/  SHF.L.U32 R19, R21, 0x1, RZ ;  /* 0x0000000115137819 */ /* 0x000fe200000006ff */
[----:B--2---:R-:W-:Y:S01]  /*2960*/  IMAD.WIDE R22, R39, 0x4, R22 ;  /* 0x0000000427167825 */ /* 0x004fe200078e0216 */
[----:B------:R-:W-:-:S02]  /*2970*/  LEA.HI R18, P5, R25, R18, RZ, 0x1 ;  /* 0x0000001219127211 */ /* 0x000fc400078b08ff */
[----:B0-----:R-:W-:Y:S02]  /*2980*/  IADD3.X R0, PT, PT, RZ, R17, RZ, P1, !PT ;  /* 0x00000011ff007210 */ /* 0x001fe40000ffe4ff */
[----:B------:R-:W-:Y:S01]  /*2990*/  IADD3.X R25, PT, PT, RZ, R25, RZ, P5, !PT ;  /* 0x00000019ff197210 */ /* 0x000fe20002ffe4ff */
[----:B------:R4:W-:Y:S01]  /*29a0*/  REDG.E.ADD.F32.FTZ.RN.STRONG.GPU desc[UR10][R22.64], R12 ;  /* 0x0000000c160079a6 */ /* 0x0009e2000c12f30a */
[C---:B------:R-:W-:Y:S02]  /*29b0*/  SHF.L.U32 R27, R18.reuse, 0x1, RZ ;  /* 0x00000001121b7819 */ /* 0x040fe400000006ff */
[----:B------:R-:W-:Y:S02]  /*29c0*/  SHF.L.U64.HI R25, R18, 0x1, R25 ;  /* 0x0000000112197819 */ /* 0x000fe40000010219 */
[----:B------:R-:W-:Y:S02]  /*29d0*/  LOP3.LUT R19, R19, 0xfffffffc, RZ, 0xc0, !PT ;  /* 0xfffffffc13137812 */ /* 0x000fe400078ec0ff */
[----:B------:R-:W-:-:S02]  /*29e0*/  LEA R18, P5, R16, R22, 0x2 ;  /* 0x0000001610127211 */ /* 0x000fc400078a10ff */
[----:B------:R-:W-:Y:S02]  /*29f0*/  LOP3.LUT R27, R27, 0xfffffffc, RZ, 0xc0, !PT ;  /* 0xfffffffc1b1b7812 */ /* 0x000fe400078ec0ff */
[----:B------:R-:W-:Y:S02]  /*2a00*/  SHF.L.U64.HI R21, R21, 0x1, R0 ;  /* 0x0000000115157819 */ /* 0x000fe40000010200 */
[----:B------:R-:W-:Y:S02]  /*2a10*/  IADD3 R20, P1, PT, R22, R19, RZ ;  /* 0x0000001316147210 */ /* 0x000fe40007f3e0ff */
[----:B------:R-:W-:Y:S02]  /*2a20*/  LEA.HI.X R19, R16, R23, R17, 0x2, P5 ;  /* 0x0000001710137211 */ /* 0x000fe400028f1411 */
[----:B------:R-:W-:Y:S02]  /*2a30*/  IADD3 R16, P5, PT, R22, R27, RZ ;  /* 0x0000001b16107210 */ /* 0x000fe40007fbe0ff */
[----:B------:R-:W-:-:S02]  /*2a40*/  IADD3.X R21, PT, PT, R23, R21, RZ, P1, !PT ;  /* 0x0000001517157210 */ /* 0x000fc40000ffe4ff */
[----:B------:R-:W-:-:S03]  /*2a50*/  IADD3.X R17, PT, PT, R23, R25, RZ, P5, !PT ;  /* 0x0000001917117210 */ /* 0x000fc60002ffe4ff */
[----:B------:R4:W-:Y:S04]  /*2a60*/  REDG.E.ADD.F32.FTZ.RN.STRONG.GPU desc[UR10][R20.64], R13 ;  /* 0x0000000d140079a6 */ /* 0x0009e8000c12f30a */
[----:B------:R4:W-:Y:S04]  /*2a70*/  REDG.E.ADD.F32.FTZ.RN.STRONG.GPU desc[UR10][R18.64], R14 ;  /* 0x0000000e120079a6 */ /* 0x0009e8000c12f30a */
[----:B------:R4:W-:Y:S02]  /*2a80*/  REDG.E.ADD.F32.FTZ.RN.STRONG.GPU desc[UR10][R16.64], R15 ;  /* 0x0000000f100079a6 */ /* 0x0009e4000c12f30a */
.L_x_1012:
[----:B------:R-:W-:Y:S05]  /*2a90*/  BSYNC.RECONVERGENT B0 ;  /* 0x0000000000007941 */ /* 0x000fea0003800200 */
.L_x_1011:
[----:B------:R-:W-:Y:S05]  /*2aa0*/  @!P4 BRA `(.L_x_1013) ;  /* 0x0000000800acc947 */ /* 0x000fea0003800000 */
[----:B0---4-:R-:W0:Y:S01]  /*2ab0*/  LDC.64 R14, c[0x0][0x3d0] ;  /* 0x0000f400ff0e7b82 */ /* 0x011e220000000a00 */
[----:B------:R-:W-:Y:S02]  /*2ac0*/  LOP3.LUT R0, R38, 0x1, RZ, 0xc0, !PT ;  /* 0x0000000126007812 */ /* 0x000fe400078ec0ff */
[----:B------:R-:W-:-:S03]  /*2ad0*/  ISETP.GE.U32.AND P4, PT, R36, 0x8, PT ;  /* 0x000000082400780c */ /* 0x000fc60003f86070 */
[----:B--2---:R-:W-:-:S04]  /*2ae0*/  IMAD R17, R0, UR14, RZ ;  /* 0x0000000e00117c24 */ /* 0x004fc8000f8e02ff */
[----:B------:R-:W-:-:S05]  /*2af0*/  IMAD R0, R17, R36, RZ ;  /* 0x0000002411007224 */ /* 0x000fca00078e02ff */
[----:B------:R-:W-:-:S05]  /*2b00*/  SHF.L.U32 R13, R0, 0x1, RZ ;  /* 0x00000001000d7819 */ /* 0x000fca00000006ff */
[----:B0-----:R-:W-:Y:S01]  /*2b10*/  IMAD.WIDE R14, R13, 0x4, R14 ;  /* 0x000000040d0e7825 */ /* 0x001fe200078e020e */
[----:B------:R-:W-:Y:S06]  /*2b20*/  @P3 BRA `(.L_x_1014) ;  /* 0x0000000000543947 */ /* 0x000fec0003800000 */
[----:B------:R-:W0:Y:S01]  /*2b30*/  LDC.64 R12, c[0x0][0x3c8] ;  /* 0x0000f200ff0c7b82 */ /* 0x000e220000000a00 */
[----:B------:R-:W-:Y:S01]  /*2b40*/  LOP3.LUT P1, R0, R38, 0x2, RZ, 0xc0, !PT ;  /* 0x0000000226007812 */ /* 0x000fe2000782c0ff */
[----:B------:R-:W-:Y:S02]  /*2b50*/  UIMAD UR4, UR13, UR14, UR8 ;  /* 0x0000000e0d0472a4 */ /* 0x000fe4000f8e0208 */
[----:B------:R-:W-:Y:S02]  /*2b60*/  IADD3 R17, PT, PT, R17, UR8, RZ ;  /* 0x0000000811117c10 */ /* 0x000fe4000fffe0ff */
[----:B------:R-:W-:Y:S02]  /*2b70*/  SEL R21, R36, RZ, !P1 ;  /* 0x000000ff24157207 */ /* 0x000fe40004800000 */
[----:B------:R-:W-:Y:S02]  /*2b80*/  MOV R19, UR4 ;  /* 0x0000000400137c02 */ /* 0x000fe40008000f00 */
        /* <DEDUP_REMOVED lines=10> */
.L_x_1015:
[----:B------:R-:W2:Y:S04]  /*2c30*/  LDG.E.STRONG.GPU R0, desc[UR10][R12.64] ;  /* 0x0000000a0c007981 */ /* 0x000ea8000c1ef900 */
[----:B--2---:R-:W-:Y:S01]  /*2c40*/  CCTL.IVALL ;  /* 0x00000000ff00798f */ /* 0x004fe20002000000 */
[----:B------:R-:W-:Y:S05]  /*2c50*/  YIELD ;  /* 0x0000000000007946 */ /* 0x000fea0003800000 */
[----:B------:R-:W-:-:S13]  /*2c60*/  ISETP.NE.AND P1, PT, R0, R21, PT ;  /* 0x000000150000720c */ /* 0x000fda0003f25270 */
[----:B------:R-:W-:Y:S05]  /*2c70*/  @P1 BRA `(.L_x_1015) ;  /* 0xfffffffc00ec1947 */ /* 0x000fea000383ffff */
.L_x_1014:
[----:B------:R-:W-:Y:S05]  /*2c80*/  WARPSYNC.ALL ;  /* 0x0000000000007948 */ /* 0x000fea0003800000 */
[----:B------:R-:W-:Y:S01]  /*2c90*/  BAR.SYNC.DEFER_BLOCKING 0x0 ;  /* 0x0000000000007b1d */ /* 0x000fe20000010000 */
[----:B------:R-:W-:-:S05]  /*2ca0*/  HFMA2 R20, -RZ, RZ, 0, 0 ;  /* 0x00000000ff147431 */ /* 0x000fca00000001ff */
[----:B------:R-:W-:Y:S05]  /*2cb0*/  @!P4 BRA `(.L_x_1016) ;  /* 0x000000040014c947 */ /* 0x000fea0003800000 */
[----:B0-----:R-:W-:Y:S02]  /*2cc0*/  MOV R12, RZ ;  /* 0x000000ff000c7202 */ /* 0x001fe40000000f00 */
[----:B------:R-:W-:-:S07]  /*2cd0*/  LOP3.LUT R0, R36, 0x7ffffff8, RZ, 0xc0, !PT ;  /* 0x7ffffff824007812 */ /* 0x000fce00078ec0ff */
.L_x_1017:
[C---:B------:R-:W-:Y:S02]  /*2ce0*/  IADD3 R19, PT, PT, R12.reuse, 0x1, RZ ;  /* 0x000000010c137810 */ /* 0x040fe40007ffe0ff */
[C---:B------:R-:W-:Y:S02]  /*2cf0*/  ISETP.EQ.OR P4, PT, R12.reuse, UR13, P3 ;  /* 0x0000000d0c007c0c */ /* 0x040fe40009f82670 */
[----:B------:R-:W-:Y:S02]  /*2d00*/  IADD3 R23, PT, PT, R12, 0x2, RZ ;  /* 0x000000020c177810 */ /* 0x000fe40007ffe0ff */
[----:B------:R-:W-:Y:S02]  /*2d10*/  ISETP.EQ.OR P5, PT, R19, UR13, P3 ;  /* 0x0000000d13007c0c */ /* 0x000fe40009fa2670 */
[----:B------:R-:W-:Y:S02]  /*2d20*/  ISETP.EQ.OR P6, PT, R23, UR13, P3 ;  /* 0x0000000d17007c0c */ /* 0x000fe40009fc2670 */
[----:B------:R-:W-:-:S02]  /*2d30*/  MOV R17, UR14 ;  /* 0x0000000e00117c02 */ /* 0x000fc40008000f00 */
[----:B---3--:R-:W-:Y:S02]  /*2d40*/  MOV R16, UR14 ;  /* 0x0000000e00107c02 */ /* 0x008fe40008000f00 */
[C---:B------:R-:W-:Y:S01]  /*2d50*/  IADD3 R13, PT, PT, R12.reuse, 0x3, RZ ;  /* 0x000000030c0d7810 */ /* 0x040fe20007ffe0ff */
[----:B------:R-:W-:Y:S01]  /*2d60*/  @!P4 IMAD R17, R12, R17, UR8 ;  /* 0x000000080c11ce24 */ /* 0x000fe2000f8e0211 */
[----:B-1----:R-:W-:Y:S02]  /*2d70*/  MOV R18, UR14 ;  /* 0x0000000e00127c02 */ /* 0x002fe40008000f00 */
[----:B------:R-:W-:Y:S01]  /*2d80*/  ISETP.EQ.OR P1, PT, R13, UR13, P3 ;  /* 0x0000000d0d007c0c */ /* 0x000fe20009f22670 */
[----:B------:R-:W-:Y:S01]  /*2d90*/  @!P5 IMAD R19, R19, R16, UR8 ;  /* 0x000000081313de24 */ /* 0x000fe2000f8e0210 */
[----:B------:R-:W-:Y:S01]  /*2da0*/  MOV R20, UR14 ;  /* 0x0000000e00147c02 */ /* 0x000fe20008000f00 */
[----:B------:R-:W-:-:S04]  /*2db0*/  @!P4 IMAD.WIDE.U32 R16, R17, 0x8, R14 ;  /* 0x000000081110c825 */ /* 0x000fc800078e000e */
[----:B------:R-:W-:Y:S02]  /*2dc0*/  @!P6 IMAD R23, R23, R18, UR8 ;  /* 0x000000081717ee24 */ /* 0x000fe4000f8e0212 */
[--C-:B------:R-:W-:Y:S01]  /*2dd0*/  @!P5 IMAD.WIDE.U32 R18, R19, 0x8, R14.reuse ;  /* 0x000000081312d825 */ /* 0x100fe200078e000e */
[----:B------:R-:W2:Y:S03]  /*2de0*/  @!P4 LDG.E.64 R16, desc[UR10][R16.64] ;  /* 0x0000000a1010c981 */ /* 0x000ea6000c1e1b00 */
[----:B------:R-:W-:Y:S02]  /*2df0*/  @!P6 IMAD.WIDE.U32 R22, R23, 0x8, R14 ;  /* 0x000000081716e825 */ /* 0x000fe400078e000e */
[----:B------:R-:W3:Y:S02]  /*2e00*/  @!P5 LDG.E.64 R18, desc[UR10][R18.64] ;  /* 0x0000000a1212d981 */ /* 0x000ee4000c1e1b00 */
[----:B------:R-:W-:-:S02]  /*2e10*/  @!P1 IMAD R21, R13, R20, UR8 ;  /* 0x000000080d159e24 */ /* 0x000fc4000f8e0214 */
[----:B------:R-:W4:Y:S02]  /*2e20*/  @!P6 LDG.E.64 R22, desc[UR10][R22.64] ;  /* 0x0000000a1616e981 */ /* 0x000f24000c1e1b00 */
[----:B------:R-:W-:-:S06]  /*2e30*/  @!P1 IMAD.WIDE.U32 R20, R21, 0x8, R14 ;  /* 0x0000000815149825 */ /* 0x000fcc00078e000e */
[----:B------:R-:W5:Y:S01]  /*2e40*/  @!P1 LDG.E.64 R20, desc[UR10][R20.64] ;  /* 0x0000000a14149981 */ /* 0x000f62000c1e1b00 */
[C---:B------:R-:W-:Y:S02]  /*2e50*/  IADD3 R24, PT, PT, R12.reuse, 0x4, RZ ;  /* 0x000000040c187810 */ /* 0x040fe40007ffe0ff */
[----:B------:R-:W-:Y:S01]  /*2e60*/  IADD3 R13, PT, PT, R12, 0x7, RZ ;  /* 0x000000070c0d7810 */ /* 0x000fe20007ffe0ff */
[----:B--2---:R-:W-:Y:S01]  /*2e70*/  @!P4 FADD.FTZ R28, R28, R16 ;  /* 0x000000101c1cc221 */ /* 0x004fe20000010000 */
[----:B------:R-:W-:Y:S01]  /*2e80*/  @!P4 FADD.FTZ R29, R29, R17 ;  /* 0x000000111d1dc221 */ /* 0x000fe20000010000 */
[----:B------:R-:W-:Y:S02]  /*2e90*/  IADD3 R16, PT, PT, R12, 0x5, RZ ;  /* 0x000000050c107810 */ /* 0x000fe40007ffe0ff */
[----:B------:R-:W-:Y:S01]  /*2ea0*/  ISETP.EQ.OR P4, PT, R24, UR13, P3 ;  /* 0x0000000d18007c0c */ /* 0x000fe20009f82670 */
[----:B---3--:R-:W-:Y:S01]  /*2eb0*/  @!P5 FADD.FTZ R28, R28, R18 ;  /* 0x000000121c1cd221 */ /* 0x008fe20000010000 */
[----:B------:R-:W-:Y:S01]  /*2ec0*/  @!P5 FADD.FTZ R29, R29, R19 ;  /* 0x000000131d1dd221 */ /* 0x000fe20000010000 */
[----:B------:R-:W-:-:S02]  /*2ed0*/  ISETP.EQ.OR P5, PT, R16, UR13, P3 ;  /* 0x0000000d10007c0c */ /* 0x000fc40009fa2670 */
[----:B------:R-:W-:Y:S02]  /*2ee0*/  IADD3 R18, PT, PT, R12, 0x6, RZ ;  /* 0x000000060c127810 */ /* 0x000fe40007ffe0ff */
[----:B------:R-:W-:Y:S01]  /*2ef0*/  MOV R17, UR14 ;  /* 0x0000000e00117c02 */ /* 0x000fe20008000f00 */
[----:B----4-:R-:W-:Y:S01]  /*2f00*/  @!P6 FADD.FTZ R28, R28, R22 ;  /* 0x000000161c1ce221 */ /* 0x010fe20000010000 */
[----:B------:R-:W-:Y:S01]  /*2f10*/  @!P6 FADD.FTZ R29, R29, R23 ;  /* 0x000000171d1de221 */ /* 0x000fe20000010000 */
[----:B------:R-:W-:Y:S02]  /*2f20*/  ISETP.EQ.OR P6, PT, R18, UR13, P3 ;  /* 0x0000000d12007c0c */ /* 0x000fe40009fc2670 */
[----:B------:R-:W-:Y:S01]  /*2f30*/  MOV R19, UR14 ;  /* 0x0000000e00137c02 */ /* 0x000fe20008000f00 */
[----:B------:R-:W-:Y:S02]  /*2f40*/  @!P4 IMAD R17, R24, R17, UR8 ;  /* 0x000000081811ce24 */ /* 0x000fe4000f8e0211 */
[----:B-----5:R-:W-:Y:S01]  /*2f50*/  @!P1 FADD.FTZ R28, R28, R20 ;  /* 0x000000141c1c9221 */ /* 0x020fe20000010000 */
[----:B------:R-:W-:Y:S01]  /*2f60*/  @!P1 FADD.FTZ R29, R29, R21 ;  /* 0x000000151d1d9221 */ /* 0x000fe20000010000 */
[----:B------:R-:W-:Y:S01]  /*2f70*/  ISETP.EQ.OR P1, PT, R13, UR13, P3 ;  /* 0x0000000d0d007c0c */ /* 0x000fe20009f22670 */
[----:B------:R-:W-:-:S02]  /*2f80*/  @!P5 IMAD R19, R16, R19, UR8 ;  /* 0x000000081013de24 */ /* 0x000fc4000f8e0213 */
[----:B------:R-:W-:Y:S01]  /*2f90*/  @!P4 IMAD.WIDE.U32 R16, R17, 0x8, R14 ;  /* 0x000000081110c825 */ /* 0x000fe200078e000e */
[----:B------:R-:W-:Y:S02]  /*2fa0*/  MOV R23, UR14 ;  /* 0x0000000e00177c02 */ /* 0x000fe40008000f00 */
[----:B------:R-:W-:-:S03]  /*2fb0*/  MOV R20, UR14 ;  /* 0x0000000e00147c02 */ /* 0x000fc60008000f00 */
[----:B------:R-:W2:Y:S01]  /*2fc0*/  @!P4 LDG.E.64 R16, desc[UR10][R16.64] ;  /* 0x0000000a1010c981 */ /* 0x000ea2000c1e1b00 */
[----:B------:R-:W-:Y:S02]  /*2fd0*/  @!P6 IMAD R23, R18, R23, UR8 ;  /* 0x000000081217ee24 */ /* 0x000fe4000f8e0217 */
[----:B------:R-:W-:-:S04]  /*2fe0*/  @!P5 IMAD.WIDE.U32 R18, R19, 0x8, R14 ;  /* 0x000000081312d825 */ /* 0x000fc800078e000e */
[----:B------:R-:W-:Y:S02]  /*2ff0*/  @!P1 IMAD R21, R13, R20, UR8 ;  /* 0x000000080d159e24 */ /* 0x000fe4000f8e0214 */
[--C-:B------:R-:W-:Y:S01]  /*3000*/  @!P6 IMAD.WIDE.U32 R22, R23, 0x8, R14.reuse ;  /* 0x000000081716e825 */ /* 0x100fe200078e000e */
[----:B------:R-:W3:Y:S03]  /*3010*/  @!P5 LDG.E.64 R18, desc[UR10][R18.64] ;  /* 0x0000000a1212d981 */ /* 0x000ee6000c1e1b00 */
[----:B------:R-:W-:Y:S02]  /*3020*/  @!P1 IMAD.WIDE.U32 R20, R21, 0x8, R14 ;  /* 0x0000000815149825 */ /* 0x000fe400078e000e */
[----:B------:R-:W4:Y:S04]  /*3030*/  @!P6 LDG.E.64 R22, desc[UR10][R22.64] ;  /* 0x0000000a1616e981 */ /* 0x000f28000c1e1b00 */
[----:B------:R-:W5:Y:S01]  /*3040*/  @!P1 LDG.E.64 R20, desc[UR10][R20.64] ;  /* 0x0000000a14149981 */ /* 0x000f62000c1e1b00 */
[----:B------:R-:W-:Y:S01]  /*3050*/  IADD3 R12, PT, PT, R12, 0x8, RZ ;  /* 0x000000080c0c7810 */ /* 0x000fe20007ffe0ff */
[----:B--2---:R-:W-:Y:S01]  /*3060*/  @!P4 FADD.FTZ R28, R28, R16 ;  /* 0x000000101c1cc221 */ /* 0x004fe20000010000 */
[----:B------:R-:W-:-:S02]  /*3070*/  @!P4 FADD.FTZ R29, R29, R17 ;  /* 0x000000111d1dc221 */ /* 0x000fc40000010000 */
[----:B------:R-:W-:Y:S01]  /*3080*/  ISETP.NE.AND P4, PT, R12, R0, PT ;  /* 0x000000000c00720c */ /* 0x000fe20003f85270 */
[----:B---3--:R-:W-:Y:S01]  /*3090*/  @!P5 FADD.FTZ R28, R28, R18 ;  /* 0x000000121c1cd221 */ /* 0x008fe20000010000 */
[----:B------:R-:W-:-:S03]  /*30a0*/  @!P5 FADD.FTZ R29, R29, R19 ;  /* 0x000000131d1dd221 */ /* 0x000fc60000010000 */
[----:B----4-:R-:W-:Y:S01]  /*30b0*/  @!P6 FADD.FTZ R28, R28, R22 ;  /* 0x000000161c1ce221 */ /* 0x010fe20000010000 */
[----:B------:R-:W-:-:S03]  /*30c0*/  @!P6 FADD.FTZ R29, R29, R23 ;  /* 0x000000171d1de221 */ /* 0x000fc60000010000 */
[----:B-----5:R-:W-:Y:S01]  /*30d0*/  @!P1 FADD.FTZ R28, R28, R20 ;  /* 0x000000141c1c9221 */ /* 0x020fe20000010000 */
[----:B------:R-:W-:-:S03]  /*30e0*/  @!P1 FADD.FTZ R29, R29, R21 ;  /* 0x000000151d1d9221 */ /* 0x000fc60000010000 */
[----:B------:R-:W-:Y:S05]  /*30f0*/  @P4 BRA `(.L_x_1017) ;  /* 0xfffffff800f84947 */ /* 0x000fea000383ffff */
[----:B------:R-:W-:-:S07]  /*3100*/  MOV R20, R0 ;  /* 0x0000000000147202 */ /* 0x000fce0000000f00 */
.L_x_1016:
[----:B------:R-:W-:-:S13]  /*3110*/  LOP3.LUT P1, R0, R36, 0x7, RZ, 0xc0, !PT ;  /* 0x0000000724007812 */ /* 0x000fda000782c0ff */
[----:B------:R-:W-:Y:S05]  /*3120*/  @!P1 BRA `(.L_x_1013) ;  /* 0x00000004000c9947 */ /* 0x000fea0003800000 */
[----:B------:R-:W-:-:S04]  /*3130*/  IADD3 R0, PT, PT, R0, -0x1, RZ ;  /* 0xffffffff00007810 */ /* 0x000fc80007ffe0ff */
[----:B------:R-:W-:Y:S02]  /*3140*/  ISETP.GE.U32.AND P4, PT, R0, 0x3, PT ;  /* 0x000000030000780c */ /* 0x000fe40003f86070 */
[----:B------:R-:W-:-:S11]  /*3150*/  LOP3.LUT P1, R0, R36, 0x3, RZ, 0xc0, !PT ;  /* 0x0000000324007812 */ /* 0x000fd6000782c0ff */
[----:B------:R-:W-:Y:S05]  /*3160*/  @!P4 BRA `(.L_x_1018) ;  /* 0x000000000080c947 */ /* 0x000fea0003800000 */
[----:B------:R-:W-:Y:S02]  /*3170*/  ISETP.EQ.OR P6, PT, R20, UR13, P3 ;  /* 0x0000000d14007c0c */ /* 0x000fe40009fc2670 */
[----:B0-----:R-:W-:-:S11]  /*3180*/  MOV R13, UR14 ;  /* 0x0000000e000d7c02 */ /* 0x001fd60008000f00 */
[----:B------:R-:W-:-:S04]  /*3190*/  @!P6 IMAD R13, R20, R13, UR8 ;  /* 0x00000008140dee24 */ /* 0x000fc8000f8e020d */
[----:B------:R-:W-:-:S06]  /*31a0*/  @!P6 IMAD.WIDE.U32 R12, R13, 0x8, R14 ;  /* 0x000000080d0ce825 */ /* 0x000fcc00078e000e */
[----:B------:R-:W2:Y:S01]  /*31b0*/  @!P6 LDG.E.64 R12, desc[UR10][R12.64] ;  /* 0x0000000a0c0ce981 */ /* 0x000ea2000c1e1b00 */
[C---:B---3--:R-:W-:Y:S02]  /*31c0*/  IADD3 R16, PT, PT, R20.reuse, 0x1, RZ ;  /* 0x0000000114107810 */ /* 0x048fe40007ffe0ff */
[----:B------:R-:W-:Y:S02]  /*31d0*/  IADD3 R19, PT, PT, R20, 0x2, RZ ;  /* 0x0000000214137810 */ /* 0x000fe40007ffe0ff */
[----:B------:R-:W-:Y:S02]  /*31e0*/  ISETP.EQ.OR P5, PT, R16, UR13, P3 ;  /* 0x0000000d10007c0c */ /* 0x000fe40009fa2670 */
[----:B------:R-:W-:Y:S02]  /*31f0*/  IADD3 R17, PT, PT, R20, 0x3, RZ ;  /* 0x0000000314117810 */ /* 0x000fe40007ffe0ff */
[----:B------:R-:W-:Y:S02]  /*3200*/  ISETP.EQ.OR P4, PT, R19, UR13, P3 ;  /* 0x0000000d13007c0c */ /* 0x000fe40009f82670 */
[----:B------:R-:W-:-:S02]  /*3210*/  MOV R21, UR14 ;  /* 0x0000000e00157c02 */ /* 0x000fc40008000f00 */
[----:B-1----:R-:W-:-:S09]  /*3220*/  MOV R18, UR14 ;  /* 0x0000000e00127c02 */ /* 0x002fd20008000f00 */
[----:B------:R-:W-:-:S04]  /*3230*/  @!P4 IMAD R19, R19, R18, UR8 ;  /* 0x000000081313ce24 */ /* 0x000fc8000f8e0212 */
[----:B------:R-:W-:-:S06]  /*3240*/  @!P4 IMAD.WIDE.U32 R18, R19, 0x8, R14 ;  /* 0x000000081312c825 */ /* 0x000fcc00078e000e */
[----:B------:R-:W3:Y:S01]  /*3250*/  @!P4 LDG.E.64 R18, desc[UR10][R18.64] ;  /* 0x0000000a1212c981 */ /* 0x000ee2000c1e1b00 */
[----:B--2---:R-:W-:Y:S01]  /*3260*/  @!P6 FADD.FTZ R28, R28, R12 ;  /* 0x0000000c1c1ce221 */ /* 0x004fe20000010000 */
[----:B------:R-:W-:Y:S01]  /*3270*/  @!P6 FADD.FTZ R29, R29, R13 ;  /* 0x0000000d1d1de221 */ /* 0x000fe20000010000 */
[----:B------:R-:W-:Y:S01]  /*3280*/  ISETP.EQ.OR P6, PT, R17, UR13, P3 ;  /* 0x0000000d11007c0c */ /* 0x000fe20009fc2670 */
[----:B------:R-:W-:Y:S01]  /*3290*/  @!P5 IMAD R13, R16, R21, UR8 ;  /* 0x00000008100dde24 */ /* 0x000fe2000f8e0215 */
[----:B------:R-:W-:-:S03]  /*32a0*/  MOV R16, UR14 ;  /* 0x0000000e00107c02 */ /* 0x000fc60008000f00 */
[----:B------:R-:W-:-:S06]  /*32b0*/  @!P5 IMAD.WIDE.U32 R12, R13, 0x8, R14 ;  /* 0x000000080d0cd825 */ /* 0x000fcc00078e000e */
[----:B------:R-:W2:Y:S02]  /*32c0*/  @!P5 LDG.E.64 R12, desc[UR10][R12.64] ;  /* 0x0000000a0c0cd981 */ /* 0x000ea4000c1e1b00 */
[----:B------:R-:W-:-:S04]  /*32d0*/  @!P6 IMAD R17, R17, R16, UR8 ;  /* 0x000000081111ee24 */ /* 0x000fc8000f8e0210 */
[----:B------:R-:W-:-:S06]  /*32e0*/  @!P6 IMAD.WIDE.U32 R16, R17, 0x8, R14 ;  /* 0x000000081110e825 */ /* 0x000fcc00078e000e */
[----:B------:R-:W4:Y:S01]  /*32f0*/  @!P6 LDG.E.64 R16, desc[UR10][R16.64] ;  /* 0x0000000a1010e981 */ /* 0x000f22000c1e1b00 */
[----:B------:R-:W-:Y:S01]  /*3300*/  IADD3 R20, PT, PT, R20, 0x4, RZ ;  /* 0x0000000414147810 */ /* 0x000fe20007ffe0ff */
[----:B--2---:R-:W-:Y:S01]  /*3310*/  @!P5 FADD.FTZ R28, R28, R12 ;  /* 0x0000000c1c1cd221 */ /* 0x004fe20000010000 */
[----:B------:R-:W-:-:S03]  /*3320*/  @!P5 FADD.FTZ R29, R29, R13 ;  /* 0x0000000d1d1dd221 */ /* 0x000fc60000010000 */
[----:B---3--:R-:W-:Y:S01]  /*3330*/  @!P4 FADD.FTZ R28, R28, R18 ;  /* 0x000000121c1cc221 */ /* 0x008fe20000010000 */
[----:B------:R-:W-:-:S03]  /*3340*/  @!P4 FADD.FTZ R29, R29, R19 ;  /* 0x000000131d1dc221 */ /* 0x000fc60000010000 */
[----:B----4-:R-:W-:Y:S01]  /*3350*/  @!P6 FADD.FTZ R28, R28, R16 ;  /* 0x000000101c1ce221 */ /* 0x010fe20000010000 */
[----:B------:R-:W-:-:S07]  /*3360*/  @!P6 FADD.FTZ R29, R29, R17 ;  /* 0x000000111d1de221 */ /* 0x000fce0000010000 */
.L_x_1018:
[----:B------:R-:W-:Y:S05]  /*3370*/  @!P1 BRA `(.L_x_1013) ;  /* 0x0000000000789947 */ /* 0x000fea0003800000 */
[----:B------:R-:W-:Y:S02]  /*3380*/  ISETP.NE.AND P1, PT, R0, 0x1, PT ;  /* 0x000000010000780c */ /* 0x000fe40003f25270 */
[----:B-1----:R-:W-:-:S11]  /*3390*/  LOP3.LUT R18, R36, 0x1, RZ, 0xc0, !PT ;  /* 0x0000000124127812 */ /* 0x002fd600078ec0ff */
[----:B------:R-:W-:Y:S05]  /*33a0*/  @!P1 BRA `(.L_x_1019) ;  /* 0x0000000000409947 */ /* 0x000fea0003800000 */
        /* <DEDUP_REMOVED lines=9> */
[----:B------:R-:W2:Y:S04]  /*3440*/  @!P4 LDG.E.64 R12, desc[UR10][R12.64] ;  /* 0x0000000a0c0cc981 */ /* 0x000ea8000c1e1b00 */
[----:B------:R-:W3:Y:S01]  /*3450*/  @!P1 LDG.E.64 R16, desc[UR10][R16.64] ;  /* 0x0000000a10109981 */ /* 0x000ee2000c1e1b00 */
[----:B------:R-:W-:Y:S01]  /*3460*/  IADD3 R20, PT, PT, R20, 0x2, RZ ;  /* 0x0000000214147810 */ /* 0x000fe20007ffe0ff */
[----:B--2---:R-:W-:Y:S01]  /*3470*/  @!P4 FADD.FTZ R28, R28, R12 ;  /* 0x0000000c1c1cc221 */ /* 0x004fe20000010000 */
[----:B------:R-:W-:-:S03]  /*3480*/  @!P4 FADD.FTZ R29, R29, R13 ;  /* 0x0000000d1d1dc221 */ /* 0x000fc60000010000 */
[----:B---3--:R-:W-:Y:S01]  /*3490*/  @!P1 FADD.FTZ R28, R28, R16 ;  /* 0x000000101c1c9221 */ /* 0x008fe20000010000 */
[----:B------:R-:W-:-:S07]  /*34a0*/  @!P1 FADD.FTZ R29, R29, R17 ;  /* 0x000000111d1d9221 */ /* 0x000fce0000010000 */
.L_x_1019:
[----:B------:R-:W-:Y:S01]  /*34b0*/  ISETP.EQ.OR P1, PT, R20, UR13, P3 ;  /* 0x0000000d14007c0c */ /* 0x000fe20009f22670 */
[----:B------:R-:W-:Y:S03]  /*34c0*/  BSSY.RECONVERGENT B0, `(.L_x_1013) ;  /* 0x0000009000007945 */ /* 0x000fe60003800200 */
[----:B------:R-:W-:-:S13]  /*34d0*/  ISETP.NE.U32.OR P1, PT, R18, 0x1, P1 ;  /* 0x000000011200780c */ /* 0x000fda0000f25470 */
[----:B------:R-:W-:Y:S05]  /*34e0*/  @P1 BRA `(.L_x_1020) ;  /* 0x0000000000181947 */ /* 0x000fea0003800000 */
[----:B0-----:R-:W-:-:S05]  /*34f0*/  MOV R13, UR14 ;  /* 0x0000000e000d7c02 */ /* 0x001fca0008000f00 */
[----:B------:R-:W-:-:S04]  /*3500*/  IMAD R13, R20, R13, UR8 ;  /* 0x00000008140d7e24 */ /* 0x000fc8000f8e020d */
[----:B------:R-:W-:-:S06]  /*3510*/  IMAD.WIDE.U32 R14, R13, 0x8, R14 ;  /* 0x000000080d0e7825 */ /* 0x000fcc00078e000e */
[----:B------:R-:W3:Y:S02]  /*3520*/  LDG.E.64 R14, desc[UR10][R14.64] ;  /* 0x0000000a0e0e7981 */ /* 0x000ee4000c1e1b00 */
[----:B---3--:R-:W-:Y:S01]  /*3530*/  FADD.FTZ R28, R28, R14 ;  /* 0x0000000e1c1c7221 */ /* 0x008fe20000010000 */
[----:B------:R-:W-:-:S07]  /*3540*/  FADD.FTZ R29, R29, R15 ;  /* 0x0000000f1d1d7221 */ /* 0x000fce0000010000 */
.L_x_1020:
[----:B------:R-:W-:Y:S05]  /*3550*/  BSYNC.RECONVERGENT B0 ;  /* 0x0000000000007941 */ /* 0x000fea0003800200 */
.L_x_1013:
[----:B------:R-:W5:Y:S01]  /*3560*/  S2UR UR5, SR_CgaCtaId ;  /* 0x00000000000579c3 */ /* 0x000f620000008800 */
[----:B------:R-:W-:Y:S01]  /*3570*/  UMOV UR4, 0x400 ;  /* 0x0000040000047882 */ /* 0x000fe20000000000 */
[----:B------:R-:W-:Y:S01]  /*3580*/  FADD.FTZ R30, R30, -UR16 ;  /* 0x800000101e1e7e21 */ /* 0x000fe20008010000 */
[----:B0--34-:R-:W-:Y:S01]  /*3590*/  FADD.FTZ R16, R31, -UR16 ;  /* 0x800000101f107e21 */ /* 0x019fe20008010000 */
[----:B------:R-:W-:Y:S01]  /*35a0*/  FADD.FTZ R12, R5, -UR16 ;  /* 0x80000010050c7e21 */ /* 0x000fe20008010000 */
[----:B------:R-:W-:Y:S01]  /*35b0*/  FADD.FTZ R0, R4, -UR16 ;  /* 0x8000001004007e21 */ /* 0x000fe20008010000 */
[----:B------:R-:W-:Y:S01]  /*35c0*/  FMUL.FTZ R5, R30, UR9 ;  /* 0x000000091e057c20 */ /* 0x000fe20008410000 */
[----:B------:R-:W-:Y:S01]  /*35d0*/  FMUL.FTZ R16, R16, UR9 ;  /* 0x0000000910107c20 */ /* 0x000fe20008410000 */
[----:B-----5:R-:W-:-:S09]  /*35e0*/  ULEA UR4, UR5, UR4, 0x18 ;  /* 0x0000000405047291 */ /* 0x020fd2000f8ec0ff */
[----:B------:R-:W-:Y:S01]  /*35f0*/  @!P3 STS.64 [UR4+0xc0], R28 ;  /* 0x0000c01cff00b988 */ /* 0x000fe20008000a04 */
[----:B------:R-:W-:Y:S06]  /*3600*/  BAR.SYNC.DEFER_BLOCKING 0x0 ;  /* 0x0000000000007b1d */ /* 0x000fec0000010000 */
[----:B------:R-:W0:Y:S01]  /*3610*/  LDS.64 R14, [UR4+0xc0] ;  /* 0x0000c004ff0e7984 */ /* 0x000e220008000a00 */
[----:B------:R-:W0:Y:S02]  /*3620*/  LDCU UR4, c[0x0][0x42c] ;  /* 0x00008580ff0477ac */ /* 0x000e240008000800 */
[----:B0-----:R-:W-:Y:S01]  /*3630*/  FMUL.FTZ R13, R14, UR4 ;  /* 0x000000040e0d7c20 */ /* 0x001fe20008410000 */
[----:B------:R-:W-:Y:S01]  /*3640*/  FMUL.FTZ R14, R15, UR4 ;  /* 0x000000040f0e7c20 */ /* 0x000fe20008410000 */
[----:B------:R-:W-:Y:S06]  /*3650*/  @!P2 BRA `(.L_x_1021) ;  /* 0x000000000048a947 */ /* 0x000fec0003800000 */
[----:B------:R-:W-:Y:S01]  /*3660*/  FFMA.FTZ R4, R10, R5, R8 ;  /* 0x000000050a047223 */ /* 0x000fe20000010008 */
[----:B------:R-:W-:-:S03]  /*3670*/  FFMA.FTZ R15, R11, R16, R9 ;  /* 0x000000100b0f7223 */ /* 0x000fc60000010009 */
[----:B--2---:R-:W-:Y:S01]  /*3680*/  FMUL.FTZ R17, R4, -1.4426950216293334961 ;  /* 0xbfb8aa3b04117820 */ /* 0x004fe20000410000 */
[----:B------:R-:W-:-:S05]  /*3690*/  FMUL.FTZ R20, R15, -1.4426950216293334961 ;  /* 0xbfb8aa3b0f147820 */ /* 0x000fca0000410000 */
[----:B------:R-:W1:Y:S04]  /*36a0*/  MUFU.EX2 R17, R17 ;  /* 0x0000001100117308 */ /* 0x000e680000000800 */
[----:B------:R-:W0:Y:S01]  /*36b0*/  MUFU.EX2 R20, R20 ;  /* 0x0000001400147308 */ /* 0x000e220000000800 */
[----:B-1----:R-:W-:Y:S01]  /*36c0*/  FADD.FTZ R18, R17, 1 ;  /* 0x3f80000011127421 */ /* 0x002fe20000010000 */
[----:B0-----:R-:W-:-:S03]  /*36d0*/  FADD.FTZ R21, R20, 1 ;  /* 0x3f80000014157421 */ /* 0x001fc60000010000 */
        /* <DEDUP_REMOVED lines=10> */
.L_x_1021:
[----:B------:R-:W-:Y:S04]  /*3780*/  BSSY.RECONVERGENT B0, `(.L_x_1022) ;  /* 0x0000013000007945 */ /* 0x000fe80003800200 */
[----:B------:R-:W-:Y:S05]  /*3790*/  @P0 BRA `(.L_x_1023) ;  /* 0x0000000000440947 */ /* 0x000fea0003800000 */
[----:B------:R-:W1:Y:S01]  /*37a0*/  LDCU.64 UR18, c[0x0][0x3f8] ;  /* 0x00007f00ff1277ac */ /* 0x000e620008000a00 */
[C-C-:B------:R-:W-:Y:S01]  /*37b0*/  FFMA.FTZ R15, R13.reuse, R5, R14.reuse ;  /* 0x000000050d0f7223 */ /* 0x140fe2000001000e */
[----:B------:R-:W-:Y:S01]  /*37c0*/  MOV R4, R34 ;  /* 0x0000002200047202 */ /* 0x000fe20000000f00 */
[----:B------:R-:W-:Y:S01]  /*37d0*/  FFMA.FTZ R16, R13, R16, R14 ;  /* 0x000000100d107223 */ /* 0x000fe2000001000e */
[----:B------:R-:W0:Y:S01]  /*37e0*/  LDCU.64 UR4, c[0x0][0x380] ;  /* 0x00007000ff0477ac */ /* 0x000e220008000a00 */
[----:B------:R-:W-:Y:S01]  /*37f0*/  MOV R5, R33 ;  /* 0x0000002100057202 */ /* 0x000fe20000000f00 */
[----:B------:R-:W-:Y:S01]  /*3800*/  FFMA.FTZ R15, R10, R2, -R15 ;  /* 0x000000020a0f7223 */ /* 0x000fe2000001080f */
[----:B-1----:R-:W-:Y:S02]  /*3810*/  IMAD R18, R45, UR18, RZ ;  /* 0x000000122d127c24 */ /* 0x002fe4000f8e02ff */
[----:B------:R-:W-:-:S04]  /*3820*/  IMAD.WIDE.U32 R4, R37, UR18, R4 ;  /* 0x0000001225047c25 */ /* 0x000fc8000f8e0004 */
[----:B--2---:R-:W-:Y:S01]  /*3830*/  IMAD R17, R37, UR19, R18 ;  /* 0x0000001325117c24 */ /* 0x004fe2000f8e0212 */
[----:B0-----:R-:W-:-:S04]  /*3840*/  LEA R2, P0, R4, UR4, 0x2 ;  /* 0x0000000404027c11 */ /* 0x001fc8000f8010ff */
[----:B------:R-:W-:Y:S01]  /*3850*/  IADD3 R5, PT, PT, R5, R17, RZ ;  /* 0x0000001105057210 */ /* 0x000fe20007ffe0ff */
[----:B------:R-:W-:Y:S01]  /*3860*/  FFMA.FTZ R17, R11, R3, -R16 ;  /* 0x000000030b117223 */ /* 0x000fe20000010810 */
[----:B------:R-:W-:Y:S02]  /*3870*/  FMUL.FTZ R16, R15, UR9 ;  /* 0x000000090f107c20 */ /* 0x000fe40008410000 */
[----:B------:R-:W-:Y:S01]  /*3880*/  LEA.HI.X R3, R4, UR5, R5, 0x2, P0 ;  /* 0x0000000504037c11 */ /* 0x000fe200080f1405 */
[----:B------:R-:W-:-:S05]  /*3890*/  FMUL.FTZ R17, R17, UR9 ;  /* 0x0000000911117c20 */ /* 0x000fca0008410000 */
[----:B------:R0:W-:Y:S02]  /*38a0*/  STG.E.64 desc[UR10][R2.64], R16 ;  /* 0x0000001002007986 */ /* 0x0001e4000c101b0a */
.L_x_1023:
[----:B------:R-:W-:Y:S05]  /*38b0*/  BSYNC.RECONVERGENT B0 ;  /* 0x0000000000007941 */ /* 0x000fea0003800200 */
.L_x_1022:
[----:B------:R-:W-:Y:S01]  /*38c0*/  UISETP.NE.AND UP0, UPT, UR15, URZ, UPT ;  /* 0x000000ff0f00728c */ /* 0x000fe2000bf05270 */
[----:B0-2---:R-:W-:Y:S01]  /*38d0*/  FMUL.FTZ R17, R0, UR9 ;  /* 0x0000000900117c20 */ /* 0x005fe20008410000 */
[----:B-1----:R-:W-:-:S07]  /*38e0*/  FMUL.FTZ R18, R12, UR9 ;  /* 0x000000090c127c20 */ /* 0x002fce0008410000 */
        /* <DEDUP_REMOVED lines=19> */
.L_x_1024:
[----:B------:R-:W0:Y:S01]  /*3a20*/  LDCU.64 UR4, c[0x0][0x400] ;  /* 0x00008000ff0477ac */ /* 0x000e220008000a00 */
[C-C-:B------:R-:W-:Y:S01]  /*3a30*/  FFMA.FTZ R3, R13.reuse, R17, R14.reuse ;  /* 0x000000110d037223 */ /* 0x140fe2000001000e */
[----:B------:R-:W-:Y:S01]  /*3a40*/  FFMA.FTZ R14, R13, R18, R14 ;  /* 0x000000120d0e7223 */ /* 0x000fe2000001000e */
[----:B------:R-:W-:Y:S02]  /*3a50*/  BSSY.RECONVERGENT B0, `(.L_x_1025) ;  /* 0x0000012000007945 */ /* 0x000fe40003800200 */
[----:B------:R-:W-:Y:S01]  /*3a60*/  FFMA.FTZ R3, R10, R6, -R3 ;  /* 0x000000060a037223 */ /* 0x000fe20000010803 */
[----:B------:R-:W-:-:S03]  /*3a70*/  FFMA.FTZ R14, R11, R7, -R14 ;  /* 0x000000070b0e7223 */ /* 0x000fc6000001080e */
[----:B------:R-:W-:Y:S01]  /*3a80*/  FMUL.FTZ R4, R3, UR9 ;  /* 0x0000000903047c20 */ /* 0x000fe20008410000 */
[----:B------:R-:W-:Y:S01]  /*3a90*/  FMUL.FTZ R5, R14, UR9 ;  /* 0x000000090e057c20 */ /* 0x000fe20008410000 */
[----:B0-----:R-:W-:-:S04]  /*3aa0*/  ISETP.GE.U32.AND P0, PT, R41, UR4, PT ;  /* 0x0000000429007c0c */ /* 0x001fc8000bf06070 */
[----:B------:R-:W-:-:S13]  /*3ab0*/  ISETP.GE.AND.EX P0, PT, R44, UR5, PT, P0 ;  /* 0x000000052c007c0c */ /* 0x000fda000bf06300 */
[----:B------:R-:W-:Y:S05]  /*3ac0*/  @P0 BRA `(.L_x_1026) ;  /* 0x0000000000280947 */ /* 0x000fea0003800000 */
[----:B------:R-:W0:Y:S01]  /*3ad0*/  LDCU.64 UR4, c[0x0][0x3f8] ;  /* 0x00007f00ff0477ac */ /* 0x000e220008000a00 */
[----:B------:R-:W-:Y:S01]  /*3ae0*/  MOV R32, R34 ;  /* 0x0000002200207202 */ /* 0x000fe20000000f00 */
[----:B------:R-:W1:Y:S01]  /*3af0*/  LDCU.64 UR16, c[0x0][0x380] ;  /* 0x00007000ff1077ac */ /* 0x000e620008000a00 */
[----:B0-----:R-:W-:-:S03]  /*3b00*/  IMAD R0, R44, UR4, RZ ;  /* 0x000000042c007c24 */ /* 0x001fc6000f8e02ff */
[----:B------:R-:W-:-:S04]  /*3b10*/  IMAD.WIDE.U32 R32, R41, UR4, R32 ;  /* 0x0000000429207c25 */ /* 0x000fc8000f8e0020 */
[----:B------:R-:W-:Y:S01]  /*3b20*/  IMAD R3, R41, UR5, R0 ;  /* 0x0000000529037c24 */ /* 0x000fe2000f8e0200 */
[----:B-1----:R-:W-:-:S04]  /*3b30*/  LEA R2, P0, R32, UR16, 0x2 ;  /* 0x0000001020027c11 */ /* 0x002fc8000f8010ff */
[----:B------:R-:W-:-:S04]  /*3b40*/  IADD3 R3, PT, PT, R33, R3, RZ ;  /* 0x0000000321037210 */ /* 0x000fc80007ffe0ff */
[----:B------:R-:W-:-:S05]  /*3b50*/  LEA.HI.X R3, R32, UR17, R3, 0x2, P0 ;  /* 0x0000001120037c11 */ /* 0x000fca00080f1403 */
[----:B------:R0:W-:Y:S02]  /*3b60*/  STG.E.64 desc[UR10][R2.64], R4 ;  /* 0x0000000402007986 */ /* 0x0001e4000c101b0a */
.L_x_1026:
[----:B------:R-:W-:Y:S05]  /*3b70*/  BSYNC.RECONVERGENT B0 ;  /* 0x0000000000007941 */ /* 0x000fea0003800200 */
.L_x_1025:
[----:B------:R-:W-:Y:S01]  /*3b80*/  UIADD3 UR7, UPT, UPT, UR14, UR7, URZ ;  /* 0x000000070e077290 */ /* 0x000fe2000fffe0ff */
[----:B------:R-:W-:-:S03]  /*3b90*/  IADD3 R38, PT, PT, R38, 0x1, RZ ;  /* 0x0000000126267810 */ /* 0x000fc60007ffe0ff */
[----:B------:R-:W-:-:S09]  /*3ba0*/  UISETP.GE.AND UP0, UPT, UR7, UR6, UPT ;  /* 0x000000060700728c */ /* 0x000fd2000bf06270 */
[----:B------:R-:W-:Y:S05]  /*3bb0*/  BRA.U !UP0, `(.L_x_1027) ;  /* 0xffffffc508887547 */ /* 0x000fea000b83ffff */
.L_x_1002:
[----:B0-----:R-:W0:Y:S01]  /*3bc0*/  LDC R4, c[0x0][0x370] ;  /* 0x0000dc00ff047b82 */ /* 0x001e220000000800 */
[----:B------:R-:W-:Y:S01]  /*3bd0*/  ISETP.NE.AND P2, PT, R43, RZ, PT ;  /* 0x000000ff2b00720c */ /* 0x000fe20003f45270 */
[----:B------:R-:W-:Y:S06]  /*3be0*/  BSSY.RECONVERGENT B0, `(.L_x_1028) ;  /* 0x0000011000007945 */ /* 0x000fec0003800200 */
[----:B------:R-:W1:Y:S08]  /*3bf0*/  LDC R7, c[0x0][0x374] ;  /* 0x0000dd00ff077b82 */ /* 0x000e700000000800 */
[----:B------:R-:W2:Y:S01]  /*3c00*/  LDC.64 R2, c[0x0][0x3c8] ;  /* 0x0000f200ff027b82 */ /* 0x000ea20000000a00 */
[----:B0-----:R-:W-:-:S02]  /*3c10*/  IADD3 R5, PT, PT, R4, -0x1, RZ ;  /* 0xffffffff04057810 */ /* 0x001fc40007ffe0ff */
[----:B------:R-:W-:Y:S02]  /*3c20*/  ISETP.NE.AND P1, PT, R4, 0x1, PT ;  /* 0x000000010400780c */ /* 0x000fe40003f25270 */
[----:B-1----:R-:W-:-:S04]  /*3c30*/  IADD3 R0, PT, PT, R7, -0x1, RZ ;  /* 0xffffffff07007810 */ /* 0x002fc80007ffe0ff */
        /* <DEDUP_REMOVED lines=11> */
.L_x_1029:
[----:B------:R-:W-:Y:S05]  /*3cf0*/  BSYNC.RECONVERGENT B0 ;  /* 0x0000000000007941 */ /* 0x000fea0003800200 */
.L_x_1028:
[----:B------:R-:W-:Y:S05]  /*3d00*/  @P0 EXIT ;  /* 0x000000000000094d */ /* 0x000fea0003800000 */
[----:B------:R-:W-:Y:S05]  /*3d10*/  @P2 BRA `(.L_x_1030) ;  /* 0x0000000000202947 */ /* 0x000fea0003800000 */
[----:B------:R-:W-:-:S05]  /*3d20*/  IMAD R0, R4, R7, RZ ;  /* 0x0000000704007224 */ /* 0x000fca00078e02ff */
[----:B------:R-:W-:-:S13]  /*3d30*/  ISETP.NE.AND P0, PT, R0, -0x1, PT ;  /* 0xffffffff0000780c */ /* 0x000fda0003f05270 */
[----:B------:R-:W-:Y:S05]  /*3d40*/  @!P0 BRA `(.L_x_1030) ;  /* 0x0000000000148947 */ /* 0x000fea0003800000 */
.L_x_1031:
[----:B0-----:R-:W2:Y:S04]  /*3d50*/  LDG.E.STRONG.GPU R5, desc[UR10][R2.64] ;  /* 0x0000000a02057981 */ /* 0x001ea8000c1ef900 */
[----:B--2---:R-:W-:Y:S01]  /*3d60*/  CCTL.IVALL ;  /* 0x00000000ff00798f */ /* 0x004fe20002000000 */
[----:B------:R-:W-:Y:S05]  /*3d70*/  YIELD ;  /* 0x0000000000007946 */ /* 0x000fea0003800000 */
[----:B------:R-:W-:-:S13]  /*3d80*/  ISETP.NE.AND P0, PT, R5, R0, PT ;  /* 0x000000000500720c */ /* 0x000fda0003f05270 */
[----:B------:R-:W-:Y:S05]  /*3d90*/  @P0 BRA `(.L_x_1031) ;  /* 0xfffffffc00ec0947 */ /* 0x000fea000383ffff */
.L_x_1030:
[----:B------:R-:W-:Y:S05]  /*3da0*/  WARPSYNC.ALL ;  /* 0x0000000000007948 */ /* 0x000fea0003800000 */
[----:B0-----:R-:W0:Y:S08]  /*3db0*/  LDC.64 R4, c[0x0][0x3f8] ;  /* 0x0000fe00ff047b82 */ /* 0x001e300000000a00 */
        /* <DEDUP_REMOVED lines=72> */
.L_x_1034:
        /* <DEDUP_REMOVED lines=27> */
.L_x_1033:
[----:B------:R-:W-:Y:S05]  /*43f0*/  BSYNC.RECONVERGENT B0 ;  /* 0x0000000000007941 */ /* 0x000fea0003800200 */
.L_x_1032:
        /* <DEDUP_REMOVED lines=10> */
.L_x_1035:
        /* <DEDUP_REMOVED lines=82> */
.L_x_1036:
        /* <DEDUP_REMOVED lines=12> */
.L_x_2487:


//--------------------- .text._Z35group_norm_nhwc_bwd_one_pass_kernelI11Fp32IOFp32WLi256ELi20ELi640EEv26Group_norm_nhwc_bwd_params --------------------------
	.section	.text._Z35group_norm_nhwc_bwd_one_pass_kernelI11Fp32IOFp32WLi256ELi20ELi640EEv26Group_norm_nhwc_bwd_params,"ax",@progbits
	.align	128
        .global         _Z35group_norm_nhwc_bwd_one_pass_kernelI11Fp32IOFp32WLi256ELi20ELi640EEv26Group_norm_nhwc_bwd_params
        .type           _Z35group_norm_nhwc_bwd_one_pass_kernelI11Fp32IOFp32WLi256ELi20ELi640EEv26Group_norm_nhwc_bwd_params,@function
        .size           _Z35group_norm_nhwc_bwd_one_pass_kernelI11Fp32IOFp32WLi256ELi20ELi640EEv26Group_norm_nhwc_bwd_params,(.L_x_2488 - _Z35group_norm_nhwc_bwd_one_pass_kernelI11Fp32IOFp32WLi256ELi20ELi640EEv26Group_norm_nhwc_bwd_params)
        .other          _Z35group_norm_nhwc_bwd_one_pass_kernelI11Fp32IOFp32WLi256ELi20ELi640EEv26Group_norm_nhwc_bwd_params,@"STO_CUDA_ENTRY STV_DEFAULT"
_Z35group_norm_nhwc_bwd_one_pass_kernelI11Fp32IOFp32WLi256ELi20ELi640EEv26Group_norm_nhwc_bwd_params:
.text._Z35group_norm_nhwc_bwd_one_pass_kernelI11Fp32IOFp32WLi256ELi20ELi640EEv26Group_norm_nhwc_bwd_params:
        /* <DEDUP_REMOVED lines=9> */
[----:B------:R-:W1:Y:S01]  /*0090*/  LDCU UR11, c[0x0][0x374] ;  /* 0x00006e80ff0b77ac */ /* 0x000e620008000800 */
[----:B------:R-:W-:Y:S01]  /*00a0*/  UMOV UR4, URZ ;  /* 0x000000ff00047c82 */ /* 0x000fe20008000000 */
[----:B------:R-:W-:Y:S01]  /*00b0*/  UMOV UR7, UR6 ;  /* 0x0000000600077c82 */ /* 0x000fe20008000000 */
        /* <DEDUP_REMOVED lines=9> */
[----:B-1----:R-:W-:-:S07]  /*0150*/  LOP3.LUT R42, R44, 0xffff, RZ, 0xc0, !PT ;  /* 0x0000ffff2c2a7812 */ /* 0x002fce00078ec0ff */
.L_x_1068:
[----:B01----:R-:W0:Y:S01]  /*0160*/  LDC R6, c[0x0][0x410] ;  /* 0x00010400ff067b82 */ /* 0x003e220000000800 */
[----:B------:R-:W1:Y:S01]  /*0170*/  S2R R43, SR_CTAID.X ;  /* 0x00000000002b7919 */ /* 0x000e620000002500 */
[----:B------:R-:W1:Y:S01]  /*0180*/  LDCU UR5, c[0x0][0x41c] ;  /* 0x00008380ff0577ac */ /* 0x000e620008000800 */
[----:B------:R-:W-:Y:S01]  /*0190*/  ISETP.LE.AND P1, PT, RZ, UR7, PT ;  /* 0x00000007ff007c0c */ /* 0x000fe2000bf23270 */
[----:B--2---:R-:W2:Y:S04]  /*01a0*/  LDCU.128 UR16, c[0x0][0x400] ;  /* 0x00008000ff1077ac */ /* 0x004ea80008000c00 */
[----:B------:R-:W3:Y:S01]  /*01b0*/  LDC.64 R34, c[0x0][0x3a8] ;  /* 0x0000ea00ff227b82 */ /* 0x000ee20000000a00 */
[----:B------:R-:W4:Y:S01]  /*01c0*/  LDCU.64 UR8, c[0x0][0x3b8] ;  /* 0x00007700ff0877ac */ /* 0x000f220008000a00 */
[----:B0-----:R-:W-:-:S04]  /*01d0*/  IABS R5, R6 ;  /* 0x0000000600057213 */ /* 0x001fc80000000000 */
[----:B------:R-:W0:Y:S01]  /*01e0*/  I2F.RP R0, R5 ;  /* 0x0000000500007306 */ /* 0x000e220000209400 */
[----:B----4-:R-:W-:Y:S01]  /*01f0*/  UIMAD.WIDE UR8, UR7, 0x8, UR8 ;  /* 0x00000008070878a5 */ /* 0x010fe2000f8e0208 */
[----:B-1----:R-:W-:-:S05]  /*0200*/  IMAD R9, R43, UR5, R40 ;  /* 0x000000052b097c24 */ /* 0x002fca000f8e0228 */
[----:B------:R-:W-:Y:S02]  /*0210*/  MOV R14, UR8 ;  /* 0x00000008000e7c02 */ /* 0x000fe40008000f00 */
[----:B------:R-:W-:Y:S02]  /*0220*/  MOV R15, UR9 ;  /* 0x00000009000f7c02 */ /* 0x000fe40008000f00 */
[----:B------:R-:W-:Y:S01]  /*0230*/  SHF.R.S32.HI R21, RZ, 0x1f, R9 ;  /* 0x0000001fff157819 */ /* 0x000fe20000011409 */
[----:B------:R-:W1:Y:S01]  /*0240*/  LDCU.U8 UR8, c[0x0][0x414] ;  /* 0x00008280ff0877ac */ /* 0x000e620008000000 */
[----:B------:R-:W-:Y:S01]  /*0250*/  IADD3 R23, PT, PT, R9, 0x40, RZ ;  /* 0x0000004009177810 */ /* 0x000fe20007ffe0ff */
[----:B0-----:R-:W0:Y:S01]  /*0260*/  MUFU.RCP R0, R0 ;  /* 0x0000000000007308 */ /* 0x001e220000001000 */
[----:B------:R-:W4:Y:S02]  /*0270*/  LDG.E.64 R14, desc[UR12][R14.64] ;  /* 0x0000000c0e0e7981 */ /* 0x000f24000c1e1b00 */
[----:B------:R-:W-:-:S02]  /*0280*/  SHF.R.S32.HI R11, RZ, 0x1f, R23 ;  /* 0x0000001fff0b7819 */ /* 0x000fc40000011417 */
[----:B------:R-:W-:Y:S02]  /*0290*/  IADD3 R33, PT, PT, R9, 0xc0, RZ ;  /* 0x000000c009217810 */ /* 0x000fe40007ffe0ff */
[----:B0-----:R-:W-:-:S04]  /*02a0*/  IADD3 R2, PT, PT, R0, 0xffffffe, RZ ;  /* 0x0ffffffe00027810 */ /* 0x001fc80007ffe0ff */
[----:B------:R0:W2:Y:S02]  /*02b0*/  F2I.FTZ.U32.TRUNC.NTZ R3, R2 ;  /* 0x0000000200037305 */ /* 0x0000a4000021f000 */
[----:B0-----:R-:W-:Y:S01]  /*02c0*/  HFMA2 R2, -RZ, RZ, 0, 0 ;  /* 0x00000000ff027431 */ /* 0x001fe200000001ff */
[----:B--2---:R-:W-:-:S05]  /*02d0*/  IADD3 R4, PT, PT, RZ, -R3, RZ ;  /* 0x80000003ff047210 */ /* 0x004fca0007ffe0ff */
[----:B------:R-:W-:Y:S01]  /*02e0*/  IMAD R7, R4, R5, RZ ;  /* 0x0000000504077224 */ /* 0x000fe200078e02ff */
[----:B------:R-:W-:-:S03]  /*02f0*/  IABS R4, UR7 ;  /* 0x0000000700047c13 */ /* 0x000fc60008000000 */
[----:B------:R-:W-:Y:S01]  /*0300*/  IMAD.HI.U32 R3, R3, R7, R2 ;  /* 0x0000000703037227 */ /* 0x000fe200078e0002 */
[----:B------:R-:W-:Y:S02]  /*0310*/  LOP3.LUT R2, R6, UR7, RZ, 0x3c, !PT ;  /* 0x0000000706027c12 */ /* 0x000fe4000f8e3cff */
[----:B------:R-:W-:Y:S02]  /*0320*/  LOP3.LUT R7, RZ, R6, RZ, 0x33, !PT ;  /* 0x00000006ff077212 */ /* 0x000fe400078e33ff */
[----:B------:R-:W-:Y:S01]  /*0330*/  ISETP.GE.AND P3, PT, R2, RZ, PT ;  /* 0x000000ff0200720c */ /* 0x000fe20003f66270 */
[----:B------:R-:W-:-:S05]  /*0340*/  IMAD.HI.U32 R3, R3, R4, RZ ;  /* 0x0000000403037227 */ /* 0x000fca00078e00ff */
[----:B------:R-:W-:-:S05]  /*0350*/  IADD3 R0, PT, PT, -R3, RZ, RZ ;  /* 0x000000ff03007210 */ /* 0x000fca0007ffe1ff */
[----:B------:R-:W-:-:S05]  /*0360*/  IMAD R0, R5, R0, R4 ;  /* 0x0000000005007224 */ /* 0x000fca00078e0204 */
[----:B------:R-:W-:-:S13]  /*0370*/  ISETP.GT.U32.AND P4, PT, R5, R0, PT ;  /* 0x000000000500720c */ /* 0x000fda0003f84070 */
[-C--:B------:R-:W-:Y:S02]  /*0380*/  @!P4 IADD3 R0, PT, PT, R0, -R5.reuse, RZ ;  /* 0x800000050000c210 */ /* 0x080fe40007ffe0ff */
[----:B------:R-:W-:Y:S02]  /*0390*/  @!P4 IADD3 R3, PT, PT, R3, 0x1, RZ ;  /* 0x000000010303c810 */ /* 0x000fe40007ffe0ff */
[----:B------:R-:W-:Y:S02]  /*03a0*/  ISETP.GT.U32.AND P0, PT, R5, R0, PT ;  /* 0x000000000500720c */ /* 0x000fe40003f04070 */
[CC--:B------:R-:W-:Y:S02]  /*03b0*/  ISETP.GE.U32.AND P2, PT, R0.reuse, R5.reuse, PT ;  /* 0x000000050000720c */ /* 0x0c0fe40003f46070 */
[----:B------:R-:W-:Y:S02]  /*03c0*/  IADD3 R5, PT, PT, R0, -R5, RZ ;  /* 0x8000000500057210 */ /* 0x000fe40007ffe0ff */
[----:B------:R-:W-:-:S02]  /*03d0*/  ISETP.NE.AND P4, PT, R6, RZ, PT ;  /* 0x000000ff0600720c */ /* 0x000fc40003f85270 */
[----:B------:R-:W-:Y:S02]  /*03e0*/  SEL R0, R5, R0, !P0 ;  /* 0x0000000005007207 */ /* 0x000fe40004000000 */
[----:B------:R-:W-:Y:S02]  /*03f0*/  ISETP.GE.U32.AND P0, PT, R9, UR16, PT ;  /* 0x0000001009007c0c */ /* 0x000fe4000bf06070 */
[----:B------:R-:W-:Y:S02]  /*0400*/  @!P1 IADD3 R0, PT, PT, -R0, RZ, RZ ;  /* 0x000000ff00009210 */ /* 0x000fe40007ffe1ff */
[----:B------:R-:W-:Y:S02]  /*0410*/  ISETP.GE.AND.EX P0, PT, R21, UR17, PT, P0 ;  /* 0x0000001115007c0c */ /* 0x000fe4000bf06300 */
[----:B------:R-:W-:Y:S02]  /*0420*/  ISETP.GE.U32.AND P1, PT, R23, UR16, PT ;  /* 0x0000001017007c0c */ /* 0x000fe4000bf26070 */
[----:B------:R-:W-:-:S02]  /*0430*/  @P2 IADD3 R3, PT, PT, R3, 0x1, RZ ;  /* 0x0000000103032810 */ /* 0x000fc40007ffe0ff */
[----:B------:R-:W-:Y:S02]  /*0440*/  ISETP.GE.AND.EX P1, PT, R11, UR17, PT, P1 ;  /* 0x000000110b007c0c */ /* 0x000fe4000bf26310 */
[----:B------:R-:W-:Y:S02]  /*0450*/  SEL R41, R7, R0, !P4 ;  /* 0x0000000007297207 */ /* 0x000fe40006000000 */
[----:B------:R-:W-:Y:S02]  /*0460*/  @!P3 IADD3 R3, PT, PT, -R3, RZ, RZ ;  /* 0x000000ff0303b210 */ /* 0x000fe40007ffe1ff */
[----:B------:R-:W-:Y:S01]  /*0470*/  IADD3 R0, PT, PT, R9, 0x80, RZ ;  /* 0x0000008009007810 */ /* 0x000fe20007ffe0ff */
[----:B------:R-:W0:Y:S01]  /*0480*/  @!P0 LDC.64 R4, c[0x0][0x3f8] ;  /* 0x0000fe00ff048b82 */ /* 0x000e220000000a00 */
[----:B------:R-:W-:Y:S01]  /*0490*/  IMAD R13, R41, 0x14, RZ ;  /* 0x00000014290d7824 */ /* 0x000fe200078e02ff */
[----:B------:R-:W-:Y:S02]  /*04a0*/  SEL R3, R7, R3, !P4 ;  /* 0x0000000307037207 */ /* 0x000fe40006000000 */
[----:B------:R-:W-:-:S02]  /*04b0*/  SHF.R.S32.HI R19, RZ, 0x1f, R0 ;  /* 0x0000001fff137819 */ /* 0x000fc40000011400 */
[C---:B------:R-:W-:Y:S02]  /*04c0*/  IADD3 R30, P2, PT, R13.reuse, R42, RZ ;  /* 0x0000002a0d1e7210 */ /* 0x040fe40007f5e0ff */
[----:B------:R-:W-:Y:S01]  /*04d0*/  SHF.R.S32.HI R2, RZ, 0x1f, R3 ;  /* 0x0000001fff027819 */ /* 0x000fe20000011403 */
[----:B------:R-:W2:Y:S01]  /*04e0*/  @!P1 LDC.64 R16, c[0x0][0x3f8] ;  /* 0x0000fe00ff109b82 */ /* 0x000ea20000000a00 */
[----:B------:R-:W-:Y:S02]  /*04f0*/  LEA.HI.X.SX32 R31, R13, RZ, 0x1, P2 ;  /* 0x000000ff0d1f7211 */ /* 0x000fe400010f0eff */
[----:B------:R-:W-:Y:S01]  /*0500*/  ISETP.GE.U32.AND P2, PT, R0, UR16, PT ;  /* 0x0000001000007c0c */ /* 0x000fe2000bf46070 */
[----:B------:R-:W-:Y:S01]  /*0510*/  IMAD R2, R2, UR18, RZ ;  /* 0x0000001202027c24 */ /* 0x000fe2000f8e02ff */
[----:B------:R-:W-:Y:S01]  /*0520*/  ISETP.GE.U32.AND P3, PT, R33, UR16, PT ;  /* 0x0000001021007c0c */ /* 0x000fe2000bf66070 */
[----:B------:R-:W-:Y:S01]  /*0530*/  IMAD.WIDE.U32 R30, R3, UR18, R30 ;  /* 0x00000012031e7c25 */ /* 0x000fe2000f8e001e */
[----:B------:R-:W-:Y:S01]  /*0540*/  ISETP.GE.AND.EX P2, PT, R19, UR17, PT, P2 ;  /* 0x0000001113007c0c */ /* 0x000fe2000bf46320 */
[----:B------:R-:W3:Y:S02]  /*0550*/  @!P0 LDC.64 R24, c[0x0][0x3a0] ;  /* 0x0000e800ff188b82 */ /* 0x000ee40000000a00 */
[----:B------:R-:W-:Y:S01]  /*0560*/  IMAD R29, R3, UR19, R2 ;  /* 0x00000013031d7c24 */ /* 0x000fe2000f8e0202 */
[----:B------:R-:W-:-:S05]  /*0570*/  SHF.R.S32.HI R3, RZ, 0x1f, R33 ;  /* 0x0000001fff037819 */ /* 0x000fca0000011421 */
[----:B------:R-:W1:Y:S01]  /*0580*/  @!P0 LDC.64 R6, c[0x0][0x398] ;  /* 0x0000e600ff068b82 */ /* 0x000e620000000a00 */
[----:B0-----:R-:W-:Y:S01]  /*0590*/  @!P0 IMAD R2, R21, R4, RZ ;  /* 0x0000000415028224 */ /* 0x001fe200078e02ff */
[----:B------:R-:W-:Y:S02]  /*05a0*/  IADD3 R29, PT, PT, R31, R29, RZ ;  /* 0x0000001d1f1d7210 */ /* 0x000fe40007ffe0ff */
[----:B------:R-:W-:Y:S01]  /*05b0*/  @!P0 MOV R28, R30 ;  /* 0x0000001e001c8202 */ /* 0x000fe20000000f00 */
[----:B------:R-:W-:Y:S01]  /*05c0*/  @!P0 IMAD R13, R9, R5, R2 ;  /* 0x00000005090d8224 */ /* 0x000fe200078e0202 */
[----:B------:R-:W-:Y:S02]  /*05d0*/  ISETP.GE.AND.EX P3, PT, R3, UR17, PT, P3 ;  /* 0x0000001103007c0c */ /* 0x000fe4000bf66330 */
[----:B------:R-:W0:Y:S01]  /*05e0*/  @!P2 LDC.64 R20, c[0x0][0x3f8] ;  /* 0x0000fe00ff14ab82 */ /* 0x000e220000000a00 */
[----:B------:R-:W-:-:S04]  /*05f0*/  @!P0 IMAD.WIDE.U32 R4, R9, R4, R28 ;  /* 0x0000000409048225 */ /* 0x000fc800078e001c */
[----:B--2---:R-:W-:Y:S01]  /*0600*/  @!P1 IMAD R12, R11, R16, RZ ;  /* 0x000000100b0c9224 */ /* 0x004fe200078e02ff */
[----:B------:R-:W-:Y:S02]  /*0610*/  @!P0 IADD3 R5, PT, PT, R5, R13, RZ ;  /* 0x0000000d05058210 */ /* 0x000fe40007ffe0ff */
[C---:B------:R-:W-:Y:S01]  /*0620*/  @!P0 SHF.L.U32 R13, R4.reuse, 0x2, RZ ;  /* 0x00000002040d8819 */ /* 0x040fe200000006ff */
[----:B------:R-:W-:Y:S01]  /*0630*/  @!P1 IMAD R27, R23, R17, R12 ;  /* 0x00000011171b9224 */ /* 0x000fe200078e020c */
[----:B------:R-:W-:Y:S01]  /*0640*/  @!P0 SHF.L.U64.HI R2, R4, 0x2, R5 ;  /* 0x0000000204028819 */ /* 0x000fe20000010205 */
[----:B------:R-:W2:Y:S01]  /*0650*/  @!P1 LDC.64 R8, c[0x0][0x3a0] ;  /* 0x0000e800ff089b82 */ /* 0x000ea20000000a00 */
[C---:B---3--:R-:W-:Y:S02]  /*0660*/  @!P0 IADD3 R24, P4, PT, R13.reuse, R24, RZ ;  /* 0x000000180d188210 */ /* 0x048fe40007f9e0ff */
[----:B------:R-:W-:Y:S02]  /*0670*/  @!P1 MOV R12, R30 ;  /* 0x0000001e000c9202 */ /* 0x000fe40000000f00 */
[----:B-1----:R-:W-:-:S02]  /*0680*/  @!P0 IADD3 R6, P5, PT, R13, R6, RZ ;  /* 0x000000060d068210 */ /* 0x002fc40007fbe0ff */
[----:B------:R-:W-:Y:S01]  /*0690*/  @!P1 MOV R13, R29 ;  /* 0x0000001d000d9202 */ /* 0x000fe20000000f00 */
[----:B------:R-:W1:Y:S02]  /*06a0*/  @!P3 LDC.64 R4, c[0x0][0x3f8] ;  /* 0x0000fe00ff04bb82 */ /* 0x000e640000000a00 */
[----:B------:R-:W-:Y:S01]  /*06b0*/  @!P1 IMAD.WIDE.U32 R16, R23, R16, R12 ;  /* 0x0000001017109225 */ /* 0x000fe200078e000c */
[----:B------:R-:W-:-:S05]  /*06c0*/  @!P0 IADD3.X R25, PT, PT, R2, R25, RZ, P4, !PT ;  /* 0x0000001902198210 */ /* 0x000fca00027fe4ff */
[----:B------:R-:W3:Y:S01]  /*06d0*/  @!P1 LDC.64 R10, c[0x0][0x398] ;  /* 0x0000e600ff0a9b82 */ /* 0x000ee20000000a00 */
[----:B------:R-:W-:Y:S02]  /*06e0*/  @!P1 IADD3 R17, PT, PT, R17, R27, RZ ;  /* 0x0000001b11119210 */ /* 0x000fe40007ffe0ff */
[----:B------:R-:W-:Y:S01]  /*06f0*/  @!P0 IADD3.X R7, PT, PT, R2, R7, RZ, P5, !PT ;  /* 0x0000000702078210 */ /* 0x000fe20002ffe4ff */
[----:B0-----:R-:W-:Y:S01]  /*0700*/  @!P2 IMAD R19, R19, R20, RZ ;  /* 0x000000141313a224 */ /* 0x001fe200078e02ff */
[C---:B------:R-:W-:Y:S02]  /*0710*/  @!P1 SHF.L.U32 R37, R16.reuse, 0x2, RZ ;  /* 0x0000000210259819 */ /* 0x040fe400000006ff */
[----:B------:R-:W-:Y:S01]  /*0720*/  @!P1 SHF.L.U64.HI R2, R16, 0x2, R17 ;  /* 0x0000000210029819 */ /* 0x000fe20000010211 */
[----:B------:R-:W0:Y:S01]  /*0730*/  @!P2 LDC.64 R22, c[0x0][0x3a0] ;  /* 0x0000e800ff16ab82 */ /* 0x000e220000000a00 */
[----:B------:R-:W-:Y:S02]  /*0740*/  @!P2 MOV R16, R30 ;  /* 0x0000001e0010a202 */ /* 0x000fe40000000f00 */
[----:B------:R-:W-:Y:S01]  /*0750*/  @!P2 MOV R17, R29 ;  /* 0x0000001d0011a202 */ /* 0x000fe20000000f00 */
[----:B------:R-:W-:-:S04]  /*0760*/  @!P2 IMAD R39, R0, R21, R19 ;  /* 0x000000150027a224 */ /* 0x000fc800078e0213 */
[----:B------:R-:W0:Y:S01]  /*0770*/  @!P2 LDC.64 R12, c[0x0][0x398] ;  /* 0x0000e600ff0cab82 */ /* 0x000e220000000a00 */
[----:B------:R-:W-:Y:S01]  /*0780*/  @!P2 IMAD.WIDE.U32 R20, R0, R20, R16 ;  /* 0x000000140014a225 */ /* 0x000fe200078e0010 */
[----:B------:R-:W-:-:S03]  /*0790*/  ISETP.NE.AND P4, PT, RZ, UR8, PT ;  /* 0x00000008ff007c0c */ /* 0x000fc6000bf85270 */
[----:B-1----:R-:W-:-:S03]  /*07a0*/  @!P3 IMAD R36, R3, R4, RZ ;  /* 0x000000040324b224 */ /* 0x002fc600078e02ff */
[----:B------:R-:W1:Y:S01]  /*07b0*/  @!P3 LDC.64 R16, c[0x0][0x3a0] ;  /* 0x0000e800ff10bb82 */ /* 0x000e620000000a00 */
[----:B------:R-:W-:-:S07]  /*07c0*/  @!P2 IADD3 R3, PT, PT, R21, R39, RZ ;  /* 0x000000271503a210 */ /* 0x000fce0007ffe0ff */
[----:B------:R-:W4:Y:S01]  /*07d0*/  @!P3 LDC.64 R18, c[0x0][0x398] ;  /* 0x0000e600ff12bb82 */ /* 0x000f220000000a00 */
[C---:B------:R-:W-:Y:S02]  /*07e0*/  @!P2 SHF.L.U32 R32, R20.reuse, 0x2, RZ ;  /* 0x000000021420a819 */ /* 0x040fe400000006ff */
[----:B------:R-:W-:Y:S02]  /*07f0*/  @!P2 SHF.L.U64.HI R0, R20, 0x2, R3 ;  /* 0x000000021400a819 */ /* 0x000fe40000010203 */
[----:B------:R-:W-:Y:S02]  /*0800*/  @!P3 MOV R20, R30 ;  /* 0x0000001e0014b202 */ /* 0x000fe40000000f00 */
[----:B------:R-:W-:Y:S01]  /*0810*/  @!P3 MOV R21, R29 ;  /* 0x0000001d0015b202 */ /* 0x000fe20000000f00 */
[----:B------:R-:W-:Y:S01]  /*0820*/  @!P3 IMAD R3, R33, R5, R36 ;  /* 0x000000052103b224 */ /* 0x000fe200078e0224 */
[----:B------:R-:W4:Y:S01]  /*0830*/  @P4 LDC.64 R26, c[0x0][0x3b0] ;  /* 0x0000ec00ff1a4b82 */ /* 0x000f220000000a00 */
[----:B--2---:R-:W-:-:S02]  /*0840*/  @!P1 IADD3 R8, P6, PT, R37, R8, RZ ;  /* 0x0000000825089210 */ /* 0x004fc40007fde0ff */
[----:B---3--:R-:W-:Y:S01]  /*0850*/  @!P1 IADD3 R10, P5, PT, R37, R10, RZ ;  /* 0x0000000a250a9210 */ /* 0x008fe20007fbe0ff */
[----:B------:R-:W-:Y:S01]  /*0860*/  @!P3 IMAD.WIDE.U32 R4, R33, R4, R20 ;  /* 0x000000042104b225 */ /* 0x000fe200078e0014 */
[C---:B------:R-:W-:Y:S02]  /*0870*/  @!P1 IADD3.X R9, PT, PT, R2.reuse, R9, RZ, P6, !PT ;  /* 0x0000000902099210 */ /* 0x040fe400037fe4ff */
[----:B------:R-:W-:Y:S02]  /*0880*/  @!P1 IADD3.X R11, PT, PT, R2, R11, RZ, P5, !PT ;  /* 0x0000000b020b9210 */ /* 0x000fe40002ffe4ff */
[C---:B0-----:R-:W-:Y:S02]  /*0890*/  @!P2 IADD3 R22, P6, PT, R32.reuse, R22, RZ ;  /* 0x000000162016a210 */ /* 0x041fe40007fde0ff */
[----:B------:R-:W-:Y:S02]  /*08a0*/  @!P2 IADD3 R12, P5, PT, R32, R12, RZ ;  /* 0x0000000c200ca210 */ /* 0x000fe40007fbe0ff */
[----:B------:R-:W-:-:S02]  /*08b0*/  @!P3 IADD3 R5, PT, PT, R5, R3, RZ ;  /* 0x000000030505b210 */ /* 0x000fc40007ffe0ff */
[----:B------:R-:W-:Y:S02]  /*08c0*/  @!P3 SHF.L.U32 R3, R4, 0x2, RZ ;  /* 0x000000020403b819 */ /* 0x000fe400000006ff */
[C---:B------:R-:W-:Y:S02]  /*08d0*/  @!P2 IADD3.X R23, PT, PT, R0.reuse, R23, RZ, P6, !PT ;  /* 0x000000170017a210 */ /* 0x040fe400037fe4ff */
[----:B------:R-:W-:Y:S02]  /*08e0*/  @!P2 IADD3.X R13, PT, PT, R0, R13, RZ, P5, !PT ;  /* 0x0000000d000da210 */ /* 0x000fe40002ffe4ff */
[C---:B-1----:R-:W-:Y:S02]  /*08f0*/  @!P3 IADD3 R16, P5, PT, R3.reuse, R16, RZ ;  /* 0x000000100310b210 */ /* 0x042fe40007fbe0ff */
[----:B----4-:R-:W-:Y:S01]  /*0900*/  @!P3 IADD3 R18, P6, PT, R3, R18, RZ ;  /* 0x000000120312b210 */ /* 0x010fe20007fde0ff */
[----:B------:R-:W-:Y:S01]  /*0910*/  HFMA2 R3, -RZ, RZ, 0, 0 ;  /* 0x00000000ff037431 */ /* 0x000fe200000001ff */
[----:B------:R-:W-:-:S02]  /*0920*/  MOV R2, RZ ;  /* 0x000000ff00027202 */ /* 0x000fc40000000f00 */
[----:B------:R-:W-:Y:S02]  /*0930*/  LOP3.LUT R42, R44, 0xffff, RZ, 0xc0, !PT ;  /* 0x0000ffff2c2a7812 */ /* 0x000fe400078ec0ff */
[----:B------:R-:W-:Y:S02]  /*0940*/  CS2R R36, SRZ ;  /* 0x0000000000247805 */ /* 0x000fe4000001ff00 */
[----:B------:R0:W5:Y:S01]  /*0950*/  @!P0 LDG.E.64 R2, desc[UR12][R6.64] ;  /* 0x0000000c06028981 */ /* 0x000162000c1e1b00 */
[----:B------:R-:W-:Y:S01]  /*0960*/  IMAD R33, R41, 0x14, R42 ;  /* 0x0000001429217824 */ /* 0x000fe200078e022a */
[----:B------:R-:W-:Y:S02]  /*0970*/  @!P3 SHF.L.U64.HI R4, R4, 0x2, R5 ;  /* 0x000000020404b819 */ /* 0x000fe40000010205 */
[----:B------:R1:W5:Y:S01]  /*0980*/  @!P1 LDG.E.64 R36, desc[UR12][R8.64] ;  /* 0x0000000c08249981 */ /* 0x000362000c1e1b00 */
[----:B0-----:R-:W-:Y:S01]  /*0990*/  CS2R R6, SRZ ;  /* 0x0000000000067805 */ /* 0x001fe2000001ff00 */
[----:B------:R-:W-:Y:S01]  /*09a0*/  IMAD.WIDE R20, R33, 0x4, R34 ;  /* 0x0000000421147825 */ /* 0x000fe200078e0222 */
[----:B------:R-:W-:-:S02]  /*09b0*/  @!P3 IADD3.X R17, PT, PT, R4, R17, RZ, P5, !PT ;  /* 0x000000110411b210 */ /* 0x000fc40002ffe4ff */
[----:B------:R-:W-:Y:S02]  /*09c0*/  CS2R R34, SRZ ;  /* 0x0000000000227805 */ /* 0x000fe4000001ff00 */
[----:B------:R-:W-:Y:S01]  /*09d0*/  @!P3 IADD3.X R19, PT, PT, R4, R19, RZ, P6, !PT ;  /* 0x000000130413b210 */ /* 0x000fe200037fe4ff */
[----:B------:R-:W-:Y:S01]  /*09e0*/  @P4 IMAD.WIDE R26, R33, 0x4, R26 ;  /* 0x00000004211a4825 */ /* 0x000fe200078e021a */
[----:B------:R0:W5:Y:S01]  /*09f0*/  @!P1 LDG.E.64 R6, desc[UR12][R10.64] ;  /* 0x0000000c0a069981 */ /* 0x000162000c1e1b00 */
[----:B-1----:R-:W-:Y:S02]  /*0a00*/  CS2R R8, SRZ ;  /* 0x0000000000087805 */ /* 0x002fe4000001ff00 */
[----:B------:R-:W-:Y:S02]  /*0a10*/  CS2R R4, SRZ ;  /* 0x0000000000047805 */ /* 0x000fe4000001ff00 */
[----:B------:R-:W-:Y:S01]  /*0a20*/  CS2R R32, SRZ ;  /* 0x0000000000207805 */ /* 0x000fe2000001ff00 */
[----:B------:R1:W5:Y:S04]  /*0a30*/  @!P2 LDG.E.64 R34, desc[UR12][R22.64] ;  /* 0x0000000c1622a981 */ /* 0x000368000c1e1b00 */
[----:B------:R1:W5:Y:S01]  /*0a40*/  @!P2 LDG.E.64 R8, desc[UR12][R12.64] ;  /* 0x0000000c0c08a981 */ /* 0x000362000c1e1b00 */
[----:B0-----:R-:W-:-:S03]  /*0a50*/  CS2R R10, SRZ ;  /* 0x00000000000a7805 */ /* 0x001fc6000001ff00 */
[----:B------:R1:W5:Y:S04]  /*0a60*/  @P4 LDG.E.64 R4, desc[UR12][R26.64] ;  /* 0x0000000c1a044981 */ /* 0x000368000c1e1b00 */
[----:B------:R1:W5:Y:S04]  /*0a70*/  @!P3 LDG.E.64 R32, desc[UR12][R16.64] ;  /* 0x0000000c1020b981 */ /* 0x000368000c1e1b00 */
[----:B------:R1:W5:Y:S04]  /*0a80*/  @!P3 LDG.E.64 R10, desc[UR12][R18.64] ;  /* 0x0000000c120ab981 */ /* 0x000368000c1e1b00 */
[----:B------:R1:W5:Y:S01]  /*0a90*/  LDG.E.64 R12, desc[UR12][R20.64] ;  /* 0x0000000c140c7981 */ /* 0x000362000c1e1b00 */
[----:B------:R-:W-:-:S06]  /*0aa0*/  CS2R R38, SRZ ;  /* 0x0000000000267805 */ /* 0x000fcc000001ff00 */
[----:B------:R1:W5:Y:S01]  /*0ab0*/  @!P0 LDG.E.64 R38, desc[UR12][R24.64] ;  /* 0x0000000c18268981 */ /* 0x000362000c1e1b00 */
[----:B------:R-:W-:-:S13]  /*0ac0*/  R2UR UR15, R14 ;  /* 0x000000000e0f72ca */ /* 0x000fda00000e0000 */
[----:B------:R-:W-:-:S05]  /*0ad0*/  MOV R0, UR15 ;  /* 0x0000000f00007c02 */ /* 0x000fca0008000f00 */
[----:B------:R-:W-:-:S05]  /*0ae0*/  FFMA.FTZ R15, -R0, UR15, R15 ;  /* 0x0000000f000f7c23 */ /* 0x000fca000801010f */
[----:B------:R-:W-:-:S13]  /*0af0*/  FSETP.GTU.FTZ.AND P0, PT, R15, RZ, PT ;  /* 0x000000ff0f00720b */ /* 0x000fda0003f1c000 */
[----:B------:R-:W-:-:S05]  /*0b00*/  VOTEU.ANY UP0, P0 ;  /* 0x0000000000ff7886 */ /* 0x000fca0000000100 */
[----:B------:R-:W0:Y:S01]  /*0b10*/  @UP0 LDCU UR5, c[0x0][0x3c0] ;  /* 0x00007800ff0507ac */ /* 0x000e220008000800 */
[----:B------:R-:W-:-:S13]  /*0b20*/  PLOP3.LUT P0, PT, PT, PT, UP0, 0x80, 0x8 ;  /* 0x000000000008781c */ /* 0x000fda0003f0f008 */
[----:B0-----:R-:W-:-:S06]  /*0b30*/  @P0 FADD.FTZ R0, R15, UR5 ;  /* 0x000000050f000e21 */ /* 0x001fcc0008010000 */
[----:B------:R-:W0:Y:S01]  /*0b40*/  @P0 MUFU.RSQ R0, R0 ;  /* 0x0000000000000308 */ /* 0x000e220000001400 */
[----:B------:R-:W-:Y:S01]  /*0b50*/  UISETP.NE.AND UP1, UPT, UR8, URZ, UPT ;  /* 0x000000ff0800728c */ /* 0x000fe2000bf25270 */
[----:B------:R-:W-:Y:S01]  /*0b60*/  UMOV UR14, 0x3f800000 ;  /* 0x3f800000000e7882 */ /* 0x000fe20000000000 */
[----:B0-----:R-:W-:-:S13]  /*0b70*/  @P0 R2UR UR5, R0 ;  /* 0x00000000000502ca */ /* 0x001fda00000e0000 */
[----:B------:R-:W-:Y:S01]  /*0b80*/  @UP0 UMOV UR14, UR5 ;  /* 0x00000005000e0c82 */ /* 0x000fe20008000000 */
[----:B-1----:R-:W-:Y:S05]  /*0b90*/  BRA.U UP1, `(.L_x_1038) ;  /* 0x0000000101e47547 */ /* 0x002fea000b800000 */
[----:B-----5:R-:W-:Y:S01]  /*0ba0*/  FADD.FTZ R15, R38, -UR15 ;  /* 0x8000000f260f7e21 */ /* 0x020fe20008010000 */
[-C--:B------:R-:W-:Y:S01]  /*0bb0*/  FMUL.FTZ R14, R2, R12.reuse ;  /* 0x0000000c020e7220 */ /* 0x080fe20000410000 */
[----:B------:R-:W-:Y:S01]  /*0bc0*/  FADD.FTZ R0, R39, -UR15 ;  /* 0x8000000f27007e21 */ /* 0x000fe20008010000 */
[----:B------:R-:W-:Y:S01]  /*0bd0*/  FMUL.FTZ R17, R3, R13 ;  /* 0x0000000d03117220 */ /* 0x000fe20000410000 */
[----:B------:R-:W-:Y:S01]  /*0be0*/  FMUL.FTZ R15, R15, UR14 ;  /* 0x0000000e0f0f7c20 */ /* 0x000fe20008410000 */
[----:B------:R-:W-:Y:S01]  /*0bf0*/  FADD.FTZ R16, RZ, R14 ;  /* 0x0000000eff107221 */ /* 0x000fe20000010000 */
[----:B------:R-:W-:Y:S01]  /*0c00*/  FMUL.FTZ R0, R0, UR14 ;  /* 0x0000000e00007c20 */ /* 0x000fe20008410000 */
[----:B------:R-:W-:Y:S01]  /*0c10*/  FMUL.FTZ R21, R6, R12 ;  /* 0x0000000c06157220 */ /* 0x000fe20000410000 */
[----:B------:R-:W-:Y:S01]  /*0c20*/  FFMA.FTZ R19, R15, R14, RZ ;  /* 0x0000000e0f137223 */ /* 0x000fe200000100ff */
[----:B------:R-:W-:Y:S01]  /*0c30*/  FADD.FTZ R14, R36, -UR15 ;  /* 0x8000000f240e7e21 */ /* 0x000fe20008010000 */
[----:B------:R-:W-:Y:S01]  /*0c40*/  FADD.FTZ R16, R17, R16 ;  /* 0x0000001011107221 */ /* 0x000fe20000010000 */
[----:B------:R-:W-:Y:S01]  /*0c50*/  FADD.FTZ R20, R34, -UR15 ;  /* 0x8000000f22147e21 */ /* 0x000fe20008010000 */
[----:B------:R-:W-:Y:S01]  /*0c60*/  FFMA.FTZ R19, R0, R17, R19 ;  /* 0x0000001100137223 */ /* 0x000fe20000010013 */
[----:B------:R-:W-:Y:S01]  /*0c70*/  FMUL.FTZ R18, R14, UR14 ;  /* 0x0000000e0e127c20 */ /* 0x000fe20008410000 */
[----:B------:R-:W-:Y:S01]  /*0c80*/  FADD.FTZ R14, R37, -UR15 ;  /* 0x8000000f250e7e21 */ /* 0x000fe20008010000 */
[----:B------:R-:W-:Y:S01]  /*0c90*/  FFMA.FTZ R17, R2, R15, RZ ;  /* 0x0000000f02117223 */ /* 0x000fe200000100ff */
[----:B------:R-:W-:Y:S01]  /*0ca0*/  FADD.FTZ R16, R16, R21 ;  /* 0x0000001510107221 */ /* 0x000fe20000010000 */
[----:B------:R-:W-:Y:S01]  /*0cb0*/  FMUL.FTZ R15, R7, R13 ;  /* 0x0000000d070f7220 */ /* 0x000fe20000410000 */
[----:B------:R-:W-:Y:S01]  /*0cc0*/  FFMA.FTZ R19, R18, R21, R19 ;  /* 0x0000001512137223 */ /* 0x000fe20000010013 */
[----:B------:R-:W-:Y:S01]  /*0cd0*/  FMUL.FTZ R14, R14, UR14 ;  /* 0x0000000e0e0e7c20 */ /* 0x000fe20008410000 */
[----:B------:R-:W-:Y:S01]  /*0ce0*/  FFMA.FTZ R17, R6, R18, R17 ;  /* 0x0000001206117223 */ /* 0x000fe20000010011 */
[----:B------:R-:W-:Y:S01]  /*0cf0*/  FADD.FTZ R18, R15, R16 ;  /* 0x000000100f127221 */ /* 0x000fe20000010000 */
[----:B------:R-:W-:Y:S01]  /*0d00*/  FMUL.FTZ R21, R8, R12 ;  /* 0x0000000c08157220 */ /* 0x000fe20000410000 */
[----:B------:R-:W-:Y:S01]  /*0d10*/  FFMA.FTZ R19, R14, R15, R19 ;  /* 0x0000000f0e137223 */ /* 0x000fe20000010013 */
[----:B------:R-:W-:Y:S01]  /*0d20*/  FMUL.FTZ R16, R20, UR14 ;  /* 0x0000000e14107c20 */ /* 0x000fe20008410000 */
[----:B------:R-:W-:Y:S01]  /*0d30*/  FADD.FTZ R15, R35, -UR15 ;  /* 0x8000000f230f7e21 */ /* 0x000fe20008010000 */
[----:B------:R-:W-:Y:S01]  /*0d40*/  FADD.FTZ R20, R18, R21 ;  /* 0x0000001512147221 */ /* 0x000fe20000010000 */
[----:B------:R-:W-:Y:S01]  /*0d50*/  FFMA.FTZ R0, R3, R0, RZ ;  /* 0x0000000003007223 */ /* 0x000fe200000100ff */
[----:B------:R-:W-:Y:S01]  /*0d60*/  FFMA.FTZ R21, R16, R21, R19 ;  /* 0x0000001510157223 */ /* 0x000fe20000010013 */
[----:B------:R-:W-:Y:S01]  /*0d70*/  FMUL.FTZ R19, R9, R13 ;  /* 0x0000000d09137220 */ /* 0x000fe20000410000 */
[----:B------:R-:W-:Y:S01]  /*0d80*/  FMUL.FTZ R18, R15, UR14 ;  /* 0x0000000e0f127c20 */ /* 0x000fe20008410000 */
[----:B------:R-:W-:Y:S01]  /*0d90*/  FADD.FTZ R15, R32, -UR15 ;  /* 0x8000000f200f7e21 */ /* 0x000fe20008010000 */
[----:B------:R-:W-:Y:S01]  /*0da0*/  FFMA.FTZ R0, R7, R14, R0 ;  /* 0x0000000e07007223 */ /* 0x000fe20000010000 */
[----:B------:R-:W-:Y:S01]  /*0db0*/  FADD.FTZ R20, R19, R20 ;  /* 0x0000001413147221 */ /* 0x000fe20000010000 */
[----:B------:R-:W-:Y:S01]  /*0dc0*/  FFMA.FTZ R14, R18, R19, R21 ;  /* 0x00000013120e7223 */ /* 0x000fe20000010015 */
[----:B------:R-:W-:Y:S01]  /*0dd0*/  FMUL.FTZ R19, R10, R12 ;  /* 0x0000000c0a137220 */ /* 0x000fe20000410000 */
[----:B------:R-:W-:Y:S01]  /*0de0*/  FMUL.FTZ R15, R15, UR14 ;  /* 0x0000000e0f0f7c20 */ /* 0x000fe20008410000 */
[----:B------:R-:W-:Y:S01]  /*0df0*/  FFMA.FTZ R17, R8, R16, R17 ;  /* 0x0000001008117223 */ /* 0x000fe20000010011 */
[----:B------:R-:W-:Y:S01]  /*0e00*/  FADD.FTZ R16, RZ, R3 ;  /* 0x00000003ff107221 */ /* 0x000fe20000010000 */
[----:B------:R-:W-:Y:S01]  /*0e10*/  FADD.FTZ R20, R20, R19 ;  /* 0x0000001314147221 */ /* 0x000fe20000010000 */
[----:B------:R-:W-:Y:S01]  /*0e20*/  FFMA.FTZ R23, R15, R19, R14 ;  /* 0x000000130f177223 */ /* 0x000fe2000001000e */
[----:B------:R-:W-:Y:S01]  /*0e30*/  FADD.FTZ R19, RZ, R2 ;  /* 0x00000002ff137221 */ /* 0x000fe20000010000 */
[----:B------:R-:W-:Y:S01]  /*0e40*/  FMUL.FTZ R21, R11, R13 ;  /* 0x0000000d0b157220 */ /* 0x000fe20000410000 */
[----:B------:R-:W-:Y:S01]  /*0e50*/  FADD.FTZ R14, R33, -UR15 ;  /* 0x8000000f210e7e21 */ /* 0x000fe20008010000 */
[----:B------:R-:W-:Y:S01]  /*0e60*/  FADD.FTZ R16, R7, R16 ;  /* 0x0000001007107221 */ /* 0x000fe20000010000 */
[----:B------:R-:W-:Y:S01]  /*0e70*/  FADD.FTZ R19, R6, R19 ;  /* 0x0000001306137221 */ /* 0x000fe20000010000 */
[----:B------:R-:W-:Y:S01]  /*0e80*/  FADD.FTZ R24, R21, R20 ;  /* 0x0000001415187221 */ /* 0x000fe20000010000 */
[C---:B------:R-:W-:Y:S01]  /*0e90*/  FFMA.FTZ R0, R9.reuse, R18, R0 ;  /* 0x0000001209007223 */ /* 0x040fe20000010000 */
[----:B------:R-:W-:Y:S01]  /*0ea0*/  FMUL.FTZ R14, R14, UR14 ;  /* 0x0000000e0e0e7c20 */ /* 0x000fe20008410000 */
[----:B------:R-:W-:Y:S01]  /*0eb0*/  FADD.FTZ R19, R8, R19 ;  /* 0x0000001308137221 */ /* 0x000fe20000010000 */
[----:B------:R-:W-:Y:S01]  /*0ec0*/  FADD.FTZ R20, R9, R16 ;  /* 0x0000001009147221 */ /* 0x000fe20000010000 */
[----:B------:R-:W-:Y:S01]  /*0ed0*/  FFMA.FTZ R16, R10, R15, R17 ;  /* 0x0000000f0a107223 */ /* 0x000fe20000010011 */
[----:B------:R-:W-:Y:S01]  /*0ee0*/  FFMA.FTZ R22, R14, R21, R23 ;  /* 0x000000150e167223 */ /* 0x000fe20000010017 */
[----:B------:R-:W-:Y:S01]  /*0ef0*/  FADD.FTZ R18, R10, R19 ;  /* 0x000000130a127221 */ /* 0x000fe20000010000 */
[C---:B------:R-:W-:Y:S01]  /*0f00*/  FFMA.FTZ R17, R11.reuse, R14, R0 ;  /* 0x0000000e0b117223 */ /* 0x040fe20000010000 */
[----:B------:R-:W-:Y:S01]  /*0f10*/  FADD.FTZ R19, R11, R20 ;  /* 0x000000140b137221 */ /* 0x000fe20000010000 */
[----:B------:R-:W-:Y:S06]  /*0f20*/  BRA `(.L_x_1039) ;  /* 0x0000000800007947 */ /* 0x000fec0003800000 */
.L_x_1038:
        /* <DEDUP_REMOVED lines=15> */
[----:B------:R-:W-:Y:S01]  /*1020*/  FMUL.FTZ R45, R16, -1.4426950216293334961 ;  /* 0xbfb8aa3b102d7820 */ /* 0x000fe20000410000 */
        /* <DEDUP_REMOVED lines=12> */
[----:B------:R-:W-:-:S03]  /*10f0*/  FFMA.FTZ R21, R21, R22, 1 ;  /* 0x3f80000015157423 */ /* 0x000fc60000010016 */
[----:B------:R1:W0:Y:S02]  /*1100*/  MUFU.RCP R22, R25 ;  /* 0x0000001900167308 */ /* 0x0002240000001000 */
[----:B-1----:R-:W-:-:S04]  /*1110*/  FADD.FTZ R25, -R24, 1 ;  /* 0x3f80000018197421 */ /* 0x002fc80000010100 */
[----:B------:R-:W-:Y:S01]  /*1120*/  FFMA.FTZ R26, R18, R25, 1 ;  /* 0x3f800000121a7423 */ /* 0x000fe20000010019 */
[----:B------:R-:W-:Y:S01]  /*1130*/  FMUL.FTZ R18, R2, R19 ;  /* 0x0000001302127220 */ /* 0x000fe20000410000 */
[----:B------:R-:W-:-:S03]  /*1140*/  FMUL.FTZ R19, R3, R24 ;  /* 0x0000001803137220 */ /* 0x000fc60000410000 */
[----:B------:R-:W-:Y:S01]  /*1150*/  FMUL.FTZ R18, R18, R21 ;  /* 0x0000001512127220 */ /* 0x000fe20000410000 */
[----:B------:R-:W-:Y:S01]  /*1160*/  FMUL.FTZ R21, R19, R26 ;  /* 0x0000001a13157220 */ /* 0x000fe20000410000 */
[----:B--2---:R-:W-:Y:S01]  /*1170*/  FADD.FTZ R19, -R17, 1 ;  /* 0x3f80000011137421 */ /* 0x004fe20000010100 */
[----:B------:R-:W-:Y:S01]  /*1180*/  FMUL.FTZ R17, R6, R17 ;  /* 0x0000001106117220 */ /* 0x000fe20000410000 */
[----:B0-----:R-:W-:Y:S02]  /*1190*/  FMUL.FTZ R25, R7, R22 ;  /* 0x0000001607197220 */ /* 0x001fe40000410000 */
[----:B------:R-:W-:Y:S01]  /*11a0*/  FFMA.FTZ R14, R14, R19, 1 ;  /* 0x3f8000000e0e7423 */ /* 0x000fe20000010013 */
[----:B------:R-:W-:-:S03]  /*11b0*/  FADD.FTZ R19, -R22, 1 ;  /* 0x3f80000016137421 */ /* 0x000fc60000010100 */
[----:B------:R-:W-:Y:S01]  /*11c0*/  FMUL.FTZ R22, R17, R14 ;  /* 0x0000000e11167220 */ /* 0x000fe20000410000 */
[----:B------:R-:W-:Y:S01]  /*11d0*/  FMUL.FTZ R14, R12, R18 ;  /* 0x000000120c0e7220 */ /* 0x000fe20000410000 */
[----:B------:R-:W-:Y:S01]  /*11e0*/  FADD.FTZ R17, R34, -UR15 ;  /* 0x8000000f22117e21 */ /* 0x000fe20008010000 */
[----:B------:R-:W-:Y:S01]  /*11f0*/  FFMA.FTZ R16, R16, R19, 1 ;  /* 0x3f80000010107423 */ /* 0x000fe20000010013 */
[----:B------:R-:W-:Y:S01]  /*1200*/  FMUL.FTZ R19, R13, R21 ;  /* 0x000000150d137220 */ /* 0x000fe20000410000 */
[----:B------:R-:W-:Y:S01]  /*1210*/  FFMA.FTZ R45, R15, R14, RZ ;  /* 0x0000000e0f2d7223 */ /* 0x000fe200000100ff */
[----:B------:R-:W-:Y:S01]  /*1220*/  FADD.FTZ R14, RZ, R14 ;  /* 0x0000000eff0e7221 */ /* 0x000fe20000010000 */
[----:B------:R-:W-:Y:S01]  /*1230*/  FMUL.FTZ R17, R17, UR14 ;  /* 0x0000000e11117c20 */ /* 0x000fe20008410000 */
[----:B------:R-:W-:Y:S01]  /*1240*/  FMUL.FTZ R25, R25, R16 ;  /* 0x0000001019197220 */ /* 0x000fe20000410000 */
        /* <DEDUP_REMOVED lines=8> */
[----:B------:R-:W-:Y:S01]  /*12d0*/  FADD.FTZ R16, R35, -UR15 ;  /* 0x8000000f23107e21 */ /* 0x000fe20008010000 */
[----:B------:R-:W-:Y:S02]  /*12e0*/  FMUL.FTZ R22, R12, R22 ;  /* 0x000000160c167220 */ /* 0x000fe40000410000 */
[----:B------:R-:W0:Y:S01]  /*12f0*/  MUFU.EX2 R24, R24 ;  /* 0x0000001800187308 */ /* 0x000e220000000800 */
[----:B------:R-:W-:Y:S01]  /*1300*/  FMUL.FTZ R16, R16, UR14 ;  /* 0x0000000e10107c20 */ /* 0x000fe20008410000 */
[----:B------:R-:W-:Y:S01]  /*1310*/  FFMA.FTZ R26, R23, R22, R45 ;  /* 0x00000016171a7223 */ /* 0x000fe2000001002d */
[----:B------:R-:W-:Y:S02]  /*1320*/  FADD.FTZ R19, R19, R22 ;  /* 0x0000001613137221 */ /* 0x000fe40000010000 */
[----:B------:R-:W-:Y:S01]  /*1330*/  FFMA.FTZ R22, R13, R16, R5 ;  /* 0x000000100d167223 */ /* 0x000fe20000010005 */
[----:B0-----:R-:W-:-:S06]  /*1340*/  FADD.FTZ R27, R24, 1 ;  /* 0x3f800000181b7421 */ /* 0x001fcc0000010000 */
[----:B------:R-:W0:Y:S02]  /*1350*/  MUFU.RCP R27, R27 ;  /* 0x0000001b001b7308 */ /* 0x000e240000001000 */
[----:B0-----:R-:W-:-:S04]  /*1360*/  FADD.FTZ R23, -R27, 1 ;  /* 0x3f8000001b177421 */ /* 0x001fc80000010100 */
[----:B------:R-:W-:Y:S01]  /*1370*/  FFMA.FTZ R23, R14, R23, 1 ;  /* 0x3f8000000e177423 */ /* 0x000fe20000010017 */
[----:B------:R-:W-:Y:S01]  /*1380*/  FMUL.FTZ R14, R8, R27 ;  /* 0x0000001b080e7220 */ /* 0x000fe20000410000 */
[----:B------:R-:W-:-:S03]  /*1390*/  FMUL.FTZ R27, R22, -1.4426950216293334961 ;  /* 0xbfb8aa3b161b7820 */ /* 0x000fc60000410000 */
[----:B------:R-:W-:Y:S01]  /*13a0*/  FMUL.FTZ R14, R14, R23 ;  /* 0x000000170e0e7220 */ /* 0x000fe20000410000 */
[----:B------:R-:W-:Y:S01]  /*13b0*/  FFMA.FTZ R23, R0, R21, RZ ;  /* 0x0000001500177223 */ /* 0x000fe200000100ff */
[----:B------:R-:W-:Y:S01]  /*13c0*/  FADD.FTZ R0, RZ, R21 ;  /* 0x00000015ff007221 */ /* 0x000fe20000010000 */
[----:B------:R-:W0:Y:S01]  /*13d0*/  MUFU.EX2 R27, R27 ;  /* 0x0000001b001b7308 */ /* 0x000e220000000800 */
[----:B------:R-:W-:Y:S01]  /*13e0*/  FADD.FTZ R15, R15, R14 ;  /* 0x0000000e0f0f7221 */ /* 0x000fe20000010000 */
[-C--:B------:R-:W-:Y:S01]  /*13f0*/  FFMA.FTZ R21, R20, R25.reuse, R23 ;  /* 0x0000001914157223 */ /* 0x080fe20000010017 */
[----:B------:R-:W-:Y:S01]  /*1400*/  FADD.FTZ R0, R0, R25 ;  /* 0x0000001900007221 */ /* 0x000fe20000010000 */
[----:B------:R-:W-:Y:S01]  /*1410*/  FMUL.FTZ R25, R13, R25 ;  /* 0x000000190d197220 */ /* 0x000fe20000410000 */
[----:B------:R-:W-:-:S03]  /*1420*/  FFMA.FTZ R18, R17, R14, R18 ;  /* 0x0000000e11127223 */ /* 0x000fc60000010012 */
[----:B------:R-:W-:Y:S01]  /*1430*/  FFMA.FTZ R20, R20, R25, R26 ;  /* 0x0000001914147223 */ /* 0x000fe2000001001a */
[----:B------:R-:W-:Y:S01]  /*1440*/  FADD.FTZ R19, R25, R19 ;  /* 0x0000001319137221 */ /* 0x000fe20000010000 */
[----:B0-----:R-:W-:Y:S01]  /*1450*/  FADD.FTZ R24, R27, 1 ;  /* 0x3f8000001b187421 */ /* 0x001fe20000010000 */
[----:B------:R-:W-:Y:S01]  /*1460*/  FMUL.FTZ R27, R12, R14 ;  /* 0x0000000e0c1b7220 */ /* 0x000fe20000410000 */
[----:B------:R-:W-:-:S03]  /*1470*/  FADD.FTZ R14, R33, -UR15 ;  /* 0x8000000f210e7e21 */ /* 0x000fc60008010000 */
[----:B------:R-:W-:Y:S01]  /*1480*/  FFMA.FTZ R17, R17, R27, R20 ;  /* 0x0000001b11117223 */ /* 0x000fe20000010014 */
[----:B------:R-:W0:Y:S01]  /*1490*/  MUFU.RCP R24, R24 ;  /* 0x0000001800187308 */ /* 0x000e220000001000 */
[----:B------:R-:W-:Y:S01]  /*14a0*/  FMUL.FTZ R14, R14, UR14 ;  /* 0x0000000e0e0e7c20 */ /* 0x000fe20008410000 */
[----:B------:R-:W-:Y:S01]  /*14b0*/  FADD.FTZ R19, R19, R27 ;  /* 0x0000001b13137221 */ /* 0x000fe20000010000 */
[----:B0-----:R-:W-:-:S04]  /*14c0*/  FADD.FTZ R23, -R24, 1 ;  /* 0x3f80000018177421 */ /* 0x001fc80000010100 */
[----:B------:R-:W-:Y:S01]  /*14d0*/  FFMA.FTZ R23, R22, R23, 1 ;  /* 0x3f80000016177423 */ /* 0x000fe20000010017 */
[----:B------:R-:W-:-:S04]  /*14e0*/  FMUL.FTZ R22, R9, R24 ;  /* 0x0000001809167220 */ /* 0x000fc80000410000 */
[----:B------:R-:W-:Y:S01]  /*14f0*/  FMUL.FTZ R22, R22, R23 ;  /* 0x0000001716167220 */ /* 0x000fe20000410000 */
[----:B------:R-:W-:-:S03]  /*1500*/  FADD.FTZ R23, R32, -UR15 ;  /* 0x8000000f20177e21 */ /* 0x000fc60008010000 */
[----:B------:R-:W-:Y:S01]  /*1510*/  FADD.FTZ R0, R0, R22 ;  /* 0x0000001600007221 */ /* 0x000fe20000010000 */
[----:B------:R-:W-:Y:S01]  /*1520*/  FMUL.FTZ R23, R23, UR14 ;  /* 0x0000000e17177c20 */ /* 0x000fe20008410000 */
[-C--:B------:R-:W-:Y:S01]  /*1530*/  FFMA.FTZ R21, R16, R22.reuse, R21 ;  /* 0x0000001610157223 */ /* 0x080fe20000010015 */
[----:B------:R-:W-:Y:S02]  /*1540*/  FMUL.FTZ R22, R13, R22 ;  /* 0x000000160d167220 */ /* 0x000fe40000410000 */
[----:B------:R-:W-:Y:S02]  /*1550*/  FFMA.FTZ R24, R12, R23, R4 ;  /* 0x000000170c187223 */ /* 0x000fe40000010004 */
[----:B------:R-:W-:Y:S01]  /*1560*/  FFMA.FTZ R16, R16, R22, R17 ;  /* 0x0000001610107223 */ /* 0x000fe20000010011 */
        /* <DEDUP_REMOVED lines=8> */
[----:B------:R-:W-:-:S03]  /*15f0*/  FFMA.FTZ R24, R13, R14, R5 ;  /* 0x0000000e0d187223 */ /* 0x000fc60000010005 */
[----:B------:R-:W-:Y:S01]  /*1600*/  FMUL.FTZ R20, R20, R45 ;  /* 0x0000002d14147220 */ /* 0x000fe20000410000 */
[----:B------:R-:W-:-:S03]  /*1610*/  FMUL.FTZ R27, R24, -1.4426950216293334961 ;  /* 0xbfb8aa3b181b7820 */ /* 0x000fc60000410000 */
[----:B------:R-:W-:-:S03]  /*1620*/  FMUL.FTZ R22, R12, R20 ;  /* 0x000000140c167220 */ /* 0x000fc60000410000 */
[----:B------:R-:W0:Y:S02]  /*1630*/  MUFU.EX2 R27, R27 ;  /* 0x0000001b001b7308 */ /* 0x000e240000000800 */
[----:B0-----:R-:W-:Y:S01]  /*1640*/  FADD.FTZ R26, R27, 1 ;  /* 0x3f8000001b1a7421 */ /* 0x001fe20000010000 */
[C---:B------:R-:W-:Y:S01]  /*1650*/  FFMA.FTZ R27, R23.reuse, R22, R16 ;  /* 0x00000016171b7223 */ /* 0x040fe20000010010 */
[----:B------:R-:W-:Y:S01]  /*1660*/  FFMA.FTZ R16, R23, R20, R18 ;  /* 0x0000001417107223 */ /* 0x000fe20000010012 */
[----:B------:R-:W-:-:S03]  /*1670*/  FADD.FTZ R18, R15, R20 ;  /* 0x000000140f127221 */ /* 0x000fc60000010000 */
[----:B------:R-:W0:Y:S02]  /*1680*/  MUFU.RCP R26, R26 ;  /* 0x0000001a001a7308 */ /* 0x000e240000001000 */
[----:B0-----:R-:W-:Y:S01]  /*1690*/  FADD.FTZ R17, -R26, 1 ;  /* 0x3f8000001a117421 */ /* 0x001fe20000010100 */
[----:B------:R-:W-:-:S03]  /*16a0*/  FMUL.FTZ R25, R11, R26 ;  /* 0x0000001a0b197220 */ /* 0x000fc60000410000 */
[----:B------:R-:W-:-:S04]  /*16b0*/  FFMA.FTZ R24, R24, R17, 1 ;  /* 0x3f80000018187423 */ /* 0x000fc80000010011 */
[----:B------:R-:W-:Y:S01]  /*16c0*/  FMUL.FTZ R25, R25, R24 ;  /* 0x0000001819197220 */ /* 0x000fe20000410000 */
[----:B------:R-:W-:-:S03]  /*16d0*/  FADD.FTZ R24, R19, R22 ;  /* 0x0000001613187221 */ /* 0x000fc60000010000 */
[----:B------:R-:W-:Y:S01]  /*16e0*/  FMUL.FTZ R17, R13, R25 ;  /* 0x000000190d117220 */ /* 0x000fe20000410000 */
[----:B------:R-:W-:-:S03]  /*16f0*/  FADD.FTZ R19, R0, R25 ;  /* 0x0000001900137221 */ /* 0x000fc60000010000 */
[C---:B------:R-:W-:Y:S01]  /*1700*/  FFMA.FTZ R22, R14.reuse, R17, R27 ;  /* 0x000000110e167223 */ /* 0x040fe2000001001b */
[----:B------:R-:W-:Y:S01]  /*1710*/  FADD.FTZ R24, R17, R24 ;  /* 0x0000001811187221 */ /* 0x000fe20000010000 */
[----:B------:R-:W-:-:S07]  /*1720*/  FFMA.FTZ R17, R14, R25, R21 ;  /* 0x000000190e117223 */ /* 0x000fce0000010015 */
.L_x_1039:
[----:B------:R-:W0:Y:S01]  /*1730*/  S2R R20, SR_LANEID ;  /* 0x0000000000147919 */ /* 0x000e220000000000 */
[----:B------:R-:W1:Y:S01]  /*1740*/  S2UR UR9, SR_CgaCtaId ;  /* 0x00000000000979c3 */ /* 0x000e620000008800 */
[----:B------:R-:W-:Y:S01]  /*1750*/  UMOV UR8, 0x400 ;  /* 0x0000040000087882 */ /* 0x000fe20000000000 */
[----:B------:R-:W-:Y:S01]  /*1760*/  BSSY.RECONVERGENT B0, `(.L_x_1040) ;  /* 0x000002a000007945 */ /* 0x000fe20003800200 */
[----:B------:R-:W2:Y:S01]  /*1770*/  SHFL.DOWN PT, R15, R22, 0x1, 0x1f ;  /* 0x08201f00160f7f89 */ /* 0x000ea200000e0000 */
[----:B------:R-:W-:-:S03]  /*1780*/  UIADD3 UR5, UPT, UPT, UR8, 0xd0, URZ ;  /* 0x000000d008057890 */ /* 0x000fc6000fffe0ff */
[----:B------:R-:W3:Y:S01]  /*1790*/  SHFL.DOWN PT, R21, R24, 0x1, 0x1f ;  /* 0x08201f0018157f89 */ /* 0x000ee200000e0000 */
[----:B------:R-:W4:Y:S01]  /*17a0*/  S2R R45, SR_TID.X ;  /* 0x00000000002d7919 */ /* 0x000f220000002100 */
[----:B-1----:R-:W-:Y:S01]  /*17b0*/  ULEA UR5, UR9, UR5, 0x18 ;  /* 0x0000000509057291 */ /* 0x002fe2000f8ec0ff */
[C---:B0-----:R-:W-:Y:S02]  /*17c0*/  ISETP.GT.AND P0, PT, R20.reuse, 0x1e, PT ;  /* 0x0000001e1400780c */ /* 0x041fe40003f04270 */
[C---:B------:R-:W-:Y:S02]  /*17d0*/  ISETP.GT.AND P2, PT, R20.reuse, 0xf, PT ;  /* 0x0000000f1400780c */ /* 0x040fe40003f44270 */
[----:B------:R-:W-:Y:S02]  /*17e0*/  ISETP.GT.AND P1, PT, R20, 0x17, PT ;  /* 0x000000171400780c */ /* 0x000fe40003f24270 */
[----:B----4-:R-:W-:-:S07]  /*17f0*/  LEA R0, R45, UR5, 0x4 ;  /* 0x000000052d007c11 */ /* 0x010fce000f8e20ff */
[----:B--2---:R-:W-:Y:S01]  /*1800*/  @!P0 FADD.FTZ R22, R15, R22 ;  /* 0x000000160f168221 */ /* 0x004fe20000010000 */
[----:B---3--:R-:W-:Y:S01]  /*1810*/  @!P0 FADD.FTZ R24, R21, R24 ;  /* 0x0000001815188221 */ /* 0x008fe20000010000 */
[----:B------:R-:W-:Y:S01]  /*1820*/  ISETP.GT.AND P0, PT, R20, 0x1d, PT ;  /* 0x0000001d1400780c */ /* 0x000fe20003f04270 */
[----:B------:R-:W-:Y:S01]  /*1830*/  STS.128 [R0], R16 ;  /* 0x0000001000007388 */ /* 0x000fe20000000c00 */
[----:B------:R-:W-:-:S03]  /*1840*/  ISETP.GT.U32.AND P3, PT, R45, 0x9, PT ;  /* 0x000000092d00780c */ /* 0x000fc60003f64070 */
[----:B------:R-:W0:Y:S04]  /*1850*/  SHFL.DOWN PT, R15, R22, 0x2, 0x1f ;  /* 0x08401f00160f7f89 */ /* 0x000e2800000e0000 */
[----:B------:R-:W1:Y:S04]  /*1860*/  SHFL.DOWN PT, R21, R24, 0x2, 0x1f ;  /* 0x08401f0018157f89 */ /* 0x000e6800000e0000 */
[----:B0-----:R-:W-:Y:S01]  /*1870*/  @!P0 FADD.FTZ R22, R22, R15 ;  /* 0x0000000f16168221 */ /* 0x001fe20000010000 */
[----:B-1----:R-:W-:-:S04]  /*1880*/  @!P0 FADD.FTZ R24, R24, R21 ;  /* 0x0000001518188221 */ /* 0x002fc80000010000 */
[----:B------:R-:W0:Y:S01]  /*1890*/  SHFL.DOWN PT, R15, R22, 0x4, 0x1f ;  /* 0x08801f00160f7f89 */ /* 0x000e2200000e0000 */
[----:B------:R-:W-:-:S03]  /*18a0*/  ISETP.GT.AND P0, PT, R20, 0x1b, PT ;  /* 0x0000001b1400780c */ /* 0x000fc60003f04270 */
[----:B------:R-:W1:Y:S10]  /*18b0*/  SHFL.DOWN PT, R21, R24, 0x4, 0x1f ;  /* 0x08801f0018157f89 */ /* 0x000e7400000e0000 */
[----:B0-----:R-:W-:Y:S01]  /*18c0*/  @!P0 FADD.FTZ R22, R22, R15 ;  /* 0x0000000f16168221 */ /* 0x001fe20000010000 */
[----:B-1----:R-:W-:Y:S01]  /*18d0*/  @!P0 FADD.FTZ R24, R24, R21 ;  /* 0x0000001518188221 */ /* 0x002fe20000010000 */
[----:B------:R-:W-:-:S03]  /*18e0*/  ISETP.NE.AND P0, PT, R45, RZ, PT ;  /* 0x000000ff2d00720c */ /* 0x000fc60003f05270 */
[----:B------:R-:W0:Y:S04]  /*18f0*/  SHFL.DOWN PT, R21, R22, 0x8, 0x1f ;  /* 0x09001f0016157f89 */ /* 0x000e2800000e0000 */
        /* <DEDUP_REMOVED lines=16> */
.L_x_1041:
[----:B------:R-:W-:Y:S05]  /*1a00*/  BSYNC.RECONVERGENT B0 ;  /* 0x0000000000007941 */ /* 0x000fea0003800200 */
.L_x_1040:
[----:B------:R-:W-:Y:S06]  /*1a10*/  BAR.SYNC.DEFER_BLOCKING 0x0 ;  /* 0x0000000000007b1d */ /* 0x000fec0000010000 */
[----:B------:R-:W-:Y:S04]  /*1a20*/  BSSY.RECONVERGENT B0, `(.L_x_1042) ;  /* 0x0000033000007945 */ /* 0x000fe80003800200 */
[----:B------:R-:W-:Y:S05]  /*1a30*/  @P0 BRA `(.L_x_1043) ;  /* 0x0000000000c40947 */ /* 0x000fea0003800000 */
[----:B------:R-:W-:-:S09]  /*1a40*/  ULEA UR5, UR9, UR8, 0x18 ;  /* 0x0000000809057291 */ /* 0x000fd2000f8ec0ff */
[----:B-1-3--:R-:W1:Y:S02]  /*1a50*/  LDS.128 R20, [UR5+0x20] ;  /* 0x00002005ff147984 */ /* 0x00ae640008000c00 */
[----:B-1----:R-:W-:Y:S01]  /*1a60*/  FADD.FTZ R25, R14, R20 ;  /* 0x000000140e197221 */ /* 0x002fe20000010000 */
[----:B0-----:R-:W-:-:S03]  /*1a70*/  FADD.FTZ R14, R15, R21 ;  /* 0x000000150f0e7221 */ /* 0x001fc60000010000 */
[----:B------:R-:W-:Y:S01]  /*1a80*/  FADD.FTZ R15, R25, R22 ;  /* 0x00000016190f7221 */ /* 0x000fe20000010000 */
[----:B------:R-:W-:Y:S01]  /*1a90*/  FADD.FTZ R14, R14, R23 ;  /* 0x000000170e0e7221 */ /* 0x000fe20000010000 */
[----:B--2---:R-:W0:Y:S04]  /*1aa0*/  LDS.128 R24, [UR5+0x30] ;  /* 0x00003005ff187984 */ /* 0x004e280008000c00 */
        /* <DEDUP_REMOVED lines=34> */
[----:B------:R-:W-:-:S03]  /*1cd0*/  FADD.FTZ R24, R14, R27 ;  /* 0x0000001b0e187221 */ /* 0x000fc60000010000 */
[----:B-1----:R-:W-:Y:S01]  /*1ce0*/  FADD.FTZ R25, R15, R20 ;  /* 0x000000140f197221 */ /* 0x002fe20000010000 */
[----:B------:R-:W-:Y:S01]  /*1cf0*/  FADD.FTZ R24, R24, R21 ;  /* 0x0000001518187221 */ /* 0x000fe20000010000 */
[----:B------:R-:W0:Y:S02]  /*1d00*/  LDS.64 R14, [UR5+0xb0] ;  /* 0x0000b005ff0e7984 */ /* 0x000e240008000a00 */
[----:B------:R-:W-:Y:S01]  /*1d10*/  FADD.FTZ R25, R25, R22 ;  /* 0x0000001619197221 */ /* 0x000fe20000010000 */
[----:B------:R-:W-:-:S03]  /*1d20*/  FADD.FTZ R24, R24, R23 ;  /* 0x0000001718187221 */ /* 0x000fc60000010000 */
[----:B0-----:R-:W-:Y:S01]  /*1d30*/  FADD.FTZ R14, R25, R14 ;  /* 0x0000000e190e7221 */ /* 0x001fe20000010000 */
[----:B------:R-:W-:-:S07]  /*1d40*/  FADD.FTZ R15, R24, R15 ;  /* 0x0000000f180f7221 */ /* 0x000fce0000010000 */
.L_x_1043:
[----:B------:R-:W-:Y:S05]  /*1d50*/  BSYNC.RECONVERGENT B0 ;  /* 0x0000000000007941 */ /* 0x000fea0003800200 */
.L_x_1042:
[----:B------:R-:W-:Y:S06]  /*1d60*/  BAR.SYNC.DEFER_BLOCKING 0x0 ;  /* 0x0000000000007b1d */ /* 0x000fec0000010000 */
[----:B------:R-:W-:Y:S04]  /*1d70*/  BSSY.RECONVERGENT B0, `(.L_x_1044) ;  /* 0x000013d000007945 */ /* 0x000fe80003800200 */
[----:B------:R-:W-:Y:S05]  /*1d80*/  @P3 BRA `(.L_x_1045) ;  /* 0x0000001000ec3947 */ /* 0x000fea0003800000 */
[----:B-1-3--:R-:W1:Y:S04]  /*1d90*/  LDS.128 R20, [R0+0xa0] ;  /* 0x0000a00000147984 */ /* 0x00ae680000000c00 */
[----:B--2---:R-:W2:Y:S01]  /*1da0*/  LDS.128 R24, [R0+0x140] ;  /* 0x0001400000187984 */ /* 0x004ea20000000c00 */
        /* <DEDUP_REMOVED lines=9> */
[----:B-1----:R-:W-:Y:S01]  /*1e40*/  FADD.FTZ R16, R20, R16 ;  /* 0x0000001014107221 */ /* 0x002fe20000010000 */
[----:B------:R-:W-:Y:S01]  /*1e50*/  FADD.FTZ R17, R21, R17 ;  /* 0x0000001115117221 */ /* 0x000fe20000010000 */
[----:B------:R-:W-:Y:S01]  /*1e60*/  FADD.FTZ R18, R22, R18 ;  /* 0x0000001216127221 */ /* 0x000fe20000010000 */
[----:B------:R-:W-:Y:S01]  /*1e70*/  FADD.FTZ R27, R27, R19 ;  /* 0x000000131b1b7221 */ /* 0x000fe20000010000 */
[----:B------:R-:W1:Y:S02]  /*1e80*/  LDS.128 R20, [R0+0x280] ;  /* 0x0002800000147984 */ /* 0x000e640000000c00 */
        /* <DEDUP_REMOVED lines=293> */
[----:B------:R-:W1:Y:S01]  /*30e0*/  LDS.128 R16, [R0+0x2760] ;  /* 0x0027600000107984 */ /* 0x000e620000000c00 */
[----:B------:R-:W-:Y:S01]  /*30f0*/  FADD.FTZ R22, R27, R23 ;  /* 0x000000171b167221 */ /* 0x000fe20000010000 */
[----:B-1----:R-:W-:Y:S01]  /*3100*/  FADD.FTZ R16, R25, R16 ;  /* 0x0000001019107221 */ /* 0x002fe20000010000 */
[----:B------:R-:W-:Y:S01]  /*3110*/  FADD.FTZ R17, R20, R17 ;  /* 0x0000001114117221 */ /* 0x000fe20000010000 */
[----:B------:R-:W-:Y:S01]  /*3120*/  FADD.FTZ R18, R21, R18 ;  /* 0x0000001215127221 */ /* 0x000fe20000010000 */
[----:B------:R-:W-:-:S07]  /*3130*/  FADD.FTZ R19, R22, R19 ;  /* 0x0000001316137221 */ /* 0x000fce0000010000 */
.L_x_1045:
[----:B------:R-:W-:Y:S05]  /*3140*/  BSYNC.RECONVERGENT B0 ;  /* 0x0000000000007941 */ /* 0x000fea0003800200 */
.L_x_1044:
[----:B------:R-:W-:Y:S04]  /*3150*/  BSSY.RECONVERGENT B0, `(.L_x_1046) ;  /* 0x000001d000007945 */ /* 0x000fe80003800200 */
[----:B------:R-:W-:Y:S05]  /*3160*/  @P3 BRA `(.L_x_1047) ;  /* 0x00000000006c3947 */ /* 0x000fea0003800000 */
[----:B---3--:R-:W3:Y:S01]  /*3170*/  LDC.64 R20, c[0x0][0x3f8] ;  /* 0x0000fe00ff147b82 */ /* 0x008ee20000000a00 */
[----:B------:R-:W-:-:S07]  /*3180*/  IMAD R41, R41, 0xa, R45 ;  /* 0x0000000a29297824 */ /* 0x000fce00078e022d */
[----:B-1----:R-:W1:Y:S01]  /*3190*/  LDC.64 R22, c[0x0][0x3d8] ;  /* 0x0000f600ff167b82 */ /* 0x002e620000000a00 */
[----:B---3--:R-:W-:-:S04]  /*31a0*/  LEA.HI R0, P1, R21, R20, RZ, 0x1 ;  /* 0x0000001415007211 */ /* 0x008fc800078308ff */
[C---:B------:R-:W-:Y:S02]  /*31b0*/  SHF.L.U32 R25, R0.reuse, 0x1, RZ ;  /* 0x0000000100197819 */ /* 0x040fe400000006ff */
[----:B------:R-:W-:Y:S01]  /*31c0*/  IADD3.X R27, PT, PT, RZ, R21, RZ, P1, !PT ;  /* 0x00000015ff1b7210 */ /* 0x000fe20000ffe4ff */
[----:B-1----:R-:W-:Y:S01]  /*31d0*/  IMAD.WIDE R22, R41, 0x4, R22 ;  /* 0x0000000429167825 */ /* 0x002fe200078e0216 */
[----:B------:R-:W-:Y:S02]  /*31e0*/  LOP3.LUT R25, R25, 0xfffffffc, RZ, 0xc0, !PT ;  /* 0xfffffffc19197812 */ /* 0x000fe400078ec0ff */
[----:B------:R-:W-:Y:S02]  /*31f0*/  SHF.L.U64.HI R27, R0, 0x1, R27 ;  /* 0x00000001001b7819 */ /* 0x000fe4000001021b */
[----:B--2---:R-:W-:Y:S01]  /*3200*/  IADD3 R24, P1, PT, R22, R25, RZ ;  /* 0x0000001916187210 */ /* 0x004fe20007f3e0ff */
[----:B------:R-:W-:Y:S03]  /*3210*/  REDG.E.ADD.F32.FTZ.RN.STRONG.GPU desc[UR12][R22.64], R16 ;  /* 0x00000010160079a6 */ /* 0x000fe6000c12f30c */
[----:B------:R-:W-:-:S02]  /*3220*/  IADD3.X R25, PT, PT, R23, R27, RZ, P1, !PT ;  /* 0x0000001b17197210 */ /* 0x000fc40000ffe4ff */
[----:B------:R-:W-:-:S03]  /*3230*/  LEA R27, R21, R21, 0x1 ;  /* 0x00000015151b7211 */ /* 0x000fc600078e08ff */
[----:B------:R1:W-:Y:S02]  /*3240*/  REDG.E.ADD.F32.FTZ.RN.STRONG.GPU desc[UR12][R24.64], R17 ;  /* 0x00000011180079a6 */ /* 0x0003e4000c12f30c */
[----:B-1----:R-:W-:-:S05]  /*3250*/  IMAD.WIDE.U32 R16, R20, 0x3, RZ ;  /* 0x0000000314107825 */ /* 0x002fca00078e00ff */
[----:B------:R-:W-:-:S04]  /*3260*/  IADD3 R27, PT, PT, R17, R27, RZ ;  /* 0x0000001b111b7210 */ /* 0x000fc80007ffe0ff */
[----:B------:R-:W-:-:S04]  /*3270*/  LEA.HI R41, P1, R27, R16, RZ, 0x1 ;  /* 0x000000101b297211 */ /* 0x000fc800078308ff */
[----:B------:R-:W-:Y:S02]  /*3280*/  IADD3.X R0, PT, PT, RZ, R27, RZ, P1, !PT ;  /* 0x0000001bff007210 */ /* 0x000fe40000ffe4ff */
[----:B------:R-:W-:-:S04]  /*3290*/  SHF.L.U32 R27, R41, 0x1, RZ ;  /* 0x00000001291b7819 */ /* 0x000fc800000006ff */
[----:B------:R-:W-:Y:S02]  /*32a0*/  LOP3.LUT R27, R27, 0xfffffffc, RZ, 0xc0, !PT ;  /* 0xfffffffc1b1b7812 */ /* 0x000fe400078ec0ff */
[----:B------:R-:W-:Y:S02]  /*32b0*/  LEA R16, P1, R20, R22, 0x2 ;  /* 0x0000001614107211 */ /* 0x000fe400078210ff */
[----:B------:R-:W-:Y:S02]  /*32c0*/  SHF.L.U64.HI R41, R41, 0x1, R0 ;  /* 0x0000000129297819 */ /* 0x000fe40000010200 */
[----:B------:R-:W-:Y:S02]  /*32d0*/  IADD3 R22, P2, PT, R22, R27, RZ ;  /* 0x0000001b16167210 */ /* 0x000fe40007f5e0ff */
[----:B------:R-:W-:Y:S02]  /*32e0*/  LEA.HI.X R17, R20, R23, R21, 0x2, P1 ;  /* 0x0000001714117211 */ /* 0x000fe400008f1415 */
[----:B------:R-:W-:-:S03]  /*32f0*/  IADD3.X R23, PT, PT, R23, R41, RZ, P2, !PT ;  /* 0x0000002917177210 */ /* 0x000fc600017fe4ff */
[----:B------:R4:W-:Y:S04]  /*3300*/  REDG.E.ADD.F32.FTZ.RN.STRONG.GPU desc[UR12][R16.64], R18 ;  /* 0x00000012100079a6 */ /* 0x0009e8000c12f30c */
[----:B------:R4:W-:Y:S02]  /*3310*/  REDG.E.ADD.F32.FTZ.RN.STRONG.GPU desc[UR12][R22.64], R19 ;  /* 0x00000013160079a6 */ /* 0x0009e4000c12f30c */
.L_x_1047:
[----:B------:R-:W-:Y:S05]  /*3320*/  BSYNC.RECONVERGENT B0 ;  /* 0x0000000000007941 */ /* 0x000fea0003800200 */
.L_x_1046:
[----:B------:R-:W5:Y:S02]  /*3330*/  LDC R0, c[0x0][0x370] ;  /* 0x0000dc00ff007b82 */ /* 0x000f640000000800 */
[----:B-----5:R-:W-:-:S13]  /*3340*/  ISETP.GE.U32.AND P1, PT, R0, 0x2, PT ;  /* 0x000000020000780c */ /* 0x020fda0003f26070 */
[----:B------:R-:W-:Y:S05]  /*3350*/  @!P1 BRA `(.L_x_1048) ;  /* 0x0000000800ec9947 */ /* 0x000fea0003800000 */
[----:B------:R-:W-:Y:S01]  /*3360*/  ULOP3.LUT UR8, UR4, 0x1, URZ, 0xc0, !UPT ;  /* 0x0000000104087892 */ /* 0x000fe2000f8ec0ff */
[----:B----4-:R-:W4:Y:S01]  /*3370*/  LDC.64 R18, c[0x0][0x3d0] ;  /* 0x0000f400ff127b82 */ /* 0x010f220000000a00 */
[----:B------:R-:W-:-:S04]  /*3380*/  ISETP.GE.U32.AND P2, PT, R0, 0x8, PT ;  /* 0x000000080000780c */ /* 0x000fc80003f46070 */
[----:B------:R-:W-:-:S05]  /*3390*/  MOV R17, UR8 ;  /* 0x0000000800117c02 */ /* 0x000fca0008000f00 */
[----:B------:R-:W-:-:S04]  /*33a0*/  IMAD R17, R17, UR11, RZ ;  /* 0x0000000b11117c24 */ /* 0x000fc8000f8e02ff */
[----:B------:R-:W-:-:S05]  /*33b0*/  IMAD R17, R17, R0, RZ ;  /* 0x0000000011117224 */ /* 0x000fca00078e02ff */
[----:B------:R-:W-:-:S05]  /*33c0*/  SHF.L.U32 R17, R17, 0x1, RZ ;  /* 0x0000000111117819 */ /* 0x000fca00000006ff */
[----:B----4-:R-:W-:Y:S01]  /*33d0*/  IMAD.WIDE R18, R17, 0x4, R18 ;  /* 0x0000000411127825 */ /* 0x010fe200078e0212 */
[----:B------:R-:W-:Y:S06]  /*33e0*/  @P0 BRA `(.L_x_1049) ;  /* 0x0000000000600947 */ /* 0x000fec0003800000 */
[----:B---3--:R-:W3:Y:S01]  /*33f0*/  S2R R20, SR_CTAID.Y ;  /* 0x0000000000147919 */ /* 0x008ee20000002600 */
[----:B------:R-:W4:Y:S01]  /*3400*/  LDC.64 R16, c[0x0][0x3c8] ;  /* 0x0000f200ff107b82 */ /* 0x000f220000000a00 */
[----:B------:R-:W-:Y:S02]  /*3410*/  UIMAD UR9, UR8, UR11, UR6 ;  /* 0x0000000b080972a4 */ /* 0x000fe4000f8e0206 */
[----:B------:R-:W-:-:S04]  /*3420*/  ULOP3.LUT UP0, UR5, UR4, 0x2, URZ, 0xc0, !UPT ;  /* 0x0000000204057892 */ /* 0x000fc8000f80c0ff */
[----:B------:R-:W-:Y:S01]  /*3430*/  MOV R23, UR9 ;  /* 0x0000000900177c02 */ /* 0x000fe20008000f00 */
[----:B------:R-:W-:Y:S01]  /*3440*/  UIADD3 UR5, UPT, UPT, -UR5, 0x1, URZ ;  /* 0x0000000105057890 */ /* 0x000fe2000fffe1ff */
[----:B------:R-:W-:-:S05]  /*3450*/  PLOP3.LUT P1, PT, PT, PT, UP0, 0x80, 0x8 ;  /* 0x000000000008781c */ /* 0x000fca0003f2f008 */
[----:B------:R-:W-:Y:S01]  /*3460*/  MOV R25, UR5 ;  /* 0x0000000500197c02 */ /* 0x000fe20008000f00 */
[----:B----4-:R-:W-:Y:S01]  /*3470*/  IMAD.WIDE.U32 R16, R23, 0x4, R16 ;  /* 0x0000000417107825 */ /* 0x010fe200078e0010 */
[----:B------:R-:W-:-:S04]  /*3480*/  SEL R23, R0, RZ, !P1 ;  /* 0x000000ff00177207 */ /* 0x000fc80004800000 */
[----:B------:R-:W-:Y:S01]  /*3490*/  ISETP.NE.AND P1, PT, R23, -0x1, PT ;  /* 0xffffffff1700780c */ /* 0x000fe20003f25270 */
[----:B---3--:R-:W-:-:S04]  /*34a0*/  IMAD R21, R43, UR11, R20 ;  /* 0x0000000b2b157c24 */ /* 0x008fc8000f8e0214 */
[----:B------:R-:W-:-:S05]  /*34b0*/  IMAD.WIDE.U32 R20, R21, 0x8, R18 ;  /* 0x0000000815147825 */ /* 0x000fca00078e0012 */
[----:B------:R4:W-:Y:S01]  /*34c0*/  STG.E.64 desc[UR12][R20.64], R14 ;  /* 0x0000000e14007986 */ /* 0x0009e2000c101b0c */
[----:B------:R-:W-:Y:S06]  /*34d0*/  MEMBAR.ALL.GPU ;  /* 0x0000000000007992 */ /* 0x000fec000000a000 */
[----:B------:R-:W-:-:S00]  /*34e0*/  ERRBAR ;  /* 0x00000000000079ab */ /* 0x000fc00000000000 */
[----:B------:R-:W-:Y:S06]  /*34f0*/  CGAERRBAR ;  /* 0x00000000000075ab */ /* 0x000fec0000000000 */
[----:B------:R4:W-:Y:S01]  /*3500*/  REDG.E.ADD.S32.STRONG.GPU desc[UR12][R16.64], R25 ;  /* 0x000000191000798e */ /* 0x0009e2000c12e30c */
[----:B------:R-:W-:Y:S05]  /*3510*/  @!P1 BRA `(.L_x_1049) ;  /* 0x0000000000149947 */ /* 0x000fea0003800000 */
.L_x_1050:
[----:B----4-:R-:W3:Y:S04]  /*3520*/  LDG.E.STRONG.GPU R20, desc[UR12][R16.64] ;  /* 0x0000000c10147981 */ /* 0x010ee8000c1ef900 */
[----:B---3--:R-:W-:Y:S01]  /*3530*/  CCTL.IVALL ;  /* 0x00000000ff00798f */ /* 0x008fe20002000000 */
[----:B------:R-:W-:Y:S05]  /*3540*/  YIELD ;  /* 0x0000000000007946 */ /* 0x000fea0003800000 */
[----:B------:R-:W-:-:S13]  /*3550*/  ISETP.NE.AND P1, PT, R20, R23, PT ;  /* 0x000000171400720c */ /* 0x000fda0003f25270 */
[----:B------:R-:W-:Y:S05]  /*3560*/  @P1 BRA `(.L_x_1050) ;  /* 0xfffffffc00ec1947 */ /* 0x000fea000383ffff */
.L_x_1049:
[----:B------:R-:W-:Y:S05]  /*3570*/  WARPSYNC.ALL ;  /* 0x0000000000007948 */ /* 0x000fea0003800000 */
[----:B------:R-:W-:Y:S01]  /*3580*/  BAR.SYNC.DEFER_BLOCKING 0x0 ;  /* 0x0000000000007b1d */ /* 0x000fe20000010000 */
[----:B------:R-:W-:-:S05]  /*3590*/  HFMA2 R26, -RZ, RZ, 0, 0 ;  /* 0x00000000ff1a7431 */ /* 0x000fca00000001ff */
[----:B------:R-:W-:Y:S05]  /*35a0*/  @!P2 BRA `(.L_x_1051) ;  /* 0x000000040038a947 */ /* 0x000fea0003800000 */
[----:B----4-:R-:W-:Y:S01]  /*35b0*/  LOP3.LUT R16, R0, 0x7ffffff8, RZ, 0xc0, !PT ;  /* 0x7ffffff800107812 */ /* 0x010fe200078ec0ff */
[----:B------:R-:W-:-:S06]  /*35c0*/  UMOV UR5, URZ ;  /* 0x000000ff00057c82 */ /* 0x000fcc0008000000 */
.L_x_1052:
[----:B------:R-:W-:Y:S01]  /*35d0*/  ISETP.EQ.OR P4, PT, R43, UR5, P0 ;  /* 0x000000052b007c0c */ /* 0x000fe20008782670 */
[----:B------:R-:W-:-:S06]  /*35e0*/  UIADD3 UR8, UPT, UPT, UR5, 0x1, URZ ;  /* 0x0000000105087890 */ /* 0x000fcc000fffe0ff */
[----:B------:R-:W-:-:S06]  /*35f0*/  ISETP.EQ.OR P5, PT, R43, UR8, P0 ;  /* 0x000000082b007c0c */ /* 0x000fcc00087a2670 */
[----:B------:R-:W-:-:S05]  /*3600*/  VOTEU.ALL UP0, P4 ;  /* 0x0000000000ff7886 */ /* 0x000fca0002000000 */
[----:B------:R-:W-:Y:S02]  /*3610*/  @!UP0 UIMAD UR8, UR11, UR5, UR6 ;  /* 0x000000050b0882a4 */ /* 0x000fe4000f8e0206 */
[----:B------:R-:W-:-:S04]  /*3620*/  VOTEU.ALL UP0, P5 ;  /* 0x0000000000ff7886 */ /* 0x000fc80002800000 */
[----:B------:R-:W-:Y:S01]  /*3630*/  MOV R23, UR8 ;  /* 0x0000000800177c02 */ /* 0x000fe20008000f00 */
[----:B------:R-:W-:-:S04]  /*3640*/  @!UP0 UIMAD UR8, UR11, UR5, UR11 ;  /* 0x000000050b0882a4 */ /* 0x000fc8000f8e020b */
[----:B-1----:R-:W-:Y:S01]  /*3650*/  @!P4 IMAD.WIDE.U32 R22, R23, 0x8, R18 ;  /* 0x000000081716c825 */ /* 0x002fe200078e0012 */
[----:B------:R-:W-:-:S05]  /*3660*/  @!UP0 UIADD3 UR8, UPT, UPT, UR8, UR6, URZ ;  /* 0x0000000608088290 */ /* 0x000fca000fffe0ff */
[----:B------:R-:W0:Y:S01]  /*3670*/  @!P4 LDG.E.64 R22, desc[UR12][R22.64] ;  /* 0x0000000c1616c981 */ /* 0x000e22000c1e1b00 */
[----:B------:R-:W-:Y:S01]  /*3680*/  MOV R21, UR8 ;  /* 0x0000000800157c02 */ /* 0x000fe20008000f00 */
[----:B------:R-:W-:Y:S02]  /*3690*/  UIADD3 UR8, UPT, UPT, UR5, 0x2, URZ ;  /* 0x0000000205087890 */ /* 0x000fe4000fffe0ff */
[----:B------:R-:W-:Y:S02]  /*36a0*/  UIADD3 UR9, UPT, UPT, UR5, 0x3, URZ ;  /* 0x0000000305097890 */ /* 0x000fe4000fffe0ff */
[----:B---3--:R-:W-:Y:S02]  /*36b0*/  @!P5 IMAD.WIDE.U32 R20, R21, 0x8, R18 ;  /* 0x000000081514d825 */ /* 0x008fe400078e0012 */
[C---:B------:R-:W-:Y:S02]  /*36c0*/  ISETP.EQ.OR P1, PT, R43.reuse, UR8, P0 ;  /* 0x000000082b007c0c */ /* 0x040fe40008722670 */
[----:B------:R-:W-:-:S02]  /*36d0*/  ISETP.EQ.OR P2, PT, R43, UR9, P0 ;  /* 0x000000092b007c0c */ /* 0x000fc40008742670 */
[----:B------:R-:W3:Y:S01]  /*36e0*/  @!P5 LDG.E.64 R20, desc[UR12][R20.64] ;  /* 0x0000000c1414d981 */ /* 0x000ee2000c1e1b00 */
[----:B------:R-:W-:-:S06]  /*36f0*/  UIADD3 UR10, UPT, UPT, UR5, 0x4, URZ ;  /* 0x00000004050a7890 */ /* 0x000fcc000fffe0ff */
[----:B------:R-:W-:Y:S02]  /*3700*/  ISETP.EQ.OR P3, PT, R43, UR10, P0 ;  /* 0x0000000a2b007c0c */ /* 0x000fe40008762670 */
[----:B------:R-:W-:-:S05]  /*3710*/  VOTEU.ALL UP0, P1 ;  /* 0x0000000000ff7886 */ /* 0x000fca0000800000 */
[----:B------:R-:W-:Y:S01]  /*3720*/  @!UP0 UIMAD UR8, UR8, UR11, UR6 ;  /* 0x0000000b080882a4 */ /* 0x000fe2000f8e0206 */
[----:B------:R-:W-:-:S05]  /*3730*/  VOTEU.ALL UP0, P2 ;  /* 0x0000000000ff7886 */ /* 0x000fca0001000000 */
[----:B------:R-:W-:Y:S01]  /*3740*/  MOV R25, UR8 ;  /* 0x0000000800197c02 */ /* 0x000fe20008000f00 */
[----:B------:R-:W-:Y:S01]  /*3750*/  @!UP0 UIMAD UR8, UR9, UR11, UR6 ;  /* 0x0000000b090882a4 */ /* 0x000fe2000f8e0206 */
[----:B------:R-:W-:-:S03]  /*3760*/  VOTEU.ALL UP1, P3 ;  /* 0x0000000000ff7886 */ /* 0x000fc60001820000 */
[----:B--2---:R-:W-:Y:S02]  /*3770*/  @!P1 IMAD.WIDE.U32 R24, R25, 0x8, R18 ;  /* 0x0000000819189825 */ /* 0x004fe400078e0012 */
[----:B------:R-:W-:-:S04]  /*3780*/  @!UP1 UIMAD UR9, UR10, UR11, UR6 ;  /* 0x0000000b0a0992a4 */ /* 0x000fc8000f8e0206 */
[----:B------:R-:W2:Y:S01]  /*3790*/  @!P1 LDG.E.64 R24, desc[UR12][R24.64] ;  /* 0x0000000c18189981 */ /* 0x000ea2000c1e1b00 */
[----:B0-----:R-:W-:Y:S01]  /*37a0*/  @!P4 FADD.FTZ R15, R15, R23 ;  /* 0x000000170f0fc221 */ /* 0x001fe20000010000 */
[----:B------:R-:W-:Y:S01]  /*37b0*/  MOV R23, UR8 ;  /* 0x0000000800177c02 */ /* 0x000fe20008000f00 */
[----:B------:R-:W-:-:S04]  /*37c0*/  @!P4 FADD.FTZ R14, R14, R22 ;  /* 0x000000160e0ec221 */ /* 0x000fc80000010000 */
[----:B------:R-:W-:-:S06]  /*37d0*/  @!P2 IMAD.WIDE.U32 R22, R23, 0x8, R18 ;  /* 0x000000081716a825 */ /* 0x000fcc00078e0012 */
[----:B------:R-:W4:Y:S01]  /*37e0*/  @!P2 LDG.E.64 R22, desc[UR12][R22.64] ;  /* 0x0000000c1616a981 */ /* 0x000f22000c1e1b00 */
[----:B------:R-:W-:Y:S01]  /*37f0*/  UIADD3 UR8, UPT, UPT, UR5, 0x5, URZ ;  /* 0x0000000505087890 */ /* 0x000fe2000fffe0ff */
[----:B------:R-:W-:Y:S01]  /*3800*/  MOV R27, UR9 ;  /* 0x00000009001b7c02 */ /* 0x000fe20008000f00 */
[----:B------:R-:W-:Y:S01]  /*3810*/  UIADD3 UR9, UPT, UPT, UR5, 0x6, URZ ;  /* 0x0000000605097890 */ /* 0x000fe2000fffe0ff */
[----:B---3--:R-:W-:Y:S01]  /*3820*/  @!P5 FADD.FTZ R14, R14, R20 ;  /* 0x000000140e0ed221 */ /* 0x008fe20000010000 */
[----:B------:R-:W-:Y:S02]  /*3830*/  UIADD3 UR10, UPT, UPT, UR5, 0x7, URZ ;  /* 0x00000007050a7890 */ /* 0x000fe4000fffe0ff */
[----:B------:R-:W-:Y:S01]  /*3840*/  ISETP.EQ.OR P6, PT, R43, UR8, P0 ;  /* 0x000000082b007c0c */ /* 0x000fe200087c2670 */
[----:B------:R-:W-:Y:S01]  /*3850*/  @!P5 FADD.FTZ R15, R15, R21 ;  /* 0x000000150f0fd221 */ /* 0x000fe20000010000 */
[C---:B------:R-:W-:Y:S02]  /*3860*/  ISETP.EQ.OR P5, PT, R43.reuse, UR9, P0 ;  /* 0x000000092b007c0c */ /* 0x040fe400087a2670 */
[----:B------:R-:W-:-:S09]  /*3870*/  ISETP.EQ.OR P4, PT, R43, UR10, P0 ;  /* 0x0000000a2b007c0c */ /* 0x000fd20008782670 */
[----:B------:R-:W-:Y:S02]  /*3880*/  VOTEU.ALL UP0, P6 ;  /* 0x0000000000ff7886 */ /* 0x000fe40003000000 */
[----:B------:R-:W-:-:S03]  /*3890*/  VOTEU.ALL UP1, P5 ;  /* 0x0000000000ff7886 */ /* 0x000fc60002820000 */
[----:B------:R-:W-:Y:S01]  /*38a0*/  @!UP0 UIMAD UR8, UR8, UR11, UR6 ;  /* 0x0000000b080882a4 */ /* 0x000fe2000f8e0206 */
[----:B------:R-:W-:Y:S01]  /*38b0*/  VOTEU.ALL UP2, P4 ;  /* 0x0000000000ff7886 */ /* 0x000fe20002040000 */
[----:B------:R-:W-:Y:S01]  /*38c0*/  @!UP1 UIMAD UR9, UR9, UR11, UR6 ;  /* 0x0000000b090992a4 */ /* 0x000fe2000f8e0206 */
[----:B--2---:R-:W-:Y:S01]  /*38d0*/  @!P1 FADD.FTZ R15, R15, R25 ;  /* 0x000000190f0f9221 */ /* 0x004fe20000010000 */
[----:B------:R-:W-:Y:S01]  /*38e0*/  @!P1 FADD.FTZ R14, R14, R24 ;  /* 0x000000180e0e9221 */ /* 0x000fe20000010000 */
[----:B------:R-:W-:-:S03]  /*38f0*/  @!P3 IMAD.WIDE.U32 R26, R27, 0x8, R18 ;  /* 0x000000081b1ab825 */ /* 0x000fc600078e0012 */
[----:B------:R-:W-:-:S03]  /*3900*/  MOV R21, UR9 ;  /* 0x0000000900157c02 */ /* 0x000fc60008000f00 */
[----:B------:R-:W2:Y:S02]  /*3910*/  @!P3 LDG.E.64 R26, desc[UR12][R26.64] ;  /* 0x0000000c1a1ab981 */ /* 0x000ea4000c1e1b00 */
[----:B------:R-:W-:-:S06]  /*3920*/  @!P5 IMAD.WIDE.U32 R20, R21, 0x8, R18 ;  /* 0x000000081514d825 */ /* 0x000fcc00078e0012 */
[----:B------:R-:W3:Y:S01]  /*3930*/  @!P5 LDG.E.64 R20, desc[UR12][R20.64] ;  /* 0x0000000c1414d981 */ /* 0x000ee2000c1e1b00 */
[----:B----4-:R-:W-:Y:S01]  /*3940*/  @!P2 FADD.FTZ R15, R15, R23 ;  /* 0x000000170f0fa221 */ /* 0x010fe20000010000 */
[----:B------:R-:W-:Y:S01]  /*3950*/  MOV R23, UR8 ;  /* 0x0000000800177c02 */ /* 0x000fe20008000f00 */
[----:B------:R-:W-:Y:S01]  /*3960*/  @!UP2 UIMAD UR8, UR10, UR11, UR6 ;  /* 0x0000000b0a08a2a4 */ /* 0x000fe2000f8e0206 */
[----:B------:R-:W-:-:S03]  /*3970*/  @!P2 FADD.FTZ R14, R14, R22 ;  /* 0x000000160e0ea221 */ /* 0x000fc60000010000 */
[----:B------:R-:W-:Y:S02]  /*3980*/  @!P6 IMAD.WIDE.U32 R22, R23, 0x8, R18 ;  /* 0x000000081716e825 */ /* 0x000fe400078e0012 */
[----:B------:R-:W-:-:S04]  /*3990*/  MOV R24, UR8 ;  /* 0x0000000800187c02 */ /* 0x000fc80008000f00 */
[----:B------:R-:W4:Y:S01]  /*39a0*/  @!P6 LDG.E.64 R22, desc[UR12][R22.64] ;  /* 0x0000000c1616e981 */ /* 0x000f22000c1e1b00 */
[----:B------:R-:W-:-:S06]  /*39b0*/  @!P4 IMAD.WIDE.U32 R24, R24, 0x8, R18 ;  /* 0x000000081818c825 */ /* 0x000fcc00078e0012 */
[----:B------:R-:W5:Y:S01]  /*39c0*/  @!P4 LDG.E.64 R24, desc[UR12][R24.64] ;  /* 0x0000000c1818c981 */ /* 0x000f62000c1e1b00 */
[----:B------:R-:W-:-:S06]  /*39d0*/  UIADD3 UR5, UPT, UPT, UR5, 0x8, URZ ;  /* 0x0000000805057890 */ /* 0x000fcc000fffe0ff */
[----:B------:R-:W-:Y:S01]  /*39e0*/  ISETP.NE.AND P1, PT, R16, UR5, PT ;  /* 0x0000000510007c0c */ /* 0x000fe2000bf25270 */
[----:B--2---:R-:W-:Y:S01]  /*39f0*/  @!P3 FADD.FTZ R14, R14, R26 ;  /* 0x0000001a0e0eb221 */ /* 0x004fe20000010000 */
[----:B------:R-:W-:-:S03]  /*3a00*/  @!P3 FADD.FTZ R15, R15, R27 ;  /* 0x0000001b0f0fb221 */ /* 0x000fc60000010000 */
[----:B----4-:R-:W-:Y:S01]  /*3a10*/  @!P6 FADD.FTZ R14, R14, R22 ;  /* 0x000000160e0ee221 */ /* 0x010fe20000010000 */
[----:B------:R-:W-:-:S03]  /*3a20*/  @!P6 FADD.FTZ R15, R15, R23 ;  /* 0x000000170f0fe221 */ /* 0x000fc60000010000 */
[----:B---3--:R-:W-:Y:S01]  /*3a30*/  @!P5 FADD.FTZ R14, R14, R20 ;  /* 0x000000140e0ed221 */ /* 0x008fe20000010000 */
[----:B------:R-:W-:-:S03]  /*3a40*/  @!P5 FADD.FTZ R15, R15, R21 ;  /* 0x000000150f0fd221 */ /* 0x000fc60000010000 */
[----:B-----5:R-:W-:Y:S01]  /*3a50*/  @!P4 FADD.FTZ R14, R14, R24 ;  /* 0x000000180e0ec221 */ /* 0x020fe20000010000 */
[----:B------:R-:W-:Y:S01]  /*3a60*/  @!P4 FADD.FTZ R15, R15, R25 ;  /* 0x000000190f0fc221 */ /* 0x000fe20000010000 */
[----:B------:R-:W-:Y:S06]  /*3a70*/  @P1 BRA `(.L_x_1052) ;  /* 0xfffffff800d41947 */ /* 0x000fec000383ffff */
[----:B------:R-:W-:-:S07]  /*3a80*/  MOV R26, R16 ;  /* 0x00000010001a7202 */ /* 0x000fce0000000f00 */
.L_x_1051:
[----:B----4-:R-:W-:-:S13]  /*3a90*/  LOP3.LUT P1, R16, R0, 0x7, RZ, 0xc0, !PT ;  /* 0x0000000700107812 */ /* 0x010fda000782c0ff */
[----:B------:R-:W-:Y:S05]  /*3aa0*/  @!P1 BRA `(.L_x_1048) ;  /* 0x0000000400189947 */ /* 0x000fea0003800000 */
[----:B------:R-:W-:-:S04]  /*3ab0*/  IADD3 R16, PT, PT, R16, -0x1, RZ ;  /* 0xffffffff10107810 */ /* 0x000fc80007ffe0ff */
[----:B------:R-:W-:-:S13]  /*3ac0*/  ISETP.GE.U32.AND P1, PT, R16, 0x3, PT ;  /* 0x000000031000780c */ /* 0x000fda0003f26070 */
[----:B------:R-:W-:Y:S05]  /*3ad0*/  @!P1 BRA `(.L_x_1053) ;  /* 0x0000000000809947 */ /* 0x000fea0003800000 */
[----:B------:R-:W4:Y:S01]  /*3ae0*/  S2UR UR5, SR_CTAID.X ;  /* 0x00000000000579c3 */ /* 0x000f220000002500 */
[----:B------:R-:W5:Y:S01]  /*3af0*/  S2R R21, SR_CTAID.Y ;  /* 0x0000000000157919 */ /* 0x000f620000002600 */
[C---:B------:R-:W-:Y:S02]  /*3b00*/  IADD3 R16, PT, PT, R26.reuse, 0x1, RZ ;  /* 0x000000011a107810 */ /* 0x040fe40007ffe0ff */
[C---:B---3--:R-:W-:Y:S02]  /*3b10*/  IADD3 R20, PT, PT, R26.reuse, 0x2, RZ ;  /* 0x000000021a147810 */ /* 0x048fe40007ffe0ff */
[----:B--2---:R-:W-:Y:S02]  /*3b20*/  IADD3 R24, PT, PT, R26, 0x3, RZ ;  /* 0x000000031a187810 */ /* 0x004fe40007ffe0ff */
[----:B------:R-:W-:Y:S02]  /*3b30*/  MOV R17, UR11 ;  /* 0x0000000b00117c02 */ /* 0x000fe40008000f00 */
[----:B----4-:R-:W-:-:S02]  /*3b40*/  ISETP.EQ.OR P2, PT, R16, UR5, P0 ;  /* 0x0000000510007c0c */ /* 0x010fc40008742670 */
[----:B------:R-:W-:Y:S02]  /*3b50*/  ISETP.EQ.OR P1, PT, R26, UR5, P0 ;  /* 0x000000051a007c0c */ /* 0x000fe40008722670 */
[----:B------:R-:W-:Y:S02]  /*3b60*/  ISETP.EQ.OR P3, PT, R20, UR5, P0 ;  /* 0x0000000514007c0c */ /* 0x000fe40008762670 */
[----:B------:R-:W-:-:S07]  /*3b70*/  ISETP.EQ.OR P4, PT, R24, UR5, P0 ;  /* 0x0000000518007c0c */ /* 0x000fce0008782670 */
[C---:B------:R-:W-:Y:S02]  /*3b80*/  @!P2 IMAD R16, R26.reuse, R17, UR11 ;  /* 0x0000000b1a10ae24 */ /* 0x040fe4000f8e0211 */
[--C-:B-----5:R-:W-:Y:S02]  /*3b90*/  @!P1 IMAD R23, R26, UR11, R21.reuse ;  /* 0x0000000b1a179c24 */ /* 0x120fe4000f8e0215 */
[----:B------:R-:W-:Y:S01]  /*3ba0*/  @!P3 IMAD R17, R20, UR11, R21 ;  /* 0x0000000b1411bc24 */ /* 0x000fe2000f8e0215 */
[----:B------:R-:W-:Y:S01]  /*3bb0*/  @!P2 IADD3 R25, PT, PT, R16, UR6, RZ ;  /* 0x000000061019ac10 */ /* 0x000fe2000fffe0ff */
[----:B-1----:R-:W-:-:S04]  /*3bc0*/  @!P1 IMAD.WIDE.U32 R22, R23, 0x8, R18 ;  /* 0x0000000817169825 */ /* 0x002fc800078e0012 */
[----:B------:R-:W-:Y:S02]  /*3bd0*/  @!P4 IMAD R24, R24, UR11, R21 ;  /* 0x0000000b1818cc24 */ /* 0x000fe4000f8e0215 */
[--C-:B------:R-:W-:Y:S01]  /*3be0*/  @!P2 IMAD.WIDE.U32 R20, R25, 0x8, R18.reuse ;  /* 0x000000081914a825 */ /* 0x100fe200078e0012 */
[----:B------:R-:W0:Y:S03]  /*3bf0*/  @!P1 LDG.E.64 R22, desc[UR12][R22.64] ;  /* 0x0000000c16169981 */ /* 0x000e26000c1e1b00 */
[--C-:B------:R-:W-:Y:S02]  /*3c00*/  @!P3 IMAD.WIDE.U32 R16, R17, 0x8, R18.reuse ;  /* 0x000000081110b825 */ /* 0x100fe400078e0012 */
[----:B------:R-:W2:Y:S02]  /*3c10*/  @!P2 LDG.E.64 R20, desc[UR12][R20.64] ;  /* 0x0000000c1414a981 */ /* 0x000ea4000c1e1b00 */
        /* <DEDUP_REMOVED lines=12> */
.L_x_1053:
[----:B------:R-:W-:-:S13]  /*3ce0*/  LOP3.LUT P1, R16, R0, 0x3, RZ, 0xc0, !PT ;  /* 0x0000000300107812 */ /* 0x000fda000782c0ff */
[----:B------:R-:W-:Y:S05]  /*3cf0*/  @!P1 BRA `(.L_x_1048) ;  /* 0x0000000000849947 */ /* 0x000fea0003800000 */
[----:B------:R-:W-:Y:S01]  /*3d00*/  ISETP.NE.AND P1, PT, R16, 0x1, PT ;  /* 0x000000011000780c */ /* 0x000fe20003f25270 */
[----:B------:R-:W4:Y:S01]  /*3d10*/  S2UR UR8, SR_CTAID.X ;  /* 0x00000000000879c3 */ /* 0x000f220000002500 */
[----:B------:R-:W-:-:S11]  /*3d20*/  LOP3.LUT R0, R0, 0x1, RZ, 0xc0, !PT ;  /* 0x0000000100007812 */ /* 0x000fd600078ec0ff */
[----:B------:R-:W-:Y:S05]  /*3d30*/  @!P1 BRA `(.L_x_1054) ;  /* 0x0000000000489947 */ /* 0x000fea0003800000 */
[----:B------:R-:W5:Y:S01]  /*3d40*/  S2UR UR5, SR_CTAID.X ;  /* 0x00000000000579c3 */ /* 0x000f620000002500 */
[----:B------:R-:W0:Y:S01]  /*3d50*/  S2R R21, SR_CTAID.Y ;  /* 0x0000000000157919 */ /* 0x000e220000002600 */
[----:B------:R-:W-:Y:S02]  /*3d60*/  IADD3 R16, PT, PT, R26, 0x1, RZ ;  /* 0x000000011a107810 */ /* 0x000fe40007ffe0ff */
[----:B------:R-:W-:Y:S02]  /*3d70*/  MOV R17, UR11 ;  /* 0x0000000b00117c02 */ /* 0x000fe40008000f00 */
[----:B-----5:R-:W-:Y:S02]  /*3d80*/  ISETP.EQ.OR P2, PT, R16, UR5, P0 ;  /* 0x0000000510007c0c */ /* 0x020fe40008742670 */
[----:B------:R-:W-:-:S11]  /*3d90*/  ISETP.EQ.OR P1, PT, R26, UR5, P0 ;  /* 0x000000051a007c0c */ /* 0x000fd60008722670 */
[C---:B------:R-:W-:Y:S02]  /*3da0*/  @!P2 IMAD R16, R26.reuse, R17, UR11 ;  /* 0x0000000b1a10ae24 */ /* 0x040fe4000f8e0211 */
[----:B0-----:R-:W-:-:S03]  /*3db0*/  @!P1 IMAD R21, R26, UR11, R21 ;  /* 0x0000000b1a159c24 */ /* 0x001fc6000f8e0215 */
[----:B------:R-:W-:Y:S01]  /*3dc0*/  @!P2 IADD3 R17, PT, PT, R16, UR6, RZ ;  /* 0x000000061011ac10 */ /* 0x000fe2000fffe0ff */
[----:B---3--:R-:W-:-:S04]  /*3dd0*/  @!P1 IMAD.WIDE.U32 R20, R21, 0x8, R18 ;  /* 0x0000000815149825 */ /* 0x008fc800078e0012 */
[----:B------:R-:W-:Y:S02]  /*3de0*/  @!P2 IMAD.WIDE.U32 R16, R17, 0x8, R18 ;  /* 0x000000081110a825 */ /* 0x000fe400078e0012 */
[----:B------:R-:W3:Y:S04]  /*3df0*/  @!P1 LDG.E.64 R20, desc[UR12][R20.64] ;  /* 0x0000000c14149981 */ /* 0x000ee8000c1e1b00 */
[----:B------:R-:W5:Y:S01]  /*3e00*/  @!P2 LDG.E.64 R16, desc[UR12][R16.64] ;  /* 0x0000000c1010a981 */ /* 0x000f62000c1e1b00 */
[----:B------:R-:W-:Y:S01]  /*3e10*/  IADD3 R26, PT, PT, R26, 0x2, RZ ;  /* 0x000000021a1a7810 */ /* 0x000fe20007ffe0ff */
[----:B---3--:R-:W-:Y:S01]  /*3e20*/  @!P1 FADD.FTZ R14, R14, R20 ;  /* 0x000000140e0e9221 */ /* 0x008fe20000010000 */
[----:B------:R-:W-:-:S03]  /*3e30*/  @!P1 FADD.FTZ R15, R15, R21 ;  /* 0x000000150f0f9221 */ /* 0x000fc60000010000 */
[----:B-----5:R-:W-:Y:S01]  /*3e40*/  @!P2 FADD.FTZ R14, R14, R16 ;  /* 0x000000100e0ea221 */ /* 0x020fe20000010000 */
[----:B------:R-:W-:-:S07]  /*3e50*/  @!P2 FADD.FTZ R15, R15, R17 ;  /* 0x000000110f0fa221 */ /* 0x000fce0000010000 */
.L_x_1054:
[----:B----4-:R-:W-:Y:S01]  /*3e60*/  ISETP.EQ.OR P0, PT, R26, UR8, P0 ;  /* 0x000000081a007c0c */ /* 0x010fe20008702670 */
[----:B------:R-:W-:Y:S03]  /*3e70*/  BSSY.RECONVERGENT B0, `(.L_x_1048) ;  /* 0x0000009000007945 */ /* 0x000fe60003800200 */
[----:B------:R-:W-:-:S13]  /*3e80*/  ISETP.NE.U32.OR P0, PT, R0, 0x1, P0 ;  /* 0x000000010000780c */ /* 0x000fda0000705470 */
[----:B------:R-:W-:Y:S05]  /*3e90*/  @P0 BRA `(.L_x_1055) ;  /* 0x0000000000180947 */ /* 0x000fea0003800000 */
[----:B------:R-:W4:Y:S02]  /*3ea0*/  S2R R17, SR_CTAID.Y ;  /* 0x0000000000117919 */ /* 0x000f240000002600 */
[----:B----4-:R-:W-:-:S04]  /*3eb0*/  IMAD R17, R26, UR11, R17 ;  /* 0x0000000b1a117c24 */ /* 0x010fc8000f8e0211 */
[----:B------:R-:W-:-:S06]  /*3ec0*/  IMAD.WIDE.U32 R18, R17, 0x8, R18 ;  /* 0x0000000811127825 */ /* 0x000fcc00078e0012 */
[----:B------:R-:W0:Y:S02]  /*3ed0*/  LDG.E.64 R18, desc[UR12][R18.64] ;  /* 0x0000000c12127981 */ /* 0x000e24000c1e1b00 */
[----:B0--3--:R-:W-:Y:S01]  /*3ee0*/  FADD.FTZ R14, R14, R18 ;  /* 0x000000120e0e7221 */ /* 0x009fe20000010000 */
[----:B------:R-:W-:-:S07]  /*3ef0*/  FADD.FTZ R15, R15, R19 ;  /* 0x000000130f0f7221 */ /* 0x000fce0000010000 */
.L_x_1055:
[----:B------:R-:W-:Y:S05]  /*3f00*/  BSYNC.RECONVERGENT B0 ;  /* 0x0000000000007941 */ /* 0x000fea0003800200 */
.L_x_1048:
[----:B------:R-:W5:Y:S01]  /*3f10*/  S2UR UR8, SR_CgaCtaId ;  /* 0x00000000000879c3 */ /* 0x000f620000008800 */
[----:B------:R-:W-:Y:S01]  /*3f20*/  ISETP.NE.AND P0, PT, R45, RZ, PT ;  /* 0x000000ff2d00720c */ /* 0x000fe20003f05270 */
[----:B------:R-:W-:Y:S01]  /*3f30*/  UMOV UR5, 0x400 ;  /* 0x0000040000057882 */ /* 0x000fe20000000000 */
[----:B------:R-:W-:Y:S01]  /*3f40*/  FADD.FTZ R38, R38, -UR15 ;  /* 0x8000000f26267e21 */ /* 0x000fe20008010000 */
[----:B------:R-:W-:-:S04]  /*3f50*/  FADD.FTZ R0, R39, -UR15 ;  /* 0x8000000f27007e21 */ /* 0x000fc80008010000 */
[----:B------:R-:W1:Y:S01]  /*3f60*/  LDC R21, c[0x0][0x41c] ;  /* 0x00010700ff157b82 */ /* 0x000e620000000800 */
[----:B-----5:R-:W-:Y:S01]  /*3f70*/  ULEA UR5, UR8, UR5, 0x18 ;  /* 0x0000000508057291 */ /* 0x020fe2000f8ec0ff */
[----:B------:R-:W5:Y:S08]  /*3f80*/  LDCU.U8 UR8, c[0x0][0x414] ;  /* 0x00008280ff0877ac */ /* 0x000f700008000000 */
[----:B------:R0:W-:Y:S01]  /*3f90*/  @!P0 STS.64 [UR5+0xc0], R14 ;  /* 0x0000c00eff008988 */ /* 0x0001e20008000a05 */
[----:B------:R-:W-:Y:S01]  /*3fa0*/  BAR.SYNC.DEFER_BLOCKING 0x0 ;  /* 0x0000000000007b1d */ /* 0x000fe20000010000 */
[----:B0--3--:R-:W-:Y:S01]  /*3fb0*/  FMUL.FTZ R15, R38, UR14 ;  /* 0x0000000e260f7c20 */ /* 0x009fe20008410000 */
[----:B-----5:R-:W-:Y:S01]  /*3fc0*/  UISETP.NE.AND UP0, UPT, UR8, URZ, UPT ;  /* 0x000000ff0800728c */ /* 0x020fe2000bf05270 */
[----:B------:R-:W-:-:S03]  /*3fd0*/  FMUL.FTZ R14, R0, UR14 ;  /* 0x0000000e000e7c20 */ /* 0x000fc60008410000 */
[----:B--2---:R-:W0:Y:S01]  /*3fe0*/  LDS.64 R24, [UR5+0xc0] ;  /* 0x0000c005ff187984 */ /* 0x004e220008000a00 */
[----:B------:R-:W0:Y:S02]  /*3ff0*/  LDCU UR5, c[0x0][0x42c] ;  /* 0x00008580ff0577ac */ /* 0x000e240008000800 */
[----:B0-----:R-:W-:Y:S01]  /*4000*/  FMUL.FTZ R24, R24, UR5 ;  /* 0x0000000518187c20 */ /* 0x001fe20008410000 */
[----:B------:R-:W-:Y:S01]  /*4010*/  FMUL.FTZ R39, R25, UR5 ;  /* 0x0000000519277c20 */ /* 0x000fe20008410000 */
[----:B-1----:R-:W-:Y:S06]  /*4020*/  BRA.U !UP0, `(.L_x_1056) ;  /* 0x0000000108487547 */ /* 0x002fec000b800000 */
[----:B------:R-:W-:Y:S01]  /*4030*/  FFMA.FTZ R0, R13, R14, R5 ;  /* 0x0000000e0d007223 */ /* 0x000fe20000010005 */
[----:B----4-:R-:W-:-:S03]  /*4040*/  FFMA.FTZ R16, R12, R15, R4 ;  /* 0x0000000f0c107223 */ /* 0x010fc60000010004 */
        /* <DEDUP_REMOVED lines=16> */
.L_x_1056:
[----:B------:R-:W0:Y:S01]  /*4150*/  S2UR UR5, SR_CTAID.X ;  /* 0x00000000000579c3 */ /* 0x000e220000002500 */
[----:B------:R-:W1:Y:S01]  /*4160*/  LDCU.64 UR16, c[0x0][0x400] ;  /* 0x00008000ff1077ac */ /* 0x000e620008000a00 */
[----:B------:R-:W-:Y:S01]  /*4170*/  FADD.FTZ R26, R37, -UR15 ;  /* 0x8000000f251a7e21 */ /* 0x000fe20008010000 */
[--C-:B------:R-:W-:Y:S01]  /*4180*/  FFMA.FTZ R38, R24, R14, R39.reuse ;  /* 0x0000000e18267223 */ /* 0x100fe20000010027 */
[----:B------:R-:W-:Y:S01]  /*4190*/  FADD.FTZ R36, R36, -UR15 ;  /* 0x8000000f24247e21 */ /* 0x000fe20008010000 */
[----:B----4-:R-:W-:Y:S01]  /*41a0*/  FADD.FTZ R17, R34, -UR15 ;  /* 0x8000000f22117e21 */ /* 0x010fe20008010000 */
[----:B------:R-:W-:Y:S01]  /*41b0*/  FADD.FTZ R0, R35, -UR15 ;  /* 0x8000000f23007e21 */ /* 0x000fe20008010000 */
[----:B------:R-:W-:Y:S01]  /*41c0*/  FADD.FTZ R19, R32, -UR15 ;  /* 0x8000000f20137e21 */ /* 0x000fe20008010000 */
[----:B------:R-:W-:Y:S01]  /*41d0*/  FADD.FTZ R16, R33, -UR15 ;  /* 0x8000000f21107e21 */ /* 0x000fe20008010000 */
[----:B------:R-:W-:Y:S01]  /*41e0*/  FMUL.FTZ R33, R36, UR14 ;  /* 0x0000000e24217c20 */ /* 0x000fe20008410000 */
[----:B------:R-:W-:Y:S01]  /*41f0*/  FMUL.FTZ R26, R26, UR14 ;  /* 0x0000000e1a1a7c20 */ /* 0x000fe20008410000 */
[----:B------:R-:W-:Y:S01]  /*4200*/  FMUL.FTZ R17, R17, UR14 ;  /* 0x0000000e11117c20 */ /* 0x000fe20008410000 */
[----:B------:R-:W-:Y:S01]  /*4210*/  FMUL.FTZ R0, R0, UR14 ;  /* 0x0000000e00007c20 */ /* 0x000fe20008410000 */
[----:B------:R-:W-:Y:S01]  /*4220*/  FMUL.FTZ R19, R19, UR14 ;  /* 0x0000000e13137c20 */ /* 0x000fe20008410000 */
[----:B------:R-:W-:Y:S01]  /*4230*/  FMUL.FTZ R16, R16, UR14 ;  /* 0x0000000e10107c20 */ /* 0x000fe20008410000 */
[C-C-:B------:R-:W-:Y:S01]  /*4240*/  FFMA.FTZ R15, R24.reuse, R15, R39.reuse ;  /* 0x0000000f180f7223 */ /* 0x140fe20000010027 */
[----:B------:R-:W-:Y:S01]  /*4250*/  BSSY.RECONVERGENT B0, `(.L_x_1057) ;  /* 0x0000025000007945 */ /* 0x000fe20003800200 */
[C-C-:B------:R-:W-:Y:S01]  /*4260*/  FFMA.FTZ R35, R24.reuse, R33, R39.reuse ;  /* 0x0000002118237223 */ /* 0x140fe20000010027 */
[C-C-:B------:R-:W-:Y:S01]  /*4270*/  FFMA.FTZ R34, R24.reuse, R26, R39.reuse ;  /* 0x0000001a18227223 */ /* 0x140fe20000010027 */
[C-C-:B------:R-:W-:Y:S01]  /*4280*/  FFMA.FTZ R23, R24.reuse, R17, R39.reuse ;  /* 0x0000001118177223 */ /* 0x140fe20000010027 */
[C-C-:B------:R-:W-:Y:S01]  /*4290*/  FFMA.FTZ R22, R24.reuse, R0, R39.reuse ;  /* 0x0000000018167223 */ /* 0x140fe20000010027 */
[C-C-:B------:R-:W-:Y:S01]  /*42a0*/  FFMA.FTZ R25, R24.reuse, R19, R39.reuse ;  /* 0x0000001318197223 */ /* 0x140fe20000010027 */
[----:B------:R-:W-:Y:S01]  /*42b0*/  FFMA.FTZ R24, R24, R16, R39 ;  /* 0x0000001018187223 */ /* 0x000fe20000010027 */
[----:B------:R-:W-:Y:S01]  /*42c0*/  FFMA.FTZ R36, R12, R2, -R15 ;  /* 0x000000020c247223 */ /* 0x000fe2000001080f */
[----:B0-----:R-:W-:-:S02]  /*42d0*/  IMAD R37, R21, UR5, R40 ;  /* 0x0000000515257c24 */ /* 0x001fc4000f8e0228 */
[----:B------:R-:W-:-:S03]  /*42e0*/  FFMA.FTZ R38, R13, R3, -R38 ;  /* 0x000000030d267223 */ /* 0x000fc60000010826 */
[C---:B-1----:R-:W-:Y:S02]  /*42f0*/  ISETP.GE.U32.AND P0, PT, R37.reuse, UR16, PT ;  /* 0x0000001025007c0c */ /* 0x042fe4000bf06070 */
[----:B------:R-:W-:Y:S02]  /*4300*/  SHF.R.S32.HI R14, RZ, 0x1f, R37 ;  /* 0x0000001fff0e7819 */ /* 0x000fe40000011425 */
[C---:B------:R-:W-:Y:S02]  /*4310*/  IADD3 R27, PT, PT, R37.reuse, 0x40, RZ ;  /* 0x00000040251b7810 */ /* 0x040fe40007ffe0ff */
[----:B------:R-:W-:Y:S02]  /*4320*/  ISETP.GE.AND.EX P1, PT, R14, UR17, PT, P0 ;  /* 0x000000110e007c0c */ /* 0x000fe4000bf26300 */
[C---:B------:R-:W-:Y:S02]  /*4330*/  IADD3 R18, PT, PT, R37.reuse, 0x80, RZ ;  /* 0x0000008025127810 */ /* 0x040fe40007ffe0ff */
[----:B------:R-:W-:-:S02]  /*4340*/  IADD3 R20, PT, PT, R37, 0xc0, RZ ;  /* 0x000000c025147810 */ /* 0x000fc40007ffe0ff */
[----:B------:R-:W-:Y:S02]  /*4350*/  ISETP.GE.U32.AND P2, PT, R27, UR16, PT ;  /* 0x000000101b007c0c */ /* 0x000fe4000bf46070 */
[----:B------:R-:W-:Y:S02]  /*4360*/  ISETP.GE.U32.AND P3, PT, R18, UR16, PT ;  /* 0x0000001012007c0c */ /* 0x000fe4000bf66070 */
[----:B------:R-:W-:Y:S02]  /*4370*/  SHF.R.S32.HI R32, RZ, 0x1f, R27 ;  /* 0x0000001fff207819 */ /* 0x000fe4000001141b */
[----:B------:R-:W-:Y:S02]  /*4380*/  SHF.R.S32.HI R21, RZ, 0x1f, R18 ;  /* 0x0000001fff157819 */ /* 0x000fe40000011412 */
[----:B------:R-:W-:Y:S02]  /*4390*/  ISETP.GE.U32.AND P0, PT, R20, UR16, PT ;  /* 0x0000001014007c0c */ /* 0x000fe4000bf06070 */
[----:B------:R-:W-:-:S02]  /*43a0*/  ISETP.GE.AND.EX P2, PT, R32, UR17, PT, P2 ;  /* 0x0000001120007c0c */ /* 0x000fc4000bf46320 */
[----:B------:R-:W-:Y:S01]  /*43b0*/  ISETP.GE.AND.EX P3, PT, R21, UR17, PT, P3 ;  /* 0x0000001115007c0c */ /* 0x000fe2000bf66330 */
[----:B------:R-:W-:-:S12]  /*43c0*/  @P1 BRA `(.L_x_1058) ;  /* 0x0000000000341947 */ /* 0x000fd80003800000 */
[----:B------:R-:W0:Y:S01]  /*43d0*/  LDCU.64 UR18, c[0x0][0x3f8] ;  /* 0x00007f00ff1277ac */ /* 0x000e220008000a00 */
[----:B------:R-:W-:Y:S01]  /*43e0*/  MOV R15, R29 ;  /* 0x0000001d000f7202 */ /* 0x000fe20000000f00 */
[----:B------:R-:W1:Y:S01]  /*43f0*/  LDCU.64 UR8, c[0x0][0x380] ;  /* 0x00007000ff0877ac */ /* 0x000e620008000a00 */
[----:B0-----:R-:W-:-:S04]  /*4400*/  IMAD R14, R14, UR18, RZ ;  /* 0x000000120e0e7c24 */ /* 0x001fc8000f8e02ff */
[----:B------:R-:W-:Y:S01]  /*4410*/  IMAD R3, R37, UR19, R14 ;  /* 0x0000001325037c24 */ /* 0x000fe2000f8e020e */
[----:B------:R-:W-:-:S05]  /*4420*/  MOV R14, R30 ;  /* 0x0000001e000e7202 */ /* 0x000fca0000000f00 */
[----:B------:R-:W-:-:S05]  /*4430*/  IMAD.WIDE.U32 R14, R37, UR18, R14 ;  /* 0x00000012250e7c25 */ /* 0x000fca000f8e000e */
[----:B------:R-:W-:Y:S01]  /*4440*/  IADD3 R3, PT, PT, R15, R3, RZ ;  /* 0x000000030f037210 */ /* 0x000fe20007ffe0ff */
[----:B------:R-:W-:Y:S01]  /*4450*/  FMUL.FTZ R15, R38, UR14 ;  /* 0x0000000e260f7c20 */ /* 0x000fe20008410000 */
[----:B-1----:R-:W-:-:S04]  /*4460*/  LEA R2, P1, R14, UR8, 0x2 ;  /* 0x000000080e027c11 */ /* 0x002fc8000f8210ff */
[----:B------:R-:W-:Y:S01]  /*4470*/  LEA.HI.X R3, R14, UR9, R3, 0x2, P1 ;  /* 0x000000090e037c11 */ /* 0x000fe200088f1403 */
[----:B------:R-:W-:-:S05]  /*4480*/  FMUL.FTZ R14, R36, UR14 ;  /* 0x0000000e240e7c20 */ /* 0x000fca0008410000 */
[----:B------:R0:W-:Y:S03]  /*4490*/  STG.E.64 desc[UR12][R2.64], R14 ;  /* 0x0000000e02007986 */ /* 0x0001e6000c101b0c */
.L_x_1058:
[----:B------:R-:W-:Y:S05]  /*44a0*/  BSYNC.RECONVERGENT B0 ;  /* 0x0000000000007941 */ /* 0x000fea0003800200 */
.L_x_1057:
[----:B------:R-:W-:Y:S05]  /*44b0*/  BRA.U !UP0, `(.L_x_1059) ;  /* 0x0000000108487547 */ /* 0x000fea000b800000 */
        /* <DEDUP_REMOVED lines=18> */
.L_x_1059:
[----:B------:R-:W-:Y:S01]  /*45e0*/  BSSY.RECONVERGENT B0, `(.L_x_1060) ;  /* 0x0000011000007945 */ /* 0x000fe20003800200 */
[----:B0-----:R-:W-:Y:S01]  /*45f0*/  FFMA.FTZ R14, R12, R6, -R35 ;  /* 0x000000060c0e7223 */ /* 0x001fe20000010823 */
        /* <DEDUP_REMOVED lines=12> */
[----:B------:R-:W-:-:S04]  /*46c0*/  IADD3 R27, PT, PT, R3, R27, RZ ;  /* 0x0000001b031b7210 */ /* 0x000fc80007ffe0ff */
[----:B------:R-:W-:-:S05]  /*46d0*/  LEA.HI.X R7, R2, UR19, R27, 0x2, P1 ;  /* 0x0000001302077c11 */ /* 0x000fca00088f141b */
[----:B------:R0:W-:Y:S02]  /*46e0*/  STG.E.64 desc[UR12][R6.64], R14 ;  /* 0x0000000e06007986 */ /* 0x0001e4000c101b0c */
.L_x_1061:
[----:B------:R-:W-:Y:S05]  /*46f0*/  BSYNC.RECONVERGENT B0 ;  /* 0x0000000000007941 */ /* 0x000fea0003800200 */
.L_x_1060:
[----:B------:R-:W-:Y:S05]  /*4700*/  BRA.U !UP0, `(.L_x_1062) ;  /* 0x0000000108487547 */ /* 0x000fea000b800000 */
        /* <DEDUP_REMOVED lines=18> */
.L_x_1062:
[----:B------:R-:W-:Y:S01]  /*4830*/  BSSY.RECONVERGENT B0, `(.L_x_1063) ;  /* 0x0000012000007945 */ /* 0x000fe20003800200 */
[----:B------:R-:W-:Y:S01]  /*4840*/  FFMA.FTZ R23, R12, R8, -R23 ;  /* 0x000000080c177223 */ /* 0x000fe20000010817 */
[----:B------:R-:W-:Y:S01]  /*4850*/  SHF.R.S32.HI R0, RZ, 0x1f, R20 ;  /* 0x0000001fff007819 */ /* 0x000fe20000011414 */
[----:B------:R-:W-:Y:S01]  /*4860*/  FFMA.FTZ R9, R13, R9, -R22 ;  /* 0x000000090d097223 */ /* 0x000fe20000010816 */
[----:B------:R-:W-:Y:S06]  /*4870*/  @P3 BRA `(.L_x_1064) ;  /* 0x0000000000343947 */ /* 0x000fec0003800000 */
[----:B------:R-:W1:Y:S01]  /*4880*/  LDCU.64 UR8, c[0x0][0x3f8] ;  /* 0x00007f00ff0877ac */ /* 0x000e620008000a00 */
[----:B------:R-:W-:Y:S01]  /*4890*/  MOV R2, R30 ;  /* 0x0000001e00027202 */ /* 0x000fe20000000f00 */
[----:B------:R-:W-:Y:S01]  /*48a0*/  FMUL.FTZ R8, R23, UR14 ;  /* 0x0000000e17087c20 */ /* 0x000fe20008410000 */
[----:B------:R-:W-:Y:S01]  /*48b0*/  MOV R3, R29 ;  /* 0x0000001d00037202 */ /* 0x000fe20000000f00 */
[----:B------:R-:W0:Y:S01]  /*48c0*/  LDCU.64 UR18, c[0x0][0x380] ;  /* 0x00007000ff1277ac */ /* 0x000e220008000a00 */
[----:B------:R-:W-:Y:S01]  /*48d0*/  FMUL.FTZ R9, R9, UR14 ;  /* 0x0000000e09097c20 */ /* 0x000fe20008410000 */
[----:B-1----:R-:W-:Y:S02]  /*48e0*/  IMAD R21, R21, UR8, RZ ;  /* 0x0000000815157c24 */ /* 0x002fe4000f8e02ff */
[----:B------:R-:W-:-:S04]  /*48f0*/  IMAD.WIDE.U32 R2, R18, UR8, R2 ;  /* 0x0000000812027c25 */ /* 0x000fc8000f8e0002 */
[----:B------:R-:W-:Y:S01]  /*4900*/  IMAD R21, R18, UR9, R21 ;  /* 0x0000000912157c24 */ /* 0x000fe2000f8e0215 */
[----:B0-----:R-:W-:-:S04]  /*4910*/  LEA R6, P1, R2, UR18, 0x2 ;  /* 0x0000001202067c11 */ /* 0x001fc8000f8210ff */
[----:B------:R-:W-:-:S04]  /*4920*/  IADD3 R21, PT, PT, R3, R21, RZ ;  /* 0x0000001503157210 */ /* 0x000fc80007ffe0ff */
[----:B------:R-:W-:-:S05]  /*4930*/  LEA.HI.X R7, R2, UR19, R21, 0x2, P1 ;  /* 0x0000001302077c11 */ /* 0x000fca00088f1415 */
[----:B------:R1:W-:Y:S02]  /*4940*/  STG.E.64 desc[UR12][R6.64], R8 ;  /* 0x0000000806007986 */ /* 0x0003e4000c101b0c */
.L_x_1064:
[----:B------:R-:W-:Y:S05]  /*4950*/  BSYNC.RECONVERGENT B0 ;  /* 0x0000000000007941 */ /* 0x000fea0003800200 */
.L_x_1063:
[----:B------:R-:W-:Y:S05]  /*4960*/  BRA.U !UP0, `(.L_x_1065) ;  /* 0x0000000108487547 */ /* 0x000fea000b800000 */
        /* <DEDUP_REMOVED lines=18> */
.L_x_1065:
[----:B------:R-:W-:Y:S01]  /*4a90*/  ISETP.GE.AND.EX P0, PT, R0, UR17, PT, P0 ;  /* 0x0000001100007c0c */ /* 0x000fe2000bf06300 */
[----:B------:R-:W-:Y:S01]  /*4aa0*/  FFMA.FTZ R25, R12, R10, -R25 ;  /* 0x0000000a0c197223 */ /* 0x000fe20000010819 */
[----:B------:R-:W-:Y:S01]  /*4ab0*/  FFMA.FTZ R24, R13, R11, -R24 ;  /* 0x0000000b0d187223 */ /* 0x000fe20000010818 */
[----:B------:R-:W-:Y:S02]  /*4ac0*/  BSSY.RECONVERGENT B0, `(.L_x_1066) ;  /* 0x000000e000007945 */ /* 0x000fe40003800200 */
[----:B------:R-:W-:Y:S01]  /*4ad0*/  FMUL.FTZ R4, R25, UR14 ;  /* 0x0000000e19047c20 */ /* 0x000fe20008410000 */
[----:B------:R-:W-:-:S07]  /*4ae0*/  FMUL.FTZ R5, R24, UR14 ;  /* 0x0000000e18057c20 */ /* 0x000fce0008410000 */
[----:B------:R-:W-:Y:S05]  /*4af0*/  @P0 BRA `(.L_x_1067) ;  /* 0x0000000000280947 */ /* 0x000fea0003800000 */
[----:B------:R-:W2:Y:S01]  /*4b00*/  LDCU.64 UR8, c[0x0][0x3f8] ;  /* 0x00007f00ff0877ac */ /* 0x000ea20008000a00 */
[----:B------:R-:W-:Y:S01]  /*4b10*/  MOV R28, R30 ;  /* 0x0000001e001c7202 */ /* 0x000fe20000000f00 */
[----:B------:R-:W3:Y:S01]  /*4b20*/  LDCU.64 UR14, c[0x0][0x380] ;  /* 0x00007000ff0e77ac */ /* 0x000ee20008000a00 */
[----:B--2---:R-:W-:-:S03]  /*4b30*/  IMAD R3, R0, UR8, RZ ;  /* 0x0000000800037c24 */ /* 0x004fc6000f8e02ff */
[----:B------:R-:W-:-:S04]  /*4b40*/  IMAD.WIDE.U32 R28, R20, UR8, R28 ;  /* 0x00000008141c7c25 */ /* 0x000fc8000f8e001c */
[----:B------:R-:W-:Y:S01]  /*4b50*/  IMAD R3, R20, UR9, R3 ;  /* 0x0000000914037c24 */ /* 0x000fe2000f8e0203 */
[----:B---3--:R-:W-:-:S04]  /*4b60*/  LEA R2, P0, R28, UR14, 0x2 ;  /* 0x0000000e1c027c11 */ /* 0x008fc8000f8010ff */
[----:B------:R-:W-:-:S04]  /*4b70*/  IADD3 R3, PT, PT, R29, R3, RZ ;  /* 0x000000031d037210 */ /* 0x000fc80007ffe0ff */
[----:B------:R-:W-:-:S05]  /*4b80*/  LEA.HI.X R3, R28, UR15, R3, 0x2, P0 ;  /* 0x0000000f1c037c11 */ /* 0x000fca00080f1403 */
[----:B------:R2:W-:Y:S02]  /*4b90*/  STG.E.64 desc[UR12][R2.64], R4 ;  /* 0x0000000402007986 */ /* 0x0005e4000c101b0c */
.L_x_1067:
[----:B------:R-:W-:Y:S05]  /*4ba0*/  BSYNC.RECONVERGENT B0 ;  /* 0x0000000000007941 */ /* 0x000fea0003800200 */
.L_x_1066:
[----:B------:R-:W3:Y:S01]  /*4bb0*/  LDCU UR5, c[0x0][0x410] ;  /* 0x00008200ff0577ac */ /* 0x000ee20008000800 */
[----:B------:R-:W3:Y:S01]  /*4bc0*/  LDCU UR8, c[0x0][0x3e0] ;  /* 0x00007c00ff0877ac */ /* 0x000ee20008000800 */
[----:B------:R-:W-:Y:S02]  /*4bd0*/  UIADD3 UR7, UPT, UPT, UR11, UR7, URZ ;  /* 0x000000070b077290 */ /* 0x000fe4000fffe0ff */
[----:B------:R-:W-:Y:S02]  /*4be0*/  UIADD3 UR4, UPT, UPT, UR4, 0x1, URZ ;  /* 0x0000000104047890 */ /* 0x000fe4000fffe0ff */
[----:B---3--:R-:W-:-:S04]  /*4bf0*/  UIMAD UR5, UR5, UR8, URZ ;  /* 0x00000008050572a4 */ /* 0x008fc8000f8e02ff */
[----:B------:R-:W-:-:S09]  /*4c00*/  UISETP.GE.AND UP0, UPT, UR7, UR5, UPT ;  /* 0x000000050700728c */ /* 0x000fd2000bf06270 */
[----:B------:R-:W-:Y:S05]  /*4c10*/  BRA.U !UP0, `(.L_x_1068) ;  /* 0xffffffb508507547 */ /* 0x000fea000b83ffff */
.L_x_1037:
[----:B-1----:R-:W1:Y:S01]  /*4c20*/  S2R R9, SR_TID.X ;  /* 0x0000000000097919 */ /* 0x002e620000002100 */
[----:B0-----:R-:W0:Y:S01]  /*4c30*/  LDC R6, c[0x0][0x370] ;  /* 0x0000dc00ff067b82 */ /* 0x001e220000000800 */
[----:B------:R-:W-:Y:S01]  /*4c40*/  BSSY.RECONVERGENT B0, `(.L_x_1069) ;  /* 0x0000013000007945 */ /* 0x000fe20003800200 */
[----:B--2---:R-:W2:Y:S06]  /*4c50*/  S2R R5, SR_CTAID.X ;  /* 0x0000000000057919 */ /* 0x004eac0000002500 */
[----:B------:R-:W3:Y:S08]  /*4c60*/  LDC R7, c[0x0][0x374] ;  /* 0x0000dd00ff077b82 */ /* 0x000ef00000000800 */
[----:B------:R-:W4:Y:S01]  /*4c70*/  LDC.64 R2, c[0x0][0x3c8] ;  /* 0x0000f200ff027b82 */ /* 0x000f220000000a00 */
[----:B0-----:R-:W-:-:S02]  /*4c80*/  IADD3 R4, PT, PT, R6, -0x1, RZ ;  /* 0xffffffff06047810 */ /* 0x001fc40007ffe0ff */
[----:B------:R-:W-:Y:S02]  /*4c90*/  ISETP.NE.AND P1, PT, R6, 0x1, PT ;  /* 0x000000010600780c */ /* 0x000fe40003f25270 */
[----:B-1----:R-:W-:Y:S02]  /*4ca0*/  ISETP.NE.AND P2, PT, R9, RZ, PT ;  /* 0x000000ff0900720c */ /* 0x002fe40003f45270 */
[----:B---3--:R-:W-:-:S04]  /*4cb0*/  IADD3 R0, PT, PT, R7, -0x1, RZ ;  /* 0xffffffff07007810 */ /* 0x008fc80007ffe0ff */
[----:B------:R-:W-:Y:S02]  /*4cc0*/  ISETP.NE.AND P0, PT, R0, UR6, PT ;  /* 0x0000000600007c0c */ /* 0x000fe4000bf05270 */
[----:B------:R-:W-:Y:S02]  /*4cd0*/  SHF.L.U32 R0, R7, 0x1, RZ ;  /* 0x0000000107007819 */ /* 0x000fe400000006ff */
[----:B--2---:R-:W-:Y:S02]  /*4ce0*/  ISETP.NE.OR P0, PT, R5, R4, P0 ;  /* 0x000000040500720c */ /* 0x004fe40000705670 */
        /* <DEDUP_REMOVED lines=8> */
.L_x_1070:
[----:B------:R-:W-:Y:S05]  /*4d70*/  BSYNC.RECONVERGENT B0 ;  /* 0x0000000000007941 */ /* 0x000fea0003800200 */
.L_x_1069:
[----:B------:R-:W-:Y:S05]  /*4d80*/  @P0 EXIT ;  /* 0x000000000000094d */ /* 0x000fea0003800000 */
[----:B------:R-:W-:Y:S05]  /*4d90*/  @P2 BRA `(.L_x_1071) ;  /* 0x0000000000202947 */ /* 0x000fea0003800000 */
[----:B------:R-:W-:-:S05]  /*4da0*/  IMAD R0, R6, R7, RZ ;  /* 0x0000000706007224 */ /* 0x000fca00078e02ff */
[----:B------:R-:W-:-:S13]  /*4db0*/  ISETP.NE.AND P0, PT, R0, -0x1, PT ;  /* 0xffffffff0000780c */ /* 0x000fda0003f05270 */
[----:B------:R-:W-:Y:S05]  /*4dc0*/  @!P0 BRA `(.L_x_1071) ;  /* 0x0000000000148947 */ /* 0x000fea0003800000 */
.L_x_1072:
[----:B0-----:R-:W2:Y:S04]  /*4dd0*/  LDG.E.STRONG.GPU R5, desc[UR12][R2.64] ;  /* 0x0000000c02057981 */ /* 0x001ea8000c1ef900 */
[----:B--2---:R-:W-:Y:S01]  /*4de0*/  CCTL.IVALL ;  /* 0x00000000ff00798f */ /* 0x004fe20002000000 */
[----:B------:R-:W-:Y:S05]  /*4df0*/  YIELD ;  /* 0x0000000000007946 */ /* 0x000fea0003800000 */
[----:B------:R-:W-:-:S13]  /*4e00*/  ISETP.NE.AND P0, PT, R5, R0, PT ;  /* 0x000000000500720c */ /* 0x000fda0003f05270 */
[----:B------:R-:W-:Y:S05]  /*4e10*/  @P0 BRA `(.L_x_1072) ;  /* 0xfffffffc00ec0947 */ /* 0x000fea000383ffff */
.L_x_1071:
[----:B------:R-:W-:Y:S05]  /*4e20*/  WARPSYNC.ALL ;  /* 0x0000000000007948 */ /* 0x000fea0003800000 */
[----:B------:R-:W1:Y:S08]  /*4e30*/  LDC.64 R6, c[0x0][0x3f8] ;  /* 0x0000fe00ff067b82 */ /* 0x000e700000000a00 */
[----:B------:R-:W-:Y:S01]  /*4e40*/  BAR.SYNC.DEFER_BLOCKING 0x0 ;  /* 0x0000000000007b1d */ /* 0x000fe20000010000 */
[----:B-1----:R-:W-:-:S04]  /*4e50*/  LEA.HI R0, P0, R7, R6, RZ, 0x1 ;  /* 0x0000000607007211 */ /* 0x002fc800078108ff */
[----:B0-----:R-:W-:-:S04]  /*4e60*/  IADD3.X R3, PT, PT, RZ, R7, RZ, P0, !PT ;  /* 0x00000007ff037210 */ /* 0x001fc800007fe4ff */
        /* <DEDUP_REMOVED lines=70> */
.L_x_1075:
        /* <DEDUP_REMOVED lines=27> */
.L_x_1074:
[----:B------:R-:W-:Y:S05]  /*5480*/  BSYNC.RECONVERGENT B0 ;  /* 0x0000000000007941 */ /* 0x000fea0003800200 */
.L_x_1073:
        /* <DEDUP_REMOVED lines=10> */
.L_x_1076:
        /* <DEDUP_REMOVED lines=82> */
.L_x_1077:
        /* <DEDUP_REMOVED lines=11> */
.L_x_2488:


//--------------------- .text._Z35group_norm_nhwc_bwd_one_pass_kernelI11Fp32IOFp32WLi512ELi20ELi640EEv26Group_norm_nhwc_bwd_params --------------------------
	.section	.text._Z35group_norm_nhwc_bwd_one_pass_kernelI11Fp32IOFp32WLi512ELi20ELi640EEv26Group_norm_nhwc_bwd_params,"ax",@progbits
	.align	128
        .global         _Z35group_norm_nhwc_bwd_one_pass_kernelI11Fp32IOFp32WLi512ELi20ELi640EEv26Group_norm_nhwc_bwd_params
        .type           _Z35group_norm_nhwc_bwd_one_pass_kernelI11Fp32IOFp32WLi512ELi20ELi640EEv26Group_norm_nhwc_bwd_params,@function
        .size           _Z35group_norm_nhwc_bwd_one_pass_kernelI11Fp32IOFp32WLi512ELi20ELi640EEv26Group_norm_nhwc_bwd_params,(.L_x_2489 - _Z35group_norm_nhwc_bwd_one_pass_kernelI11Fp32IOFp32WLi512ELi20ELi640EEv26Group_norm_nhwc_bwd_params)
        .other          _Z35group_norm_nhwc_bwd_one_pass_kernelI11Fp32IOFp32WLi512ELi20ELi640EEv26Group_norm_nhwc_bwd_params,@"STO_CUDA_ENTRY STV_DEFAULT"
_Z35group_norm_nhwc_bwd_one_pass_kernelI11Fp32IOFp32WLi512ELi20ELi640EEv26Group_norm_nhwc_bwd_params:
.text._Z35group_norm_nhwc_bwd_one_pass_kernelI11Fp32IOFp32WLi512ELi20ELi640EEv26Group_norm_nhwc_bwd_params:
        /* <DEDUP_REMOVED lines=10> */
[----:B------:R-:W0:Y:S01]  /*00a0*/  S2R R78, SR_LANEID ;  /* 0x00000000004e7919 */ /* 0x000e220000000000 */
[----:B------:R-:W-:Y:S01]  /*00b0*/  HFMA2 R80, -RZ, RZ, 0, 0 ;  /* 0x00000000ff507431 */ /* 0x000fe200000001ff */
[----:B------:R-:W-:Y:S02]  /*00c0*/  MOV R83, UR6 ;  /* 0x0000000600537c02 */ /* 0x000fe40008000f00 */
        /* <DEDUP_REMOVED lines=9> */
.L_x_1121:
[----:B0-----:R-:W0:Y:S01]  /*0160*/  LDC R6, c[0x0][0x410] ;  /* 0x00010400ff067b82 */ /* 0x001e220000000800 */
[----:B-1----:R-:W1:Y:S01]  /*0170*/  LDCU.128 UR12, c[0x0][0x400] ;  /* 0x00008000ff0c77ac */ /* 0x002e620008000c00 */
[----:B------:R-:W-:Y:S02]  /*0180*/  ISETP.GE.AND P2, PT, R83, RZ, PT ;  /* 0x000000ff5300720c */ /* 0x000fe40003f46270 */
[----:B------:R-:W-:Y:S01]  /*0190*/  CS2R R74, SRZ ;  /* 0x00000000004a7805 */ /* 0x000fe2000001ff00 */
[----:B------:R-:W2:Y:S03]  /*01a0*/  LDCU.U8 UR4, c[0x0][0x414] ;  /* 0x00008280ff0477ac */ /* 0x000ea60008000000 */
[----:B------:R-:W3:Y:S01]  /*01b0*/  S2UR UR5, SR_CTAID.X ;  /* 0x00000000000579c3 */ /* 0x000ee20000002500 */
[----:B0-----:R-:W-:-:S04]  /*01c0*/  IABS R7, R6 ;  /* 0x0000000600077213 */ /* 0x001fc80000000000 */
[----:B------:R-:W0:Y:S08]  /*01d0*/  I2F.RP R0, R7 ;  /* 0x0000000700007306 */ /* 0x000e300000209400 */
[----:B0-----:R-:W0:Y:S02]  /*01e0*/  MUFU.RCP R0, R0 ;  /* 0x0000000000007308 */ /* 0x001e240000001000 */
[----:B0-----:R-:W-:-:S06]  /*01f0*/  IADD3 R2, PT, PT, R0, 0xffffffe, RZ ;  /* 0x0ffffffe00027810 */ /* 0x001fcc0007ffe0ff */
[----:B------:R0:W4:Y:S02]  /*0200*/  F2I.FTZ.U32.TRUNC.NTZ R3, R2 ;  /* 0x0000000200037305 */ /* 0x000124000021f000 */
[----:B0-----:R-:W-:Y:S02]  /*0210*/  MOV R2, RZ ;  /* 0x000000ff00027202 */ /* 0x001fe40000000f00 */
[----:B----4-:R-:W-:-:S05]  /*0220*/  IADD3 R4, PT, PT, RZ, -R3, RZ ;  /* 0x80000003ff047210 */ /* 0x010fca0007ffe0ff */
[----:B------:R-:W-:Y:S01]  /*0230*/  IMAD R5, R4, R7, RZ ;  /* 0x0000000704057224 */ /* 0x000fe200078e02ff */
[----:B------:R-:W-:-:S03]  /*0240*/  IABS R4, R83 ;  /* 0x0000005300047213 */ /* 0x000fc60000000000 */
[----:B------:R-:W-:Y:S01]  /*0250*/  IMAD.HI.U32 R3, R3, R5, R2 ;  /* 0x0000000503037227 */ /* 0x000fe200078e0002 */
[----:B------:R-:W-:Y:S01]  /*0260*/  LOP3.LUT R2, R83, R6, RZ, 0x3c, !PT ;  /* 0x0000000653027212 */ /* 0x000fe200078e3cff */
[----:B------:R-:W3:Y:S03]  /*0270*/  LDC R5, c[0x0][0x41c] ;  /* 0x00010700ff057b82 */ /* 0x000ee60000000800 */
[----:B------:R-:W-:Y:S01]  /*0280*/  ISETP.GE.AND P1, PT, R2, RZ, PT ;  /* 0x000000ff0200720c */ /* 0x000fe20003f26270 */
[----:B------:R-:W-:-:S05]  /*0290*/  IMAD.HI.U32 R3, R3, R4, RZ ;  /* 0x0000000403037227 */ /* 0x000fca00078e00ff */
[----:B------:R-:W-:-:S05]  /*02a0*/  IADD3 R0, PT, PT, -R3, RZ, RZ ;  /* 0x000000ff03007210 */ /* 0x000fca0007ffe1ff */
[----:B------:R-:W-:-:S05]  /*02b0*/  IMAD R0, R7, R0, R4 ;  /* 0x0000000007007224 */ /* 0x000fca00078e0204 */
[----:B------:R-:W-:Y:S01]  /*02c0*/  ISETP.GT.U32.AND P3, PT, R7, R0, PT ;  /* 0x000000000700720c */ /* 0x000fe20003f64070 */
[----:B---3--:R-:W-:-:S05]  /*02d0*/  IMAD R5, R5, UR5, R82 ;  /* 0x0000000505057c24 */ /* 0x008fca000f8e0252 */
[----:B-1----:R-:W-:Y:S02]  /*02e0*/  ISETP.GE.U32.AND P4, PT, R5, UR12, PT ;  /* 0x0000000c05007c0c */ /* 0x002fe4000bf86070 */
[----:B------:R-:W-:-:S05]  /*02f0*/  SHF.R.S32.HI R11, RZ, 0x1f, R5 ;  /* 0x0000001fff0b7819 */ /* 0x000fca0000011405 */
[-C--:B------:R-:W-:Y:S02]  /*0300*/  @!P3 IADD3 R0, PT, PT, R0, -R7.reuse, RZ ;  /* 0x800000070000b210 */ /* 0x080fe40007ffe0ff */
[----:B------:R-:W-:Y:S02]  /*0310*/  ISETP.GE.AND.EX P4, PT, R11, UR13, PT, P4 ;  /* 0x0000000d0b007c0c */ /* 0x000fe4000bf86340 */
[CC--:B------:R-:W-:Y:S02]  /*0320*/  ISETP.GE.U32.AND P0, PT, R0.reuse, R7.reuse, PT ;  /* 0x000000070000720c */ /* 0x0c0fe40003f06070 */
[----:B------:R-:W-:Y:S02]  /*0330*/  ISETP.GT.U32.AND P5, PT, R7, R0, PT ;  /* 0x000000000700720c */ /* 0x000fe40003fa4070 */
[----:B------:R-:W-:Y:S02]  /*0340*/  IADD3 R7, PT, PT, R0, -R7, RZ ;  /* 0x8000000700077210 */ /* 0x000fe40007ffe0ff */
[----:B------:R-:W-:-:S02]  /*0350*/  @!P3 IADD3 R3, PT, PT, R3, 0x1, RZ ;  /* 0x000000010303b810 */ /* 0x000fc40007ffe0ff */
[----:B------:R-:W-:Y:S02]  /*0360*/  SEL R0, R7, R0, !P5 ;  /* 0x0000000007007207 */ /* 0x000fe40006800000 */
[----:B------:R-:W-:Y:S01]  /*0370*/  IADD3 R9, PT, PT, R5, 0x40, RZ ;  /* 0x0000004005097810 */ /* 0x000fe20007ffe0ff */
[----:B------:R-:W0:Y:S01]  /*0380*/  @!P4 LDC.64 R16, c[0x0][0x3f8] ;  /* 0x0000fe00ff10cb82 */ /* 0x000e220000000a00 */
[----:B------:R-:W-:Y:S02]  /*0390*/  ISETP.NE.AND P3, PT, R6, RZ, PT ;  /* 0x000000ff0600720c */ /* 0x000fe40003f65270 */
[----:B------:R-:W-:Y:S02]  /*03a0*/  LOP3.LUT R7, RZ, R6, RZ, 0x33, !PT ;  /* 0x00000006ff077212 */ /* 0x000fe400078e33ff */
[----:B------:R-:W-:Y:S02]  /*03b0*/  @!P2 IADD3 R0, PT, PT, -R0, RZ, RZ ;  /* 0x000000ff0000a210 */ /* 0x000fe40007ffe1ff */
[----:B------:R-:W-:Y:S01]  /*03c0*/  @P0 IADD3 R3, PT, PT, R3, 0x1, RZ ;  /* 0x0000000103030810 */ /* 0x000fe20007ffe0ff */
[----:B------:R-:W1:Y:S01]  /*03d0*/  @!P4 LDC.64 R18, c[0x0][0x3a0] ;  /* 0x0000e800ff12cb82 */ /* 0x000e620000000a00 */
[----:B------:R-:W-:-:S02]  /*03e0*/  ISETP.GE.U32.AND P0, PT, R9, UR12, PT ;  /* 0x0000000c09007c0c */ /* 0x000fc4000bf06070 */
[----:B------:R-:W-:Y:S02]  /*03f0*/  SHF.R.S32.HI R13, RZ, 0x1f, R9 ;  /* 0x0000001fff0d7819 */ /* 0x000fe40000011409 */
[----:B------:R-:W-:Y:S02]  /*0400*/  SEL R0, R7, R0, !P3 ;  /* 0x0000000007007207 */ /* 0x000fe40005800000 */
[----:B------:R-:W-:Y:S01]  /*0410*/  @!P1 IADD3 R3, PT, PT, -R3, RZ, RZ ;  /* 0x000000ff03039210 */ /* 0x000fe20007ffe1ff */
[----:B------:R-:W3:Y:S01]  /*0420*/  @!P4 LDC.64 R20, c[0x0][0x398] ;  /* 0x0000e600ff14cb82 */ /* 0x000ee20000000a00 */
[----:B------:R-:W-:Y:S01]  /*0430*/  ISETP.GE.AND.EX P0, PT, R13, UR13, PT, P0 ;  /* 0x0000000d0d007c0c */ /* 0x000fe2000bf06300 */
[----:B------:R-:W-:Y:S01]  /*0440*/  IMAD R2, R0, 0x14, RZ ;  /* 0x0000001400027824 */ /* 0x000fe200078e02ff */
[----:B------:R-:W-:Y:S02]  /*0450*/  SEL R3, R7, R3, !P3 ;  /* 0x0000000307037207 */ /* 0x000fe40005800000 */
[----:B------:R-:W-:-:S02]  /*0460*/  IADD3 R7, PT, PT, R5, 0x80, RZ ;  /* 0x0000008005077810 */ /* 0x000fc40007ffe0ff */
[C---:B------:R-:W-:Y:S02]  /*0470*/  IADD3 R86, P1, PT, R2.reuse, R79, RZ ;  /* 0x0000004f02567210 */ /* 0x040fe40007f3e0ff */
[----:B------:R-:W-:Y:S02]  /*0480*/  SHF.R.S32.HI R4, RZ, 0x1f, R3 ;  /* 0x0000001fff047819 */ /* 0x000fe40000011403 */
[----:B------:R-:W-:Y:S01]  /*0490*/  LEA.HI.X.SX32 R87, R2, RZ, 0x1, P1 ;  /* 0x000000ff02577211 */ /* 0x000fe200008f0eff */
[----:B0-----:R-:W-:Y:S01]  /*04a0*/  @!P4 IMAD R2, R11, R16, RZ ;  /* 0x000000100b02c224 */ /* 0x001fe200078e02ff */
[----:B------:R-:W-:Y:S01]  /*04b0*/  ISETP.GE.U32.AND P1, PT, R7, UR12, PT ;  /* 0x0000000c07007c0c */ /* 0x000fe2000bf26070 */
[----:B------:R-:W-:Y:S01]  /*04c0*/  IMAD R4, R4, UR14, RZ ;  /* 0x0000000e04047c24 */ /* 0x000fe2000f8e02ff */
[----:B------:R-:W0:Y:S01]  /*04d0*/  @!P0 LDC.64 R22, c[0x0][0x3f8] ;  /* 0x0000fe00ff168b82 */ /* 0x000e220000000a00 */
[----:B------:R-:W-:Y:S01]  /*04e0*/  IMAD.WIDE.U32 R86, R3, UR14, R86 ;  /* 0x0000000e03567c25 */ /* 0x000fe2000f8e0056 */
[----:B------:R-:W-:-:S02]  /*04f0*/  SHF.R.S32.HI R15, RZ, 0x1f, R7 ;  /* 0x0000001fff0f7819 */ /* 0x000fc40000011407 */
[----:B--2---:R-:W-:Y:S01]  /*0500*/  ISETP.NE.AND P3, PT, RZ, UR4, PT ;  /* 0x00000004ff007c0c */ /* 0x004fe2000bf65270 */
[----:B------:R-:W-:Y:S01]  /*0510*/  IMAD R89, R3, UR15, R4 ;  /* 0x0000000f03597c24 */ /* 0x000fe2000f8e0204 */
[----:B------:R-:W-:Y:S01]  /*0520*/  @!P4 MOV R88, R86 ;  /* 0x000000560058c202 */ /* 0x000fe20000000f00 */
[----:B------:R-:W-:Y:S01]  /*0530*/  @!P4 IMAD R11, R5, R17, R2 ;  /* 0x00000011050bc224 */ /* 0x000fe200078e0202 */
[----:B------:R-:W-:Y:S01]  /*0540*/  ISETP.GE.AND.EX P1, PT, R15, UR13, PT, P1 ;  /* 0x0000000d0f007c0c */ /* 0x000fe2000bf26310 */
[----:B------:R-:W2:Y:S01]  /*0550*/  @!P0 LDC.64 R28, c[0x0][0x3a0] ;  /* 0x0000e800ff1c8b82 */ /* 0x000ea20000000a00 */
[----:B------:R-:W-:Y:S02]  /*0560*/  IADD3 R89, PT, PT, R87, R89, RZ ;  /* 0x0000005957597210 */ /* 0x000fe40007ffe0ff */
[----:B------:R-:W-:Y:S02]  /*0570*/  IADD3 R25, PT, PT, R5, 0xc0, RZ ;  /* 0x000000c005197810 */ /* 0x000fe40007ffe0ff */
[----:B------:R-:W-:Y:S01]  /*0580*/  LOP3.LUT R79, R81, 0xffff, RZ, 0xc0, !PT ;  /* 0x0000ffff514f7812 */ /* 0x000fe200078ec0ff */
[----:B------:R-:W-:-:S02]  /*0590*/  @!P4 IMAD.WIDE.U32 R2, R5, R16, R88 ;  /* 0x000000100502c225 */ /* 0x000fc400078e0058 */
[----:B------:R-:W4:Y:S03]  /*05a0*/  @!P0 LDC.64 R26, c[0x0][0x398] ;  /* 0x0000e600ff1a8b82 */ /* 0x000f260000000a00 */
[----:B------:R-:W-:Y:S02]  /*05b0*/  @!P4 IADD3 R3, PT, PT, R3, R11, RZ ;  /* 0x0000000b0303c210 */ /* 0x000fe40007ffe0ff */
[C---:B------:R-:W-:Y:S02]  /*05c0*/  @!P4 SHF.L.U32 R17, R2.reuse, 0x2, RZ ;  /* 0x000000020211c819 */ /* 0x040fe400000006ff */
[----:B------:R-:W-:Y:S01]  /*05d0*/  @!P4 SHF.L.U64.HI R4, R2, 0x2, R3 ;  /* 0x000000020204c819 */ /* 0x000fe20000010203 */
[----:B0-----:R-:W-:Y:S01]  /*05e0*/  @!P0 IMAD R6, R13, R22, RZ ;  /* 0x000000160d068224 */ /* 0x001fe200078e02ff */
[----:B------:R-:W-:Y:S01]  /*05f0*/  @!P0 MOV R2, R86 ;  /* 0x0000005600028202 */ /* 0x000fe20000000f00 */
[----:B------:R-:W0:Y:S01]  /*0600*/  @!P1 LDC.64 R30, c[0x0][0x3f8] ;  /* 0x0000fe00ff1e9b82 */ /* 0x000e220000000a00 */
[----:B------:R-:W-:Y:S01]  /*0610*/  @!P0 MOV R3, R89 ;  /* 0x0000005900038202 */ /* 0x000fe20000000f00 */
[----:B------:R-:W-:Y:S01]  /*0620*/  @!P0 IMAD R13, R9, R23, R6 ;  /* 0x00000017090d8224 */ /* 0x000fe200078e0206 */
[C---:B-1----:R-:W-:Y:S01]  /*0630*/  @!P4 IADD3 R10, P2, PT, R17.reuse, R18, RZ ;  /* 0x00000012110ac210 */ /* 0x042fe20007f5e0ff */
[----:B------:R-:W-:Y:S01]  /*0640*/  IMAD R6, R0, 0x14, R79 ;  /* 0x0000001400067824 */ /* 0x000fe200078e024f */
[----:B---3--:R-:W-:Y:S01]  /*0650*/  @!P4 IADD3 R16, P5, PT, R17, R20, RZ ;  /* 0x000000141110c210 */ /* 0x008fe20007fbe0ff */
[----:B------:R-:W-:Y:S01]  /*0660*/  @!P0 IMAD.WIDE.U32 R2, R9, R22, R2 ;  /* 0x0000001609028225 */ /* 0x000fe200078e0002 */
[----:B------:R-:W-:Y:S01]  /*0670*/  @!P4 IADD3.X R11, PT, PT, R4, R19, RZ, P2, !PT ;  /* 0x00000013040bc210 */ /* 0x000fe200017fe4ff */
[----:B------:R-:W1:Y:S01]  /*0680*/  @P3 LDC.64 R8, c[0x0][0x3b0] ;  /* 0x0000ec00ff083b82 */ /* 0x000e620000000a00 */
[----:B------:R-:W-:-:S02]  /*0690*/  ISETP.GE.U32.AND P2, PT, R25, UR12, PT ;  /* 0x0000000c19007c0c */ /* 0x000fc4000bf46070 */
[----:B------:R-:W-:Y:S01]  /*06a0*/  @!P0 IADD3 R13, PT, PT, R3, R13, RZ ;  /* 0x0000000d030d8210 */ /* 0x000fe20007ffe0ff */
[----:B------:R3:W5:Y:S01]  /*06b0*/  @!P4 LDG.E.64 R74, desc[UR8][R10.64] ;  /* 0x000000080a4ac981 */ /* 0x000762000c1e1b00 */
[----:B------:R-:W-:Y:S02]  /*06c0*/  @!P0 SHF.L.U32 R3, R2, 0x2, RZ ;  /* 0x0000000202038819 */ /* 0x000fe400000006ff */
[----:B------:R-:W-:Y:S01]  /*06d0*/  SHF.R.S32.HI R23, RZ, 0x1f, R25 ;  /* 0x0000001fff177819 */ /* 0x000fe20000011419 */
[----:B------:R-:W3:Y:S01]  /*06e0*/  @!P1 LDC.64 R40, c[0x0][0x3a0] ;  /* 0x0000e800ff289b82 */ /* 0x000ee20000000a00 */
[----:B------:R-:W-:Y:S02]  /*06f0*/  @!P4 IADD3.X R17, PT, PT, R4, R21, RZ, P5, !PT ;  /* 0x000000150411c210 */ /* 0x000fe40002ffe4ff */
[----:B------:R-:W-:Y:S02]  /*0700*/  @!P0 SHF.L.U64.HI R2, R2, 0x2, R13 ;  /* 0x0000000202028819 */ /* 0x000fe4000001020d */
[----:B--2---:R-:W-:-:S02]  /*0710*/  @!P0 IADD3 R28, P6, PT, R3, R28, RZ ;  /* 0x0000001c031c8210 */ /* 0x004fc40007fde0ff */
[----:B----4-:R-:W-:Y:S01]  /*0720*/  @!P0 IADD3 R14, P5, PT, R3, R26, RZ ;  /* 0x0000001a030e8210 */ /* 0x010fe20007fbe0ff */
[----:B0-----:R-:W-:Y:S01]  /*0730*/  @!P1 IMAD R4, R15, R30, RZ ;  /* 0x0000001e0f049224 */ /* 0x001fe200078e02ff */
[----:B------:R-:W-:Y:S01]  /*0740*/  ISETP.GE.AND.EX P2, PT, R23, UR13, PT, P2 ;  /* 0x0000000d17007c0c */ /* 0x000fe2000bf46320 */
[----:B------:R-:W0:Y:S01]  /*0750*/  @!P1 LDC.64 R18, c[0x0][0x398] ;  /* 0x0000e600ff129b82 */ /* 0x000e220000000a00 */
[C---:B------:R-:W-:Y:S02]  /*0760*/  @!P0 IADD3.X R29, PT, PT, R2.reuse, R29, RZ, P6, !PT ;  /* 0x0000001d021d8210 */ /* 0x040fe400037fe4ff */
[----:B------:R-:W-:Y:S02]  /*0770*/  @!P0 IADD3.X R15, PT, PT, R2, R27, RZ, P5, !PT ;  /* 0x0000001b020f8210 */ /* 0x000fe40002ffe4ff */
[----:B------:R-:W-:Y:S02]  /*0780*/  CS2R R2, SRZ ;  /* 0x0000000000027805 */ /* 0x000fe4000001ff00 */
[----:B------:R-:W-:Y:S01]  /*0790*/  IADD3 R33, PT, PT, R5, 0x100, RZ ;  /* 0x0000010005217810 */ /* 0x000fe20007ffe0ff */
[----:B-1----:R-:W-:Y:S01]  /*07a0*/  @P3 IMAD.WIDE R8, R6, 0x4, R8 ;  /* 0x0000000406083825 */ /* 0x002fe200078e0208 */
[----:B------:R-:W-:-:S02]  /*07b0*/  @!P1 MOV R20, R86 ;  /* 0x0000005600149202 */ /* 0x000fc40000000f00 */
[----:B------:R-:W-:Y:S01]  /*07c0*/  SHF.R.S32.HI R35, RZ, 0x1f, R33 ;  /* 0x0000001fff237819 */ /* 0x000fe20000011421 */
[----:B------:R-:W-:Y:S01]  /*07d0*/  @!P1 IMAD R27, R7, R31, R4 ;  /* 0x0000001f071b9224 */ /* 0x000fe200078e0204 */
[----:B------:R1:W5:Y:S01]  /*07e0*/  @P3 LDG.E.64 R2, desc[UR8][R8.64] ;  /* 0x0000000808023981 */ /* 0x000362000c1e1b00 */
[----:B------:R-:W-:Y:S01]  /*07f0*/  ISETP.GE.U32.AND P3, PT, R33, UR12, PT ;  /* 0x0000000c21007c0c */ /* 0x000fe2000bf66070 */
[----:B------:R-:W2:Y:S01]  /*0800*/  @!P2 LDC.64 R38, c[0x0][0x3f8] ;  /* 0x0000fe00ff26ab82 */ /* 0x000ea20000000a00 */
[----:B------:R-:W-:Y:S02]  /*0810*/  @!P1 MOV R21, R89 ;  /* 0x0000005900159202 */ /* 0x000fe40000000f00 */
[----:B------:R-:W-:Y:S02]  /*0820*/  ISETP.GE.AND.EX P3, PT, R35, UR13, PT, P3 ;  /* 0x0000000d23007c0c */ /* 0x000fe4000bf66330 */
[----:B------:R-:W-:Y:S01]  /*0830*/  IADD3 R12, PT, PT, R5, 0x140, RZ ;  /* 0x00000140050c7810 */ /* 0x000fe20007ffe0ff */
[----:B------:R-:W-:-:S03]  /*0840*/  @!P1 IMAD.WIDE.U32 R20, R7, R30, R20 ;  /* 0x0000001e07149225 */ /* 0x000fc600078e0014 */
[----:B------:R-:W-:Y:S02]  /*0850*/  ISETP.GE.U32.AND P5, PT, R12, UR12, PT ;  /* 0x0000000c0c007c0c */ /* 0x000fe4000bfa6070 */
[----:B------:R-:W-:Y:S02]  /*0860*/  SHF.R.S32.HI R37, RZ, 0x1f, R12 ;  /* 0x0000001fff257819 */ /* 0x000fe4000001140c */
[----:B---3--:R-:W-:-:S03]  /*0870*/  @!P1 IADD3 R11, PT, PT, R21, R27, RZ ;  /* 0x0000001b150b9210 */ /* 0x008fc60007ffe0ff */
[----:B-1----:R-:W1:Y:S01]  /*0880*/  @!P3 LDC.64 R8, c[0x0][0x3f8] ;  /* 0x0000fe00ff08bb82 */ /* 0x002e620000000a00 */
[----:B------:R-:W-:Y:S02]  /*0890*/  ISETP.GE.AND.EX P5, PT, R37, UR13, PT, P5 ;  /* 0x0000000d25007c0c */ /* 0x000fe4000bfa6350 */
[C---:B------:R-:W-:Y:S02]  /*08a0*/  @!P1 SHF.L.U32 R27, R20.reuse, 0x2, RZ ;  /* 0x00000002141b9819 */ /* 0x040fe400000006ff */
[----:B------:R-:W-:-:S03]  /*08b0*/  @!P1 SHF.L.U64.HI R32, R20, 0x2, R11 ;  /* 0x0000000214209819 */ /* 0x000fc6000001020b */
[----:B------:R-:W3:Y:S01]  /*08c0*/  @!P2 LDC.64 R20, c[0x0][0x3a0] ;  /* 0x0000e800ff14ab82 */ /* 0x000ee20000000a00 */
[----:B------:R-:W-:Y:S01]  /*08d0*/  CS2R R72, SRZ ;  /* 0x0000000000487805 */ /* 0x000fe2000001ff00 */
[----:B--2---:R-:W-:Y:S01]  /*08e0*/  @!P2 IMAD R10, R23, R38, RZ ;  /* 0x00000026170aa224 */ /* 0x004fe200078e02ff */
[----:B------:R-:W-:Y:S02]  /*08f0*/  CS2R R70, SRZ ;  /* 0x0000000000467805 */ /* 0x000fe4000001ff00 */
[----:B------:R-:W-:Y:S02]  /*0900*/  CS2R R68, SRZ ;  /* 0x0000000000447805 */ /* 0x000fe4000001ff00 */
[----:B------:R-:W-:Y:S02]  /*0910*/  IADD3 R7, PT, PT, R5, 0x180, RZ ;  /* 0x0000018005077810 */ /* 0x000fe40007ffe0ff */
[----:B------:R-:W-:Y:S01]  /*0920*/  @!P2 MOV R30, R86 ;  /* 0x00000056001ea202 */ /* 0x000fe20000000f00 */
[----:B------:R-:W2:Y:S01]  /*0930*/  @!P2 LDC.64 R22, c[0x0][0x398] ;  /* 0x0000e600ff16ab82 */ /* 0x000ea20000000a00 */
[----:B------:R-:W-:Y:S01]  /*0940*/  @!P2 MOV R31, R89 ;  /* 0x00000059001fa202 */ /* 0x000fe20000000f00 */
[----:B------:R4:W5:Y:S01]  /*0950*/  @!P4 LDG.E.64 R72, desc[UR8][R16.64] ;  /* 0x000000081048c981 */ /* 0x000962000c1e1b00 */
[----:B------:R-:W-:Y:S01]  /*0960*/  ISETP.GE.U32.AND P6, PT, R7, UR12, PT ;  /* 0x0000000c07007c0c */ /* 0x000fe2000bfc6070 */
[C---:B------:R-:W-:Y:S01]  /*0970*/  @!P2 IMAD R39, R25.reuse, R39, R10 ;  /* 0x000000271927a224 */ /* 0x040fe200078e020a */
[----:B------:R-:W-:Y:S01]  /*0980*/  SHF.R.S32.HI R13, RZ, 0x1f, R7 ;  /* 0x0000001fff0d7819 */ /* 0x000fe20000011407 */
[----:B------:R1:W5:Y:S01]  /*0990*/  @!P0 LDG.E.64 R70, desc[UR8][R28.64] ;  /* 0x000000081c468981 */ /* 0x000362000c1e1b00 */
[----:B------:R-:W-:Y:S01]  /*09a0*/  @!P2 IMAD.WIDE.U32 R30, R25, R38, R30 ;  /* 0x00000026191ea225 */ /* 0x000fe200078e001e */
[----:B------:R-:W2:Y:S02]  /*09b0*/  @!P5 LDC.64 R10, c[0x0][0x3f8] ;  /* 0x0000fe00ff0adb82 */ /* 0x000ea40000000a00 */
[----:B------:R3:W5:Y:S01]  /*09c0*/  @!P0 LDG.E.64 R68, desc[UR8][R14.64] ;  /* 0x000000080e448981 */ /* 0x000762000c1e1b00 */
[----:B----4-:R-:W-:-:S02]  /*09d0*/  @!P1 IADD3 R16, P0, PT, R27, R40, RZ ;  /* 0x000000281b109210 */ /* 0x010fc40007f1e0ff */
[----:B------:R-:W-:-:S03]  /*09e0*/  ISETP.GE.AND.EX P6, PT, R13, UR13, PT, P6 ;  /* 0x0000000d0d007c0c */ /* 0x000fc6000bfc6360 */
[----:B------:R-:W4:Y:S01]  /*09f0*/  @!P3 LDC.64 R24, c[0x0][0x3a0] ;  /* 0x0000e800ff18bb82 */ /* 0x000f220000000a00 */
[----:B------:R-:W-:Y:S02]  /*0a00*/  @!P1 IADD3.X R17, PT, PT, R32, R41, RZ, P0, !PT ;  /* 0x0000002920119210 */ /* 0x000fe400007fe4ff */
[----:B0-----:R-:W-:Y:S01]  /*0a10*/  @!P1 IADD3 R18, P0, PT, R27, R18, RZ ;  /* 0x000000121b129210 */ /* 0x001fe20007f1e0ff */
[----:B-1----:R-:W-:Y:S01]  /*0a20*/  @!P3 IMAD R28, R35, R8, RZ ;  /* 0x00000008231cb224 */ /* 0x002fe200078e02ff */
[----:B------:R-:W-:-:S03]  /*0a30*/  @!P2 IADD3 R39, PT, PT, R31, R39, RZ ;  /* 0x000000271f27a210 */ /* 0x000fc60007ffe0ff */
[----:B------:R-:W0:Y:S01]  /*0a40*/  @!P3 LDC.64 R26, c[0x0][0x398] ;  /* 0x0000e600ff1abb82 */ /* 0x000e220000000a00 */
[----:B------:R-:W-:Y:S02]  /*0a50*/  IADD3 R4, PT, PT, R5, 0x1c0, RZ ;  /* 0x000001c005047810 */ /* 0x000fe40007ffe0ff */
[----:B------:R-:W-:Y:S02]  /*0a60*/  @!P2 SHF.L.U32 R31, R30, 0x2, RZ ;  /* 0x000000021e1fa819 */ /* 0x000fe400000006ff */
[----:B---3--:R-:W-:Y:S02]  /*0a70*/  @!P3 MOV R14, R86 ;  /* 0x00000056000eb202 */ /* 0x008fe40000000f00 */
[----:B------:R-:W-:Y:S01]  /*0a80*/  @!P3 MOV R15, R89 ;  /* 0x00000059000fb202 */ /* 0x000fe20000000f00 */
[----:B------:R-:W-:Y:S01]  /*0a90*/  @!P3 IMAD R35, R33, R9, R28 ;  /* 0x000000092123b224 */ /* 0x000fe200078e021c */
[----:B------:R-:W-:Y:S01]  /*0aa0*/  @!P1 IADD3.X R19, PT, PT, R32, R19, RZ, P0, !PT ;  /* 0x0000001320139210 */ /* 0x000fe200007fe4ff */
[----:B------:R-:W1:Y:S01]  /*0ab0*/  @!P5 LDC.64 R28, c[0x0][0x3a0] ;  /* 0x0000e800ff1cdb82 */ /* 0x000e620000000a00 */
[----:B------:R-:W-:-:S02]  /*0ac0*/  ISETP.GE.U32.AND P4, PT, R4, UR12, PT ;  /* 0x0000000c04007c0c */ /* 0x000fc4000bf86070 */
[----:B------:R-:W-:Y:S02]  /*0ad0*/  SHF.R.S32.HI R5, RZ, 0x1f, R4 ;  /* 0x0000001fff057819 */ /* 0x000fe40000011404 */
[----:B------:R-:W-:Y:S02]  /*0ae0*/  @!P2 SHF.L.U64.HI R32, R30, 0x2, R39 ;  /* 0x000000021e20a819 */ /* 0x000fe40000010227 */
[----:B------:R-:W-:Y:S01]  /*0af0*/  @!P2 IADD3 R20, P0, PT, R31, R20, RZ ;  /* 0x000000141f14a210 */ /* 0x000fe20007f1e0ff */
[----:B------:R-:W-:Y:S01]  /*0b00*/  @!P3 IMAD.WIDE.U32 R14, R33, R8, R14 ;  /* 0x00000008210eb225 */ /* 0x000fe200078e000e */
[----:B------:R-:W-:Y:S01]  /*0b10*/  ISETP.GE.AND.EX P4, PT, R5, UR13, PT, P4 ;  /* 0x0000000d05007c0c */ /* 0x000fe2000bf86340 */
[----:B------:R-:W3:Y:S01]  /*0b20*/  @!P6 LDC.64 R8, c[0x0][0x3f8] ;  /* 0x0000fe00ff08eb82 */ /* 0x000ee20000000a00 */
[----:B------:R-:W-:Y:S02]  /*0b30*/  @!P2 IADD3.X R21, PT, PT, R32, R21, RZ, P0, !PT ;  /* 0x000000152015a210 */ /* 0x000fe400007fe4ff */
[----:B--2---:R-:W-:-:S02]  /*0b40*/  @!P2 IADD3 R22, P0, PT, R31, R22, RZ ;  /* 0x000000161f16a210 */ /* 0x004fc40007f1e0ff */
[----:B------:R-:W-:-:S03]  /*0b50*/  @!P3 IADD3 R33, PT, PT, R15, R35, RZ ;  /* 0x000000230f21b210 */ /* 0x000fc60007ffe0ff */
[----:B------:R-:W2:Y:S01]  /*0b60*/  @!P5 LDC.64 R30, c[0x0][0x398] ;  /* 0x0000e600ff1edb82 */ /* 0x000ea20000000a00 */
[----:B------:R-:W-:Y:S01]  /*0b70*/  @!P3 SHF.L.U32 R15, R14, 0x2, RZ ;  /* 0x000000020e0fb819 */ /* 0x000fe200000006ff */
[----:B------:R-:W-:Y:S01]  /*0b80*/  @!P5 IMAD R37, R37, R10, RZ ;  /* 0x0000000a2525d224 */ /* 0x000fe200078e02ff */
[----:B------:R-:W-:Y:S02]  /*0b90*/  @!P5 MOV R34, R86 ;  /* 0x000000560022d202 */ /* 0x000fe40000000f00 */
[----:B------:R-:W-:Y:S02]  /*0ba0*/  @!P5 MOV R35, R89 ;  /* 0x000000590023d202 */ /* 0x000fe40000000f00 */
[----:B------:R-:W-:Y:S02]  /*0bb0*/  @!P2 IADD3.X R23, PT, PT, R32, R23, RZ, P0, !PT ;  /* 0x000000172017a210 */ /* 0x000fe400007fe4ff */
[----:B------:R-:W-:Y:S02]  /*0bc0*/  @!P3 SHF.L.U64.HI R36, R14, 0x2, R33 ;  /* 0x000000020e24b819 */ /* 0x000fe40000010221 */
[C---:B----4-:R-:W-:Y:S01]  /*0bd0*/  @!P3 IADD3 R24, P0, PT, R15.reuse, R24, RZ ;  /* 0x000000180f18b210 */ /* 0x050fe20007f1e0ff */
[C---:B------:R-:W-:Y:S01]  /*0be0*/  @!P5 IMAD R37, R12.reuse, R11, R37 ;  /* 0x0000000b0c25d224 */ /* 0x040fe200078e0225 */
[----:B------:R-:W-:Y:S01]  /*0bf0*/  @!P6 MOV R38, R86 ;  /* 0x000000560026e202 */ /* 0x000fe20000000f00 */
[----:B------:R-:W-:Y:S01]  /*0c00*/  @!P5 IMAD.WIDE.U32 R34, R12, R10, R34 ;  /* 0x0000000a0c22d225 */ /* 0x000fe200078e0022 */
[----:B------:R-:W-:Y:S01]  /*0c10*/  @!P3 IADD3.X R25, PT, PT, R36, R25, RZ, P0, !PT ;  /* 0x000000192419b210 */ /* 0x000fe200007fe4ff */
[----:B------:R-:W4:Y:S01]  /*0c20*/  @!P4 LDC.64 R10, c[0x0][0x3f8] ;  /* 0x0000fe00ff0acb82 */ /* 0x000f220000000a00 */
[----:B0-----:R-:W-:-:S02]  /*0c30*/  @!P3 IADD3 R26, P0, PT, R15, R26, RZ ;  /* 0x0000001a0f1ab210 */ /* 0x001fc40007f1e0ff */
[----:B------:R-:W-:Y:S02]  /*0c40*/  @!P5 IADD3 R35, PT, PT, R35, R37, RZ ;  /* 0x000000252323d210 */ /* 0x000fe40007ffe0ff */
[----:B------:R-:W-:-:S03]  /*0c50*/  @!P5 SHF.L.U32 R37, R34, 0x2, RZ ;  /* 0x000000022225d819 */ /* 0x000fc600000006ff */
[----:B------:R-:W0:Y:S01]  /*0c60*/  LDC.64 R14, c[0x0][0x3b8] ;  /* 0x0000ee00ff0e7b82 */ /* 0x000e220000000a00 */
[----:B------:R-:W-:Y:S02]  /*0c70*/  @!P3 IADD3.X R27, PT, PT, R36, R27, RZ, P0, !PT ;  /* 0x0000001b241bb210 */ /* 0x000fe400007fe4ff */
[----:B------:R-:W-:Y:S02]  /*0c80*/  @!P5 SHF.L.U64.HI R36, R34, 0x2, R35 ;  /* 0x000000022224d819 */ /* 0x000fe40000010223 */
[----:B-1----:R-:W-:Y:S01]  /*0c90*/  @!P5 IADD3 R28, P0, PT, R37, R28, RZ ;  /* 0x0000001c251cd210 */ /* 0x002fe20007f1e0ff */
[----:B---3--:R-:W-:Y:S01]  /*0ca0*/  @!P6 IMAD R12, R13, R8, RZ ;  /* 0x000000080d0ce224 */ /* 0x008fe200078e02ff */
[----:B------:R-:W-:Y:S01]  /*0cb0*/  @!P6 MOV R39, R89 ;  /* 0x000000590027e202 */ /* 0x000fe20000000f00 */
[----:B------:R-:W1:Y:S01]  /*0cc0*/  @!P6 LDC.64 R32, c[0x0][0x3a0] ;  /* 0x0000e800ff20eb82 */ /* 0x000e620000000a00 */
[----:B------:R-:W-:Y:S02]  /*0cd0*/  @!P5 IADD3.X R29, PT, PT, R36, R29, RZ, P0, !PT ;  /* 0x0000001d241dd210 */ /* 0x000fe400007fe4ff */
[----:B--2---:R-:W-:Y:S01]  /*0ce0*/  @!P5 IADD3 R30, P0, PT, R37, R30, RZ ;  /* 0x0000001e251ed210 */ /* 0x004fe20007f1e0ff */
[----:B------:R-:W-:-:S02]  /*0cf0*/  @!P6 IMAD R37, R7, R9, R12 ;  /* 0x000000090725e224 */ /* 0x000fc400078e020c */
[----:B------:R-:W-:Y:S02]  /*0d00*/  @!P6 IMAD.WIDE.U32 R38, R7, R8, R38 ;  /* 0x000000080726e225 */ /* 0x000fe400078e0026 */
[----:B------:R-:W2:Y:S03]  /*0d10*/  @!P6 LDC.64 R34, c[0x0][0x398] ;  /* 0x0000e600ff22eb82 */ /* 0x000ea60000000a00 */
[----:B------:R-:W-:Y:S01]  /*0d20*/  @!P6 IADD3 R39, PT, PT, R39, R37, RZ ;  /* 0x000000252727e210 */ /* 0x000fe20007ffe0ff */
[----:B----4-:R-:W-:Y:S01]  /*0d30*/  @!P4 IMAD R5, R5, R10, RZ ;  /* 0x0000000a0505c224 */ /* 0x010fe200078e02ff */
[C---:B------:R-:W-:Y:S02]  /*0d40*/  @!P6 SHF.L.U32 R7, R38.reuse, 0x2, RZ ;  /* 0x000000022607e819 */ /* 0x040fe400000006ff */
[----:B------:R-:W-:Y:S01]  /*0d50*/  @!P6 SHF.L.U64.HI R40, R38, 0x2, R39 ;  /* 0x000000022628e819 */ /* 0x000fe20000010227 */
[----:B0-----:R-:W-:Y:S01]  /*0d60*/  IMAD.WIDE R14, R83, 0x8, R14 ;  /* 0x00000008530e7825 */ /* 0x001fe200078e020e */
[----:B------:R-:W-:Y:S01]  /*0d70*/  @!P4 MOV R38, R86 ;  /* 0x000000560026c202 */ /* 0x000fe20000000f00 */
[----:B------:R-:W0:Y:S01]  /*0d80*/  @!P4 LDC.64 R12, c[0x0][0x3a0] ;  /* 0x0000e800ff0ccb82 */ /* 0x000e220000000a00 */
[----:B------:R-:W-:Y:S01]  /*0d90*/  @!P4 MOV R39, R89 ;  /* 0x000000590027c202 */ /* 0x000fe20000000f00 */
[----:B------:R-:W-:-:S02]  /*0da0*/  @!P4 IMAD R41, R4, R11, R5 ;  /* 0x0000000b0429c224 */ /* 0x000fc400078e0205 */
[----:B------:R-:W-:Y:S02]  /*0db0*/  @!P4 IMAD.WIDE.U32 R10, R4, R10, R38 ;  /* 0x0000000a040ac225 */ /* 0x000fe400078e0026 */
[----:B------:R3:W4:Y:S02]  /*0dc0*/  LDG.E.64 R4, desc[UR8][R14.64] ;  /* 0x000000080e047981 */ /* 0x000724000c1e1b00 */
[----:B------:R-:W3:Y:S01]  /*0dd0*/  @!P4 LDC.64 R8, c[0x0][0x398] ;  /* 0x0000e600ff08cb82 */ /* 0x000ee20000000a00 */
[----:B------:R-:W-:Y:S02]  /*0de0*/  @!P5 IADD3.X R31, PT, PT, R36, R31, RZ, P0, !PT ;  /* 0x0000001f241fd210 */ /* 0x000fe400007fe4ff */
[----:B-1----:R-:W-:-:S05]  /*0df0*/  @!P6 IADD3 R32, P0, PT, R7, R32, RZ ;  /* 0x000000200720e210 */ /* 0x002fca0007f1e0ff */
[----:B------:R-:W1:Y:S01]  /*0e00*/  LDC.64 R36, c[0x0][0x3a8] ;  /* 0x0000ea00ff247b82 */ /* 0x000e620000000a00 */
[----:B------:R-:W-:Y:S02]  /*0e10*/  @!P6 IADD3.X R33, PT, PT, R40, R33, RZ, P0, !PT ;  /* 0x000000212821e210 */ /* 0x000fe400007fe4ff */
[----:B--2---:R-:W-:Y:S02]  /*0e20*/  @!P6 IADD3 R34, P0, PT, R7, R34, RZ ;  /* 0x000000220722e210 */ /* 0x004fe40007f1e0ff */
[----:B------:R-:W-:Y:S02]  /*0e30*/  @!P4 IADD3 R7, PT, PT, R11, R41, RZ ;  /* 0x000000290b07c210 */ /* 0x000fe40007ffe0ff */
[----:B------:R-:W-:Y:S02]  /*0e40*/  @!P4 SHF.L.U32 R41, R10, 0x2, RZ ;  /* 0x000000020a29c819 */ /* 0x000fe400000006ff */
[----:B------:R-:W-:Y:S02]  /*0e50*/  @!P6 IADD3.X R35, PT, PT, R40, R35, RZ, P0, !PT ;  /* 0x000000232823e210 */ /* 0x000fe400007fe4ff */
[----:B------:R-:W-:-:S02]  /*0e60*/  @!P4 SHF.L.U64.HI R10, R10, 0x2, R7 ;  /* 0x000000020a0ac819 */ /* 0x000fc40000010207 */
[----:B0-----:R-:W-:-:S04]  /*0e70*/  @!P4 IADD3 R38, P0, PT, R41, R12, RZ ;  /* 0x0000000c2926c210 */ /* 0x001fc80007f1e0ff */
[C---:B------:R-:W-:Y:S02]  /*0e80*/  @!P4 IADD3.X R39, PT, PT, R10.reuse, R13, RZ, P0, !PT ;  /* 0x0000000d0a27c210 */ /* 0x040fe400007fe4ff */
[----:B---3--:R-:W-:Y:S02]  /*0e90*/  @!P4 IADD3 R40, P0, PT, R41, R8, RZ ;  /* 0x000000082928c210 */ /* 0x008fe40007f1e0ff */
[----:B------:R-:W-:Y:S02]  /*0ea0*/  CS2R R12, SRZ ;  /* 0x00000000000c7805 */ /* 0x000fe4000001ff00 */
[----:B------:R-:W-:Y:S02]  /*0eb0*/  CS2R R14, SRZ ;  /* 0x00000000000e7805 */ /* 0x000fe4000001ff00 */
[----:B------:R-:W-:Y:S01]  /*0ec0*/  @!P4 IADD3.X R41, PT, PT, R10, R9, RZ, P0, !PT ;  /* 0x000000090a29c210 */ /* 0x000fe200007fe4ff */
[----:B-1----:R-:W-:Y:S01]  /*0ed0*/  IMAD.WIDE R36, R6, 0x4, R36 ;  /* 0x0000000406247825 */ /* 0x002fe200078e0224 */
[----:B------:R-:W-:-:S02]  /*0ee0*/  CS2R R6, SRZ ;  /* 0x0000000000067805 */ /* 0x000fc4000001ff00 */
[----:B------:R-:W-:Y:S02]  /*0ef0*/  CS2R R8, SRZ ;  /* 0x0000000000087805 */ /* 0x000fe4000001ff00 */
[----:B------:R-:W-:Y:S01]  /*0f00*/  CS2R R10, SRZ ;  /* 0x00000000000a7805 */ /* 0x000fe2000001ff00 */
[----:B------:R0:W5:Y:S04]  /*0f10*/  @!P3 LDG.E.64 R12, desc[UR8][R24.64] ;  /* 0x00000008180cb981 */ /* 0x000168000c1e1b00 */
[----:B------:R1:W5:Y:S04]  /*0f20*/  @!P1 LDG.E.64 R6, desc[UR8][R18.64] ;  /* 0x0000000812069981 */ /* 0x000368000c1e1b00 */
[----:B------:R2:W5:Y:S01]  /*0f30*/  @!P2 LDG.E.64 R8, desc[UR8][R20.64] ;  /* 0x000000081408a981 */ /* 0x000562000c1e1b00 */
[----:B0-----:R-:W-:-:S03]  /*0f40*/  CS2R R24, SRZ ;  /* 0x0000000000187805 */ /* 0x001fc6000001ff00 */
[----:B------:R0:W5:Y:S01]  /*0f50*/  @!P2 LDG.E.64 R10, desc[UR8][R22.64] ;  /* 0x00000008160aa981 */ /* 0x000162000c1e1b00 */
[----:B-1----:R-:W-:-:S03]  /*0f60*/  CS2R R18, SRZ ;  /* 0x0000000000127805 */ /* 0x002fc6000001ff00 */
[----:B------:R1:W5:Y:S01]  /*0f70*/  @!P3 LDG.E.64 R14, desc[UR8][R26.64] ;  /* 0x000000081a0eb981 */ /* 0x000362000c1e1b00 */
[----:B--2---:R-:W-:-:S03]  /*0f80*/  CS2R R20, SRZ ;  /* 0x0000000000147805 */ /* 0x004fc6000001ff00 */
[----:B------:R-:W5:Y:S01]  /*0f90*/  @!P5 LDG.E.64 R18, desc[UR8][R30.64] ;  /* 0x000000081e12d981 */ /* 0x000f62000c1e1b00 */
[----:B0-----:R-:W-:-:S03]  /*0fa0*/  CS2R R22, SRZ ;  /* 0x0000000000167805 */ /* 0x001fc6000001ff00 */
[----:B------:R-:W5:Y:S01]  /*0fb0*/  @!P6 LDG.E.64 R20, desc[UR8][R32.64] ;  /* 0x000000082014e981 */ /* 0x000f62000c1e1b00 */
[----:B-1----:R-:W-:-:S03]  /*0fc0*/  CS2R R26, SRZ ;  /* 0x00000000001a7805 */ /* 0x002fc6000001ff00 */
[----:B------:R-:W5:Y:S04]  /*0fd0*/  @!P6 LDG.E.64 R22, desc[UR8][R34.64] ;  /* 0x000000082216e981 */ /* 0x000f68000c1e1b00 */
[----:B------:R-:W5:Y:S04]  /*0fe0*/  @!P4 LDG.E.64 R24, desc[UR8][R38.64] ;  /* 0x000000082618c981 */ /* 0x000f68000c1e1b00 */
[----:B------:R-:W5:Y:S04]  /*0ff0*/  @!P4 LDG.E.64 R26, desc[UR8][R40.64] ;  /* 0x00000008281ac981 */ /* 0x000f68000c1e1b00 */
[----:B------:R-:W5:Y:S01]  /*1000*/  LDG.E.64 R64, desc[UR8][R36.64] ;  /* 0x0000000824407981 */ /* 0x000f62000c1e1b00 */
[----:B------:R-:W-:-:S06]  /*1010*/  CS2R R66, SRZ ;  /* 0x0000000000427805 */ /* 0x000fcc000001ff00 */
[----:B------:R0:W5:Y:S02]  /*1020*/  @!P1 LDG.E.64 R66, desc[UR8][R16.64] ;  /* 0x0000000810429981 */ /* 0x000164000c1e1b00 */
[----:B0-----:R-:W-:-:S06]  /*1030*/  CS2R R16, SRZ ;  /* 0x0000000000107805 */ /* 0x001fcc000001ff00 */
[----:B------:R4:W5:Y:S01]  /*1040*/  @!P5 LDG.E.64 R16, desc[UR8][R28.64] ;  /* 0x000000081c10d981 */ /* 0x000962000c1e1b00 */
[----:B------:R-:W-:Y:S01]  /*1050*/  MOV R84, 0x3f800000 ;  /* 0x3f80000000547802 */ /* 0x000fe20000000f00 */
[----:B------:R-:W-:Y:S01]  /*1060*/  UISETP.NE.AND UP0, UPT, UR4, URZ, UPT ;  /* 0x000000ff0400728c */ /* 0x000fe2000bf05270 */
[----:B----4-:R-:W-:-:S05]  /*1070*/  FFMA.FTZ R28, -R4, R4, R5 ;  /* 0x00000004041c7223 */ /* 0x010fca0000010105 */
[----:B------:R-:W-:-:S13]  /*1080*/  FSETP.GTU.FTZ.AND P0, PT, R28, RZ, PT ;  /* 0x000000ff1c00720b */ /* 0x000fda0003f1c000 */
[----:B------:R-:W0:Y:S02]  /*1090*/  @P0 LDC R5, c[0x0][0x3c0] ;  /* 0x0000f000ff050b82 */ /* 0x000e240000000800 */
[----:B0-----:R-:W-:-:S04]  /*10a0*/  @P0 FADD.FTZ R5, R28, R5 ;  /* 0x000000051c050221 */ /* 0x001fc80000010000 */
[----:B------:R0:W1:Y:S01]  /*10b0*/  @P0 MUFU.RSQ R84, R5 ;  /* 0x0000000500540308 */ /* 0x0000620000001400 */
[----:B------:R-:W-:Y:S05]  /*10c0*/  BRA.U UP0, `(.L_x_1079) ;  /* 0x0000000500c47547 */ /* 0x000fea000b800000 */
[C---:B0----5:R-:W-:Y:S01]  /*10d0*/  FADD.FTZ R5, -R4.reuse, R74 ;  /* 0x0000004a04057221 */ /* 0x061fe20000010100 */
[----:B------:R-:W-:Y:S01]  /*10e0*/  FADD.FTZ R29, -R4, R75 ;  /* 0x0000004b041d7221 */ /* 0x000fe20000010100 */
[----:B------:R-:W-:Y:S01]  /*10f0*/  FMUL.FTZ R30, R72, R64 ;  /* 0x00000040481e7220 */ /* 0x000fe20000410000 */
[----:B------:R-:W-:Y:S01]  /*1100*/  FADD.FTZ R33, -R4, R70 ;  /* 0x0000004604217221 */ /* 0x000fe20000010100 */
[-C--:B-1----:R-:W-:Y:S01]  /*1110*/  FMUL.FTZ R5, R5, R84.reuse ;  /* 0x0000005405057220 */ /* 0x082fe20000410000 */
[----:B------:R-:W-:Y:S01]  /*1120*/  FMUL.FTZ R28, R29, R84 ;  /* 0x000000541d1c7220 */ /* 0x000fe20000410000 */
[----:B------:R-:W-:Y:S01]  /*1130*/  FMUL.FTZ R31, R73, R65 ;  /* 0x00000041491f7220 */ /* 0x000fe20000410000 */
[----:B------:R-:W-:Y:S01]  /*1140*/  FADD.FTZ R32, RZ, R30 ;  /* 0x0000001eff207221 */ /* 0x000fe20000010000 */
[----:B------:R-:W-:Y:S01]  /*1150*/  FFMA.FTZ R29, R5, R30, RZ ;  /* 0x0000001e051d7223 */ /* 0x000fe200000100ff */
[----:B------:R-:W-:Y:S01]  /*1160*/  FMUL.FTZ R30, R33, R84 ;  /* 0x00000054211e7220 */ /* 0x000fe20000410000 */
[----:B------:R-:W-:Y:S01]  /*1170*/  FMUL.FTZ R35, R68, R64 ;  /* 0x0000004044237220 */ /* 0x000fe20000410000 */
[----:B------:R-:W-:Y:S01]  /*1180*/  FFMA.FTZ R33, R72, R5, RZ ;  /* 0x0000000548217223 */ /* 0x000fe200000100ff */
[----:B------:R-:W-:Y:S01]  /*1190*/  FFMA.FTZ R29, R28, R31, R29 ;  /* 0x0000001f1c1d7223 */ /* 0x000fe2000001001d */
[----:B------:R-:W-:Y:S01]  /*11a0*/  FADD.FTZ R5, -R4, R71 ;  /* 0x0000004704057221 */ /* 0x000fe20000010100 */
[----:B------:R-:W-:Y:S01]  /*11b0*/  FADD.FTZ R32, R31, R32 ;  /* 0x000000201f207221 */ /* 0x000fe20000010000 */
[----:B------:R-:W-:Y:S01]  /*11c0*/  FFMA.FTZ R33, R68, R30, R33 ;  /* 0x0000001e44217223 */ /* 0x000fe20000010021 */
[----:B------:R-:W-:Y:S01]  /*11d0*/  FFMA.FTZ R29, R30, R35, R29 ;  /* 0x000000231e1d7223 */ /* 0x000fe2000001001d */
[----:B------:R-:W-:Y:S01]  /*11e0*/  FADD.FTZ R31, -R4, R66 ;  /* 0x00000042041f7221 */ /* 0x000fe20000010100 */
[-C--:B------:R-:W-:Y:S01]  /*11f0*/  FMUL.FTZ R30, R5, R84.reuse ;  /* 0x00000054051e7220 */ /* 0x080fe20000410000 */
[----:B------:R-:W-:Y:S01]  /*1200*/  FADD.FTZ R32, R32, R35 ;  /* 0x0000002320207221 */ /* 0x000fe20000010000 */
[----:B------:R-:W-:Y:S01]  /*1210*/  FMUL.FTZ R5, R69, R65 ;  /* 0x0000004145057220 */ /* 0x000fe20000410000 */
[----:B------:R-:W-:Y:S01]  /*1220*/  FMUL.FTZ R34, R31, R84 ;  /* 0x000000541f227220 */ /* 0x000fe20000410000 */
[----:B------:R-:W-:Y:S01]  /*1230*/  FFMA.FTZ R28, R73, R28, RZ ;  /* 0x0000001c491c7223 */ /* 0x000fe200000100ff */
[----:B------:R-:W-:Y:S01]  /*1240*/  FMUL.FTZ R35, R6, R64 ;  /* 0x0000004006237220 */ /* 0x000fe20000410000 */
[----:B------:R-:W-:Y:S01]  /*1250*/  FADD.FTZ R32, R5, R32 ;  /* 0x0000002005207221 */ /* 0x000fe20000010000 */
[----:B------:R-:W-:Y:S01]  /*1260*/  FFMA.FTZ R29, R30, R5, R29 ;  /* 0x000000051e1d7223 */ /* 0x000fe2000001001d */
[----:B------:R-:W-:Y:S01]  /*1270*/  FADD.FTZ R5, -R4, R67 ;  /* 0x0000004304057221 */ /* 0x000fe20000010100 */
[----:B------:R-:W-:Y:S01]  /*1280*/  FFMA.FTZ R33, R6, R34, R33 ;  /* 0x0000002206217223 */ /* 0x000fe20000010021 */
[----:B------:R-:W-:Y:S01]  /*1290*/  FFMA.FTZ R28, R69, R30, R28 ;  /* 0x0000001e451c7223 */ /* 0x000fe2000001001c */
[----:B------:R-:W-:Y:S01]  /*12a0*/  FFMA.FTZ R34, R34, R35, R29 ;  /* 0x0000002322227223 */ /* 0x000fe2000001001d */
[----:B------:R-:W-:Y:S01]  /*12b0*/  FADD.FTZ R29, -R4, R8 ;  /* 0x00000008041d7221 */ /* 0x000fe20000010100 */
[----:B------:R-:W-:Y:S01]  /*12c0*/  FMUL.FTZ R5, R5, R84 ;  /* 0x0000005405057220 */ /* 0x000fe20000410000 */
[----:B------:R-:W-:Y:S01]  /*12d0*/  FMUL.FTZ R30, R7, R65 ;  /* 0x00000041071e7220 */ /* 0x000fe20000410000 */
[----:B------:R-:W-:Y:S01]  /*12e0*/  FADD.FTZ R31, R32, R35 ;  /* 0x00000023201f7221 */ /* 0x000fe20000010000 */
[----:B------:R-:W-:Y:S01]  /*12f0*/  FMUL.FTZ R32, R10, R64 ;  /* 0x000000400a207220 */ /* 0x000fe20000410000 */
[----:B------:R-:W-:Y:S01]  /*1300*/  FMUL.FTZ R29, R29, R84 ;  /* 0x000000541d1d7220 */ /* 0x000fe20000410000 */
[----:B------:R-:W-:Y:S01]  /*1310*/  FFMA.FTZ R28, R7, R5, R28 ;  /* 0x00000005071c7223 */ /* 0x000fe2000001001c */
[----:B------:R-:W-:Y:S01]  /*1320*/  FFMA.FTZ R34, R5, R30, R34 ;  /* 0x0000001e05227223 */ /* 0x000fe20000010022 */
[----:B------:R-:W-:Y:S01]  /*1330*/  FADD.FTZ R5, -R4, R9 ;  /* 0x0000000904057221 */ /* 0x000fe20000010100 */
[----:B------:R-:W-:Y:S01]  /*1340*/  FADD.FTZ R31, R30, R31 ;  /* 0x0000001f1e1f7221 */ /* 0x000fe20000010000 */
        /* <DEDUP_REMOVED lines=10> */
[----:B------:R-:W-:Y:S01]  /*13f0*/  FADD.FTZ R31, R30, R31 ;  /* 0x0000001f1e1f7221 */ /* 0x000fe20000010000 */
[----:B------:R-:W-:Y:S01]  /*1400*/  FADD.FTZ R5, -R4, R13 ;  /* 0x0000000d04057221 */ /* 0x000fe20000010100 */
[----:B------:R-:W-:Y:S01]  /*1410*/  FFMA.FTZ R33, R14, R29, R33 ;  /* 0x0000001d0e217223 */ /* 0x000fe20000010021 */
[----:B------:R-:W-:Y:S01]  /*1420*/  FFMA.FTZ R34, R29, R32, R34 ;  /* 0x000000201d227223 */ /* 0x000fe20000010022 */
[----:B------:R-:W-:Y:S01]  /*1430*/  FADD.FTZ R31, R31, R32 ;  /* 0x000000201f1f7221 */ /* 0x000fe20000010000 */
[----:B------:R-:W-:Y:S01]  /*1440*/  FADD.FTZ R29, -R4, R16 ;  /* 0x00000010041d7221 */ /* 0x000fe20000010100 */
[----:B------:R-:W-:Y:S01]  /*1450*/  FMUL.FTZ R5, R5, R84 ;  /* 0x0000005405057220 */ /* 0x000fe20000410000 */
[----:B------:R-:W-:Y:S01]  /*1460*/  FMUL.FTZ R30, R15, R65 ;  /* 0x000000410f1e7220 */ /* 0x000fe20000410000 */
[----:B------:R-:W-:Y:S01]  /*1470*/  FMUL.FTZ R32, R18, R64 ;  /* 0x0000004012207220 */ /* 0x000fe20000410000 */
[----:B------:R-:W-:Y:S01]  /*1480*/  FMUL.FTZ R29, R29, R84 ;  /* 0x000000541d1d7220 */ /* 0x000fe20000410000 */
[----:B------:R-:W-:Y:S01]  /*1490*/  FFMA.FTZ R28, R15, R5, R28 ;  /* 0x000000050f1c7223 */ /* 0x000fe2000001001c */
[----:B------:R-:W-:Y:S01]  /*14a0*/  FADD.FTZ R31, R30, R31 ;  /* 0x0000001f1e1f7221 */ /* 0x000fe20000010000 */
[----:B------:R-:W-:Y:S01]  /*14b0*/  FFMA.FTZ R34, R5, R30, R34 ;  /* 0x0000001e05227223 */ /* 0x000fe20000010022 */
[----:B------:R-:W-:Y:S01]  /*14c0*/  FADD.FTZ R5, -R4, R17 ;  /* 0x0000001104057221 */ /* 0x000fe20000010100 */
[----:B------:R-:W-:Y:S01]  /*14d0*/  FFMA.FTZ R33, R18, R29, R33 ;  /* 0x0000001d12217223 */ /* 0x000fe20000010021 */
[----:B------:R-:W-:Y:S01]  /*14e0*/  FADD.FTZ R31, R31, R32 ;  /* 0x000000201f1f7221 */ /* 0x000fe20000010000 */
[----:B------:R-:W-:Y:S01]  /*14f0*/  FFMA.FTZ R34, R29, R32, R34 ;  /* 0x000000201d227223 */ /* 0x000fe20000010022 */
[----:B------:R-:W-:Y:S01]  /*1500*/  FMUL.FTZ R5, R5, R84 ;  /* 0x0000005405057220 */ /* 0x000fe20000410000 */
[C---:B------:R-:W-:Y:S01]  /*1510*/  FMUL.FTZ R32, R19.reuse, R65 ;  /* 0x0000004113207220 */ /* 0x040fe20000410000 */
[----:B------:R-:W-:Y:S01]  /*1520*/  FADD.FTZ R29, -R4, R20 ;  /* 0x00000014041d7221 */ /* 0x000fe20000010100 */
[----:B------:R-:W-:Y:S01]  /*1530*/  FMUL.FTZ R36, R22, R64 ;  /* 0x0000004016247220 */ /* 0x000fe20000410000 */
[----:B------:R-:W-:Y:S01]  /*1540*/  FFMA.FTZ R30, R19, R5, R28 ;  /* 0x00000005131e7223 */ /* 0x000fe2000001001c */
[----:B------:R-:W-:Y:S01]  /*1550*/  FFMA.FTZ R34, R5, R32, R34 ;  /* 0x0000002005227223 */ /* 0x000fe20000010022 */
[----:B------:R-:W-:Y:S01]  /*1560*/  FADD.FTZ R5, RZ, R72 ;  /* 0x00000048ff057221 */ /* 0x000fe20000010000 */
[----:B------:R-:W-:Y:S01]  /*1570*/  FADD.FTZ R28, RZ, R73 ;  /* 0x00000049ff1c7221 */ /* 0x000fe20000010000 */
[----:B------:R-:W-:Y:S01]  /*1580*/  FMUL.FTZ R35, R29, R84 ;  /* 0x000000541d237220 */ /* 0x000fe20000410000 */
[----:B------:R-:W-:Y:S01]  /*1590*/  FADD.FTZ R29, -R4, R21 ;  /* 0x00000015041d7221 */ /* 0x000fe20000010100 */
[----:B------:R-:W-:Y:S01]  /*15a0*/  FADD.FTZ R5, R68, R5 ;  /* 0x0000000544057221 */ /* 0x000fe20000010000 */
[----:B------:R-:W-:Y:S01]  /*15b0*/  FADD.FTZ R28, R69, R28 ;  /* 0x0000001c451c7221 */ /* 0x000fe20000010000 */
[----:B------:R-:W-:Y:S01]  /*15c0*/  FADD.FTZ R31, R32, R31 ;  /* 0x0000001f201f7221 */ /* 0x000fe20000010000 */
[----:B------:R-:W-:Y:S01]  /*15d0*/  FFMA.FTZ R34, R35, R36, R34 ;  /* 0x0000002423227223 */ /* 0x000fe20000010022 */
[----:B------:R-:W-:Y:S01]  /*15e0*/  FADD.FTZ R5, R6, R5 ;  /* 0x0000000506057221 */ /* 0x000fe20000010000 */
[----:B------:R-:W-:Y:S01]  /*15f0*/  FADD.FTZ R28, R7, R28 ;  /* 0x0000001c071c7221 */ /* 0x000fe20000010000 */
[----:B------:R-:W-:Y:S01]  /*1600*/  FMUL.FTZ R29, R29, R84 ;  /* 0x000000541d1d7220 */ /* 0x000fe20000410000 */
[----:B------:R-:W-:Y:S01]  /*1610*/  FMUL.FTZ R32, R23, R65 ;  /* 0x0000004117207220 */ /* 0x000fe20000410000 */
[----:B------:R-:W-:Y:S01]  /*1620*/  FADD.FTZ R5, R10, R5 ;  /* 0x000000050a057221 */ /* 0x000fe20000010000 */
[----:B------:R-:W-:Y:S01]  /*1630*/  FADD.FTZ R28, R11, R28 ;  /* 0x0000001c0b1c7221 */ /* 0x000fe20000010000 */
[----:B------:R-:W-:Y:S01]  /*1640*/  FADD.FTZ R31, R31, R36 ;  /* 0x000000241f1f7221 */ /* 0x000fe20000010000 */
[----:B------:R-:W-:Y:S01]  /*1650*/  FFMA.FTZ R30, R23, R29, R30 ;  /* 0x0000001d171e7223 */ /* 0x000fe2000001001e */
[----:B------:R-:W-:Y:S01]  /*1660*/  FFMA.FTZ R34, R29, R32, R34 ;  /* 0x000000201d227223 */ /* 0x000fe20000010022 */
[----:B------:R-:W-:Y:S01]  /*1670*/  FADD.FTZ R29, -R4, R24 ;  /* 0x00000018041d7221 */ /* 0x000fe20000010100 */
[----:B------:R-:W-:Y:S01]  /*1680*/  FADD.FTZ R5, R14, R5 ;  /* 0x000000050e057221 */ /* 0x000fe20000010000 */
[----:B------:R-:W-:Y:S01]  /*1690*/  FADD.FTZ R28, R15, R28 ;  /* 0x0000001c0f1c7221 */ /* 0x000fe20000010000 */
[----:B------:R-:W-:Y:S01]  /*16a0*/  FFMA.FTZ R33, R22, R35, R33 ;  /* 0x0000002316217223 */ /* 0x000fe20000010021 */
[----:B------:R-:W-:Y:S01]  /*16b0*/  FADD.FTZ R31, R32, R31 ;  /* 0x0000001f201f7221 */ /* 0x000fe20000010000 */
[----:B------:R-:W-:Y:S01]  /*16c0*/  FMUL.FTZ R32, R26, R64 ;  /* 0x000000401a207220 */ /* 0x000fe20000410000 */
[----:B------:R-:W-:Y:S01]  /*16d0*/  FMUL.FTZ R35, R29, R84 ;  /* 0x000000541d237220 */ /* 0x000fe20000410000 */
[----:B------:R-:W-:Y:S01]  /*16e0*/  FADD.FTZ R29, -R4, R25 ;  /* 0x00000019041d7221 */ /* 0x000fe20000010100 */
[----:B------:R-:W-:Y:S01]  /*16f0*/  FADD.FTZ R5, R18, R5 ;  /* 0x0000000512057221 */ /* 0x000fe20000010000 */
        /* <DEDUP_REMOVED lines=9> */
[C---:B------:R-:W-:Y:S01]  /*1790*/  FFMA.FTZ R60, R26.reuse, R35, R33 ;  /* 0x000000231a3c7223 */ /* 0x040fe20000010021 */
[C---:B------:R-:W-:Y:S01]  /*17a0*/  FFMA.FTZ R61, R27.reuse, R29, R30 ;  /* 0x0000001d1b3d7223 */ /* 0x040fe2000001001e */
[----:B------:R-:W-:Y:S01]  /*17b0*/  FADD.FTZ R62, R26, R5 ;  /* 0x000000051a3e7221 */ /* 0x000fe20000010000 */
[----:B------:R-:W-:Y:S01]  /*17c0*/  FADD.FTZ R63, R27, R28 ;  /* 0x0000001c1b3f7221 */ /* 0x000fe20000010000 */
[----:B------:R-:W-:Y:S06]  /*17d0*/  BRA `(.L_x_1080) ;  /* 0x0000001000007947 */ /* 0x000fec0003800000 */
.L_x_1079:
[C---:B-----5:R-:W-:Y:S01]  /*17e0*/  FADD.FTZ R29, -R4.reuse, R74 ;  /* 0x0000004a041d7221 */ /* 0x060fe20000010100 */
[C---:B0-----:R-:W-:Y:S01]  /*17f0*/  FADD.FTZ R5, -R4.reuse, R75 ;  /* 0x0000004b04057221 */ /* 0x041fe20000010100 */
[C---:B------:R-:W-:Y:S01]  /*1800*/  FADD.FTZ R37, -R4.reuse, R71 ;  /* 0x0000004704257221 */ /* 0x040fe20000010100 */
[C---:B------:R-:W-:Y:S01]  /*1810*/  FADD.FTZ R31, -R4.reuse, R70 ;  /* 0x00000046041f7221 */ /* 0x040fe20000010100 */
[-C--:B-1----:R-:W-:Y:S01]  /*1820*/  FMUL.FTZ R29, R29, R84.reuse ;  /* 0x000000541d1d7220 */ /* 0x082fe20000410000 */
[-C--:B------:R-:W-:Y:S01]  /*1830*/  FMUL.FTZ R28, R5, R84.reuse ;  /* 0x00000054051c7220 */ /* 0x080fe20000410000 */
[----:B------:R-:W-:Y:S01]  /*1840*/  FADD.FTZ R5, -R4, R67 ;  /* 0x0000004304057221 */ /* 0x000fe20000010100 */
[----:B------:R-:W-:Y:S01]  /*1850*/  FMUL.FTZ R32, R37, R84 ;  /* 0x0000005425207220 */ /* 0x000fe20000410000 */
[----:B------:R-:W-:Y:S01]  /*1860*/  FFMA.FTZ R33, R64, R29, R2 ;  /* 0x0000001d40217223 */ /* 0x000fe20000010002 */
[--C-:B------:R-:W-:Y:S01]  /*1870*/  FFMA.FTZ R34, R65, R28, R3.reuse ;  /* 0x0000001c41227223 */ /* 0x100fe20000010003 */
[-C--:B------:R-:W-:Y:S01]  /*1880*/  FMUL.FTZ R36, R5, R84.reuse ;  /* 0x0000005405247220 */ /* 0x080fe20000410000 */
[----:B------:R-:W-:Y:S01]  /*1890*/  FMUL.FTZ R31, R31, R84 ;  /* 0x000000541f1f7220 */ /* 0x000fe20000410000 */
[----:B------:R-:W-:Y:S01]  /*18a0*/  FMUL.FTZ R35, R33, -1.4426950216293334961 ;  /* 0xbfb8aa3b21237820 */ /* 0x000fe20000410000 */
[----:B------:R-:W-:Y:S01]  /*18b0*/  FMUL.FTZ R38, R34, -1.4426950216293334961 ;  /* 0xbfb8aa3b22267820 */ /* 0x000fe20000410000 */
[C-C-:B------:R-:W-:Y:S01]  /*18c0*/  FFMA.FTZ R5, R65.reuse, R36, R3.reuse ;  /* 0x0000002441057223 */ /* 0x140fe20000010003 */
[----:B------:R-:W-:Y:S01]  /*18d0*/  FADD.FTZ R39, -R4, R66 ;  /* 0x0000004204277221 */ /* 0x000fe20000010100 */
[----:B------:R-:W-:Y:S01]  /*18e0*/  FFMA.FTZ R48, R65, R32, R3 ;  /* 0x0000002041307223 */ /* 0x000fe20000010003 */
[--C-:B------:R-:W-:Y:S01]  /*18f0*/  FFMA.FTZ R45, R64, R31, R2.reuse ;  /* 0x0000001f402d7223 */ /* 0x100fe20000010002 */
[----:B------:R-:W0:Y:S01]  /*1900*/  MUFU.EX2 R35, R35 ;  /* 0x0000002300237308 */ /* 0x000e220000000800 */
[----:B------:R-:W-:Y:S01]  /*1910*/  FMUL.FTZ R42, R5, -1.4426950216293334961 ;  /* 0xbfb8aa3b052a7820 */ /* 0x000fe20000410000 */
[----:B------:R-:W-:Y:S01]  /*1920*/  FMUL.FTZ R37, R39, R84 ;  /* 0x0000005427257220 */ /* 0x000fe20000410000 */
[----:B------:R-:W-:Y:S01]  /*1930*/  FMUL.FTZ R40, R48, -1.4426950216293334961 ;  /* 0xbfb8aa3b30287820 */ /* 0x000fe20000410000 */
[----:B------:R-:W1:Y:S01]  /*1940*/  MUFU.EX2 R38, R38 ;  /* 0x0000002600267308 */ /* 0x000e620000000800 */
[----:B------:R-:W-:Y:S01]  /*1950*/  FMUL.FTZ R39, R45, -1.4426950216293334961 ;  /* 0xbfb8aa3b2d277820 */ /* 0x000fe20000410000 */
[----:B------:R-:W-:Y:S01]  /*1960*/  FFMA.FTZ R30, R64, R37, R2 ;  /* 0x00000025401e7223 */ /* 0x000fe20000010002 */
[C---:B------:R-:W-:Y:S01]  /*1970*/  FADD.FTZ R53, -R4.reuse, R13 ;  /* 0x0000000d04357221 */ /* 0x040fe20000010100 */
[----:B------:R-:W2:Y:S01]  /*1980*/  MUFU.EX2 R42, R42 ;  /* 0x0000002a002a7308 */ /* 0x000ea20000000800 */
[----:B------:R-:W-:Y:S01]  /*1990*/  FADD.FTZ R57, -R4, R20 ;  /* 0x0000001404397221 */ /* 0x000fe20000010100 */
[----:B------:R-:W-:Y:S01]  /*19a0*/  FMUL.FTZ R41, R30, -1.4426950216293334961 ;  /* 0xbfb8aa3b1e297820 */ /* 0x000fe20000410000 */
[----:B------:R-:W-:Y:S01]  /*19b0*/  FADD.FTZ R91, -R4, R25 ;  /* 0x00000019045b7221 */ /* 0x000fe20000010100 */
[----:B------:R-:W3:Y:S01]  /*19c0*/  MUFU.EX2 R40, R40 ;  /* 0x0000002800287308 */ /* 0x000ee20000000800 */
[----:B0-----:R-:W-:-:S03]  /*19d0*/  FADD.FTZ R35, R35, 1 ;  /* 0x3f80000023237421 */ /* 0x001fc60000010000 */
[----:B------:R-:W0:Y:S01]  /*19e0*/  MUFU.EX2 R39, R39 ;  /* 0x0000002700277308 */ /* 0x000e220000000800 */
[----:B-1----:R-:W-:-:S03]  /*19f0*/  FADD.FTZ R38, R38, 1 ;  /* 0x3f80000026267421 */ /* 0x002fc60000010000 */
[----:B------:R-:W1:Y:S01]  /*1a00*/  MUFU.EX2 R41, R41 ;  /* 0x0000002900297308 */ /* 0x000e620000000800 */
[----:B--2---:R-:W-:-:S03]  /*1a10*/  FADD.FTZ R44, R42, 1 ;  /* 0x3f8000002a2c7421 */ /* 0x004fc60000010000 */
[----:B------:R-:W2:Y:S01]  /*1a20*/  MUFU.RCP R35, R35 ;  /* 0x0000002300237308 */ /* 0x000ea20000001000 */
[----:B---3--:R-:W-:Y:S01]  /*1a30*/  FADD.FTZ R49, R40, 1 ;  /* 0x3f80000028317421 */ /* 0x008fe20000010000 */
[----:B0-----:R-:W-:-:S06]  /*1a40*/  FADD.FTZ R39, R39, 1 ;  /* 0x3f80000027277421 */ /* 0x001fcc0000010000 */
[----:B------:R-:W0:Y:S01]  /*1a50*/  MUFU.RCP R38, R38 ;  /* 0x0000002600267308 */ /* 0x000e220000001000 */
[----:B-1----:R-:W-:-:S07]  /*1a60*/  FADD.FTZ R52, R41, 1 ;  /* 0x3f80000029347421 */ /* 0x002fce0000010000 */
[----:B------:R-:W1:Y:S01]  /*1a70*/  MUFU.RCP R44, R44 ;  /* 0x0000002c002c7308 */ /* 0x000e620000001000 */
[----:B--2---:R-:W-:Y:S01]  /*1a80*/  FADD.FTZ R42, -R35, 1 ;  /* 0x3f800000232a7421 */ /* 0x004fe20000010100 */
[----:B------:R-:W-:-:S03]  /*1a90*/  FMUL.FTZ R35, R72, R35 ;  /* 0x0000002348237220 */ /* 0x000fc60000410000 */
[----:B------:R-:W-:Y:S01]  /*1aa0*/  FFMA.FTZ R46, R33, R42, 1 ;  /* 0x3f800000212e7423 */ /* 0x000fe2000001002a */
[----:B------:R-:W-:Y:S02]  /*1ab0*/  FADD.FTZ R33, -R4, R8 ;  /* 0x0000000804217221 */ /* 0x000fe40000010100 */
[----:B------:R2:W3:Y:S01]  /*1ac0*/  MUFU.RCP R40, R49 ;  /* 0x0000003100287308 */ /* 0x0004e20000001000 */
[----:B0-----:R-:W-:Y:S01]  /*1ad0*/  FADD.FTZ R43, -R38, 1 ;  /* 0x3f800000262b7421 */ /* 0x001fe20000010100 */
[----:B------:R-:W-:Y:S01]  /*1ae0*/  FMUL.FTZ R33, R33, R84 ;  /* 0x0000005421217220 */ /* 0x000fe20000410000 */
[----:B------:R-:W-:Y:S02]  /*1af0*/  FMUL.FTZ R38, R73, R38 ;  /* 0x0000002649267220 */ /* 0x000fe40000410000 */
[----:B------:R-:W-:-:S03]  /*1b00*/  FFMA.FTZ R47, R34, R43, 1 ;  /* 0x3f800000222f7423 */ /* 0x000fc6000001002b */
[----:B------:R-:W0:Y:S01]  /*1b10*/  MUFU.RCP R39, R39 ;  /* 0x0000002700277308 */ /* 0x000e220000001000 */
[----:B--2---:R-:W-:Y:S01]  /*1b20*/  FADD.FTZ R49, -R4, R12 ;  /* 0x0000000c04317221 */ /* 0x004fe20000010100 */
[----:B-1----:R-:W-:Y:S01]  /*1b30*/  FADD.FTZ R34, -R44, 1 ;  /* 0x3f8000002c227421 */ /* 0x002fe20000010100 */
[----:B------:R-:W-:Y:S01]  /*1b40*/  FMUL.FTZ R38, R38, R47 ;  /* 0x0000002f26267220 */ /* 0x000fe20000410000 */
[----:B------:R-:W-:Y:S02]  /*1b50*/  FMUL.FTZ R44, R7, R44 ;  /* 0x0000002c072c7220 */ /* 0x000fe40000410000 */
[----:B------:R-:W-:Y:S01]  /*1b60*/  FFMA.FTZ R43, R5, R34, 1 ;  /* 0x3f800000052b7423 */ /* 0x000fe20000010022 */
[----:B------:R-:W-:Y:S01]  /*1b70*/  FMUL.FTZ R5, R35, R46 ;  /* 0x0000002e23057220 */ /* 0x000fe20000410000 */
[----:B------:R-:W1:Y:S01]  /*1b80*/  MUFU.RCP R41, R52 ;  /* 0x0000003400297308 */ /* 0x000e620000001000 */
[----:B------:R-:W-:Y:S01]  /*1b90*/  FADD.FTZ R35, -R4, R9 ;  /* 0x0000000904237221 */ /* 0x000fe20000010100 */
[----:B---3--:R-:W-:Y:S01]  /*1ba0*/  FADD.FTZ R51, -R40, 1 ;  /* 0x3f80000028337421 */ /* 0x008fe20000010100 */
[----:B------:R-:W-:Y:S01]  /*1bb0*/  FMUL.FTZ R47, R69, R40 ;  /* 0x00000028452f7220 */ /* 0x000fe20000410000 */
[-C--:B------:R-:W-:Y:S01]  /*1bc0*/  FMUL.FTZ R40, R53, R84.reuse ;  /* 0x0000005435287220 */ /* 0x080fe20000410000 */
[-C--:B------:R-:W-:Y:S01]  /*1bd0*/  FMUL.FTZ R34, R35, R84.reuse ;  /* 0x0000005423227220 */ /* 0x080fe20000410000 */
[----:B------:R-:W-:Y:S01]  /*1be0*/  FFMA.FTZ R42, R48, R51, 1 ;  /* 0x3f800000302a7423 */ /* 0x000fe20000010033 */
[C-C-:B------:R-:W-:Y:S01]  /*1bf0*/  FFMA.FTZ R51, R64.reuse, R33, R2.reuse ;  /* 0x0000002140337223 */ /* 0x140fe20000010002 */
[----:B------:R-:W-:Y:S01]  /*1c00*/  FMUL.FTZ R35, R49, R84 ;  /* 0x0000005431237220 */ /* 0x000fe20000410000 */
[--C-:B------:R-:W-:Y:S01]  /*1c10*/  FFMA.FTZ R59, R65, R40, R3.reuse ;  /* 0x00000028413b7223 */ /* 0x100fe20000010003 */
[----:B0-----:R-:W-:Y:S01]  /*1c20*/  FADD.FTZ R50, -R39, 1 ;  /* 0x3f80000027327421 */ /* 0x001fe20000010100 */
[----:B------:R-:W-:Y:S01]  /*1c30*/  FMUL.FTZ R48, R51, -1.4426950216293334961 ;  /* 0xbfb8aa3b33307820 */ /* 0x000fe20000410000 */
[----:B------:R-:W-:Y:S01]  /*1c40*/  FFMA.FTZ R58, R64, R35, R2 ;  /* 0x00000023403a7223 */ /* 0x000fe20000010002 */
[----:B------:R-:W-:Y:S01]  /*1c50*/  FMUL.FTZ R56, R59, -1.4426950216293334961 ;  /* 0xbfb8aa3b3b387820 */ /* 0x000fe20000410000 */
[----:B------:R-:W-:Y:S01]  /*1c60*/  FFMA.FTZ R50, R45, R50, 1 ;  /* 0x3f8000002d327423 */ /* 0x000fe20000010032 */
[----:B------:R-:W-:Y:S01]  /*1c70*/  FMUL.FTZ R43, R44, R43 ;  /* 0x0000002b2c2b7220 */ /* 0x000fe20000410000 */
[----:B------:R-:W-:Y:S01]  /*1c80*/  FMUL.FTZ R55, R58, -1.4426950216293334961 ;  /* 0xbfb8aa3b3a377820 */ /* 0x000fe20000410000 */
[----:B------:R-:W0:Y:S01]  /*1c90*/  MUFU.EX2 R48, R48 ;  /* 0x0000003000307308 */ /* 0x000e220000000800 */
[----:B-1----:R-:W-:Y:S01]  /*1ca0*/  FADD.FTZ R45, -R41, 1 ;  /* 0x3f800000292d7421 */ /* 0x002fe20000010100 */
[----:B------:R-:W-:Y:S01]  /*1cb0*/  FMUL.FTZ R46, R6, R41 ;  /* 0x00000029062e7220 */ /* 0x000fe20000410000 */
[----:B------:R-:W-:Y:S01]  /*1cc0*/  FMUL.FTZ R41, R47, R42 ;  /* 0x0000002a2f297220 */ /* 0x000fe20000410000 */
[----:B------:R-:W1:Y:S01]  /*1cd0*/  MUFU.EX2 R56, R56 ;  /* 0x0000003800387308 */ /* 0x000e620000000800 */
[----:B------:R-:W-:Y:S01]  /*1ce0*/  FFMA.FTZ R45, R30, R45, 1 ;  /* 0x3f8000001e2d7423 */ /* 0x000fe2000001002d */
[----:B------:R-:W-:Y:S01]  /*1cf0*/  FFMA.FTZ R30, R65, R34, R3 ;  /* 0x00000022411e7223 */ /* 0x000fe20000010003 */
[----:B------:R-:W-:Y:S01]  /*1d00*/  FADD.FTZ R47, -R4, R17 ;  /* 0x00000011042f7221 */ /* 0x000fe20000010100 */
[----:B------:R-:W2:Y:S01]  /*1d10*/  MUFU.EX2 R55, R55 ;  /* 0x0000003700377308 */ /* 0x000ea20000000800 */
[----:B------:R-:W-:Y:S01]  /*1d20*/  FMUL.FTZ R42, R46, R45 ;  /* 0x0000002d2e2a7220 */ /* 0x000fe20000410000 */
[----:B------:R-:W-:Y:S01]  /*1d30*/  FMUL.FTZ R49, R30, -1.4426950216293334961 ;  /* 0xbfb8aa3b1e317820 */ /* 0x000fe20000410000 */
[----:B------:R-:W-:Y:S01]  /*1d40*/  FADD.FTZ R45, -R4, R16 ;  /* 0x00000010042d7221 */ /* 0x000fe20000010100 */
[-C--:B------:R-:W-:Y:S01]  /*1d50*/  FMUL.FTZ R44, R47, R84.reuse ;  /* 0x000000542f2c7220 */ /* 0x080fe20000410000 */
[----:B------:R-:W-:Y:S01]  /*1d60*/  FMUL.FTZ R39, R68, R39 ;  /* 0x0000002744277220 */ /* 0x000fe20000410000 */
[----:B0-----:R-:W-:Y:S01]  /*1d70*/  FADD.FTZ R48, R48, 1 ;  /* 0x3f80000030307421 */ /* 0x001fe20000010000 */
[----:B------:R-:W-:Y:S01]  /*1d80*/  FMUL.FTZ R45, R45, R84 ;  /* 0x000000542d2d7220 */ /* 0x000fe20000410000 */
[----:B------:R-:W0:Y:S01]  /*1d90*/  MUFU.EX2 R49, R49 ;  /* 0x0000003100317308 */ /* 0x000e220000000800 */
[----:B------:R-:W-:Y:S01]  /*1da0*/  FFMA.FTZ R46, R65, R44, R3 ;  /* 0x0000002c412e7223 */ /* 0x000fe20000010003 */
[----:B-1----:R-:W-:Y:S01]  /*1db0*/  FADD.FTZ R90, R56, 1 ;  /* 0x3f800000385a7421 */ /* 0x002fe20000010000 */
[----:B------:R-:W-:Y:S01]  /*1dc0*/  FFMA.FTZ R52, R64, R45, R2 ;  /* 0x0000002d40347223 */ /* 0x000fe20000010002 */
[----:B------:R1:W3:Y:S01]  /*1dd0*/  MUFU.RCP R53, R48 ;  /* 0x0000003000357308 */ /* 0x0002e20000001000 */
[----:B------:R-:W-:Y:S01]  /*1de0*/  FMUL.FTZ R61, R46, -1.4426950216293334961 ;  /* 0xbfb8aa3b2e3d7820 */ /* 0x000fe20000410000 */
[----:B--2---:R-:W-:Y:S01]  /*1df0*/  FADD.FTZ R77, R55, 1 ;  /* 0x3f800000374d7421 */ /* 0x004fe20000010000 */
[----:B------:R-:W-:Y:S01]  /*1e00*/  FMUL.FTZ R63, R52, -1.4426950216293334961 ;  /* 0xbfb8aa3b343f7820 */ /* 0x000fe20000410000 */
[----:B------:R-:W-:Y:S01]  /*1e10*/  FMUL.FTZ R47, R57, R84 ;  /* 0x00000054392f7220 */ /* 0x000fe20000410000 */
[----:B------:R-:W-:-:S03]  /*1e20*/  FMUL.FTZ R39, R39, R50 ;  /* 0x0000003227277220 */ /* 0x000fc60000410000 */
[----:B------:R-:W-:Y:S01]  /*1e30*/  MUFU.RCP R77, R77 ;  /* 0x0000004d004d7308 */ /* 0x000fe20000001000 */
[----:B-1----:R-:W-:Y:S01]  /*1e40*/  FFMA.FTZ R48, R64, R47, R2 ;  /* 0x0000002f40307223 */ /* 0x002fe20000010002 */
[----:B0-----:R-:W-:Y:S01]  /*1e50*/  FADD.FTZ R76, R49, 1 ;  /* 0x3f800000314c7421 */ /* 0x001fe20000010000 */
[----:B------:R-:W-:Y:S02]  /*1e60*/  FADD.FTZ R49, -R4, R21 ;  /* 0x0000001504317221 */ /* 0x000fe40000010100 */
[----:B------:R-:W-:Y:S02]  /*1e70*/  FMUL.FTZ R60, R48, -1.4426950216293334961 ;  /* 0xbfb8aa3b303c7820 */ /* 0x000fe40000410000 */
[----:B------:R-:W-:Y:S01]  /*1e80*/  FMUL.FTZ R50, R49, R84 ;  /* 0x0000005431327220 */ /* 0x000fe20000410000 */
[----:B------:R-:W0:Y:S01]  /*1e90*/  MUFU.RCP R76, R76 ;  /* 0x0000004c004c7308 */ /* 0x000e220000001000 */
[----:B---3--:R-:W-:Y:S02]  /*1ea0*/  FADD.FTZ R54, -R53, 1 ;  /* 0x3f80000035367421 */ /* 0x008fe40000010100 */
[----:B------:R-:W-:-:S02]  /*1eb0*/  FFMA.FTZ R49, R65, R50, R3 ;  /* 0x0000003241317223 */ /* 0x000fc40000010003 */
[----:B------:R-:W-:Y:S01]  /*1ec0*/  FFMA.FTZ R54, R51, R54, 1 ;  /* 0x3f80000033367423 */ /* 0x000fe20000010036 */
[----:B------:R-:W-:Y:S02]  /*1ed0*/  FMUL.FTZ R51, R10, R53 ;  /* 0x000000350a337220 */ /* 0x000fe40000410000 */
[----:B------:R-:W1:Y:S01]  /*1ee0*/  MUFU.EX2 R63, R63 ;  /* 0x0000003f003f7308 */ /* 0x000e620000000800 */
[----:B------:R-:W-:Y:S01]  /*1ef0*/  FADD.FTZ R53, -R4, R24 ;  /* 0x0000001804357221 */ /* 0x000fe20000010100 */
[----:B------:R-:W-:Y:S01]  /*1f00*/  FMUL.FTZ R85, R49, -1.4426950216293334961 ;  /* 0xbfb8aa3b31557820 */ /* 0x000fe20000410000 */
[----:B------:R-:W-:Y:S01]  /*1f10*/  FMUL.FTZ R51, R51, R54 ;  /* 0x0000003633337220 */ /* 0x000fe20000410000 */
[----:B------:R-:W2:Y:S01]  /*1f20*/  MUFU.RCP R90, R90 ;  /* 0x0000005a005a7308 */ /* 0x000ea20000001000 */
[----:B------:R-:W-:-:S04]  /*1f30*/  FMUL.FTZ R53, R53, R84 ;  /* 0x0000005435357220 */ /* 0x000fc80000410000 */
[----:B------:R-:W-:Y:S01]  /*1f40*/  FFMA.FTZ R55, R64, R53, R2 ;  /* 0x0000003540377223 */ /* 0x000fe20000010002 */
[----:B0-----:R-:W-:Y:S01]  /*1f50*/  FADD.FTZ R57, -R76, 1 ;  /* 0x3f8000004c397421 */ /* 0x001fe20000010100 */
[----:B------:R-:W-:Y:S01]  /*1f60*/  FMUL.FTZ R92, R11, R76 ;  /* 0x0000004c0b5c7220 */ /* 0x000fe20000410000 */
[----:B------:R-:W0:Y:S01]  /*1f70*/  MUFU.EX2 R61, R61 ;  /* 0x0000003d003d7308 */ /* 0x000e220000000800 */
[----:B------:R-:W-:Y:S01]  /*1f80*/  FMUL.FTZ R62, R55, -1.4426950216293334961 ;  /* 0xbfb8aa3b373e7820 */ /* 0x000fe20000410000 */
[----:B-1----:R-:W-:Y:S01]  /*1f90*/  FADD.FTZ R63, R63, 1 ;  /* 0x3f8000003f3f7421 */ /* 0x002fe20000010000 */
[----:B------:R-:W-:Y:S01]  /*1fa0*/  FFMA.FTZ R57, R30, R57, 1 ;  /* 0x3f8000001e397423 */ /* 0x000fe20000010039 */
[----:B------:R-:W-:Y:S01]  /*1fb0*/  FMUL.FTZ R30, R91, R84 ;  /* 0x000000545b1e7220 */ /* 0x000fe20000410000 */
[----:B------:R1:W3:Y:S02]  /*1fc0*/  MUFU.EX2 R54, R85 ;  /* 0x0000005500367308 */ /* 0x0002e40000000800 */
[----:B------:R-:W-:Y:S01]  /*1fd0*/  FMUL.FTZ R57, R92, R57 ;  /* 0x000000395c397220 */ /* 0x000fe20000410000 */
[----:B------:R-:W-:Y:S01]  /*1fe0*/  FFMA.FTZ R56, R65, R30, R3 ;  /* 0x0000001e41387223 */ /* 0x000fe20000010003 */
[----:B------:R-:W4:Y:S03]  /*1ff0*/  MUFU.RCP R63, R63 ;  /* 0x0000003f003f7308 */ /* 0x000f260000001000 */
[----:B------:R-:W-:Y:S01]  /*2000*/  FMUL.FTZ R76, R56, -1.4426950216293334961 ;  /* 0xbfb8aa3b384c7820 */ /* 0x000fe20000410000 */
[----:B-1----:R-:W-:Y:S01]  /*2010*/  FADD.FTZ R85, -R77, 1 ;  /* 0x3f8000004d557421 */ /* 0x002fe20000010100 */
[----:B0-----:R-:W-:Y:S01]  /*2020*/  FADD.FTZ R92, R61, 1 ;  /* 0x3f8000003d5c7421 */ /* 0x001fe20000010000 */
[----:B--2---:R-:W-:-:S02]  /*2030*/  FADD.FTZ R61, -R90, 1 ;  /* 0x3f8000005a3d7421 */ /* 0x004fc40000010100 */
[----:B------:R-:W0:Y:S01]  /*2040*/  MUFU.EX2 R62, R62 ;  /* 0x0000003e003e7308 */ /* 0x000e220000000800 */
[----:B------:R-:W-:Y:S01]  /*2050*/  FFMA.FTZ R85, R58, R85, 1 ;  /* 0x3f8000003a557423 */ /* 0x000fe20000010055 */
[----:B------:R-:W-:Y:S01]  /*2060*/  FMUL.FTZ R58, R14, R77 ;  /* 0x0000004d0e3a7220 */ /* 0x000fe20000410000 */
[----:B------:R-:W-:Y:S01]  /*2070*/  FFMA.FTZ R77, R59, R61, 1 ;  /* 0x3f8000003b4d7423 */ /* 0x000fe2000001003d */
[----:B------:R-:W1:Y:S01]  /*2080*/  MUFU.EX2 R60, R60 ;  /* 0x0000003c003c7308 */ /* 0x000e620000000800 */
[----:B------:R-:W-:Y:S01]  /*2090*/  FMUL.FTZ R59, R15, R90 ;  /* 0x0000005a0f3b7220 */ /* 0x000fe20000410000 */
[----:B---3--:R-:W-:Y:S01]  /*20a0*/  FADD.FTZ R54, R54, 1 ;  /* 0x3f80000036367421 */ /* 0x008fe20000010000 */
[----:B------:R-:W-:Y:S01]  /*20b0*/  FMUL.FTZ R58, R58, R85 ;  /* 0x000000553a3a7220 */ /* 0x000fe20000410000 */
[----:B------:R-:W2:Y:S01]  /*20c0*/  MUFU.EX2 R76, R76 ;  /* 0x0000004c004c7308 */ /* 0x000ea20000000800 */
[----:B------:R-:W-:Y:S01]  /*20d0*/  FMUL.FTZ R59, R59, R77 ;  /* 0x0000004d3b3b7220 */ /* 0x000fe20000410000 */
[----:B----4-:R-:W-:-:S02]  /*20e0*/  FADD.FTZ R77, -R63, 1 ;  /* 0x3f8000003f4d7421 */ /* 0x010fc40000010100 */
[----:B------:R-:W3:Y:S01]  /*20f0*/  MUFU.RCP R54, R54 ;  /* 0x0000003600367308 */ /* 0x000ee20000001000 */
[----:B0-----:R-:W-:Y:S01]  /*2100*/  FADD.FTZ R62, R62, 1 ;  /* 0x3f8000003e3e7421 */ /* 0x001fe20000010000 */
[----:B------:R-:W-:Y:S01]  /*2110*/  FFMA.FTZ R77, R52, R77, 1 ;  /* 0x3f800000344d7423 */ /* 0x000fe2000001004d */
[----:B------:R-:W-:Y:S01]  /*2120*/  FMUL.FTZ R52, R18, R63 ;  /* 0x0000003f12347220 */ /* 0x000fe20000410000 */
[----:B-1----:R-:W-:-:S04]  /*2130*/  FADD.FTZ R60, R60, 1 ;  /* 0x3f8000003c3c7421 */ /* 0x002fc80000010000 */
[----:B------:R3:W0:Y:S01]  /*2140*/  MUFU.RCP R63, R62 ;  /* 0x0000003e003f7308 */ /* 0x0006220000001000 */
[----:B------:R-:W-:Y:S01]  /*2150*/  FMUL.FTZ R52, R52, R77 ;  /* 0x0000004d34347220 */ /* 0x000fe20000410000 */
[----:B--2---:R-:W-:-:S06]  /*2160*/  FADD.FTZ R76, R76, 1 ;  /* 0x3f8000004c4c7421 */ /* 0x004fcc0000010000 */
[----:B------:R-:W1:Y:S01]  /*2170*/  MUFU.RCP R61, R60 ;  /* 0x0000003c003d7308 */ /* 0x000e620000001000 */
[----:B---3--:R-:W-:-:S04]  /*2180*/  FADD.FTZ R62, -R54, 1 ;  /* 0x3f800000363e7421 */ /* 0x008fc80000010100 */
[----:B------:R-:W-:Y:S01]  /*2190*/  FFMA.FTZ R62, R49, R62, 1 ;  /* 0x3f800000313e7423 */ /* 0x000fe2000001003e */
[----:B------:R-:W-:Y:S02]  /*21a0*/  FMUL.FTZ R49, R23, R54 ;  /* 0x0000003617317220 */ /* 0x000fe40000410000 */
[----:B------:R-:W2:Y:S01]  /*21b0*/  MUFU.RCP R60, R76 ;  /* 0x0000004c003c7308 */ /* 0x000ea20000001000 */
[----:B0-----:R-:W-:Y:S01]  /*21c0*/  FADD.FTZ R90, -R63, 1 ;  /* 0x3f8000003f5a7421 */ /* 0x001fe20000010100 */
[----:B------:R-:W-:Y:S01]  /*21d0*/  FMUL.FTZ R63, R26, R63 ;  /* 0x0000003f1a3f7220 */ /* 0x000fe20000410000 */
[----:B------:R-:W-:Y:S02]  /*21e0*/  FMUL.FTZ R49, R49, R62 ;  /* 0x0000003e31317220 */ /* 0x000fe40000410000 */
[----:B------:R-:W-:-:S03]  /*21f0*/  FFMA.FTZ R90, R55, R90, 1 ;  /* 0x3f800000375a7423 */ /* 0x000fc6000001005a */
[----:B------:R-:W0:Y:S01]  /*2200*/  MUFU.RCP R92, R92 ;  /* 0x0000005c005c7308 */ /* 0x000e220000001000 */
[----:B------:R-:W-:Y:S01]  /*2210*/  FMUL.FTZ R62, R63, R90 ;  /* 0x0000005a3f3e7220 */ /* 0x000fe20000410000 */
[----:B-1----:R-:W-:-:S04]  /*2220*/  FADD.FTZ R85, -R61, 1 ;  /* 0x3f8000003d557421 */ /* 0x002fc80000010100 */
[----:B------:R-:W-:Y:S01]  /*2230*/  FFMA.FTZ R85, R48, R85, 1 ;  /* 0x3f80000030557423 */ /* 0x000fe20000010055 */
[----:B--2---:R-:W-:Y:S01]  /*2240*/  FADD.FTZ R55, -R60, 1 ;  /* 0x3f8000003c377421 */ /* 0x004fe20000010100 */
[----:B------:R-:W-:Y:S01]  /*2250*/  FMUL.FTZ R54, R27, R60 ;  /* 0x0000003c1b367220 */ /* 0x000fe20000410000 */
[----:B------:R-:W-:Y:S02]  /*2260*/  FMUL.FTZ R60, R64, R5 ;  /* 0x00000005403c7220 */ /* 0x000fe40000410000 */
[----:B------:R-:W-:Y:S01]  /*2270*/  FFMA.FTZ R55, R56, R55, 1 ;  /* 0x3f80000038377423 */ /* 0x000fe20000010037 */
[----:B------:R-:W-:Y:S01]  /*2280*/  FFMA.FTZ R56, R29, R5, RZ ;  /* 0x000000051d387223 */ /* 0x000fe200000100ff */
[----:B------:R-:W-:Y:S01]  /*2290*/  FADD.FTZ R76, RZ, R60 ;  /* 0x0000003cff4c7221 */ /* 0x000fe20000010000 */
[----:B0-----:R-:W-:Y:S01]  /*22a0*/  FADD.FTZ R77, -R92, 1 ;  /* 0x3f8000005c4d7421 */ /* 0x001fe20000010100 */
[----:B------:R-:W-:Y:S01]  /*22b0*/  FMUL.FTZ R63, R54, R55 ;  /* 0x00000037363f7220 */ /* 0x000fe20000410000 */
[----:B------:R-:W-:Y:S01]  /*22c0*/  FMUL.FTZ R55, R65, R38 ;  /* 0x0000002641377220 */ /* 0x000fe20000410000 */
[----:B------:R-:W-:Y:S01]  /*22d0*/  FADD.FTZ R54, RZ, R5 ;  /* 0x00000005ff367221 */ /* 0x000fe20000010000 */
[----:B------:R-:W-:Y:S01]  /*22e0*/  FFMA.FTZ R77, R46, R77, 1 ;  /* 0x3f8000002e4d7423 */ /* 0x000fe2000001004d */
[----:B------:R-:W-:Y:S01]  /*22f0*/  FMUL.FTZ R46, R22, R61 ;  /* 0x0000003d162e7220 */ /* 0x000fe20000410000 */
[----:B------:R-:W-:Y:S01]  /*2300*/  FFMA.FTZ R61, R29, R60, RZ ;  /* 0x0000003c1d3d7223 */ /* 0x000fe200000100ff */
[----:B------:R-:W-:Y:S01]  /*2310*/  FADD.FTZ R76, R55, R76 ;  /* 0x0000004c374c7221 */ /* 0x000fe20000010000 */
[----:B------:R-:W-:Y:S01]  /*2320*/  FADD.FTZ R5, R54, R39 ;  /* 0x0000002736057221 */ /* 0x000fe20000010000 */
[----:B------:R-:W-:Y:S01]  /*2330*/  FFMA.FTZ R54, R31, R39, R56 ;  /* 0x000000271f367223 */ /* 0x000fe20000010038 */
[----:B------:R-:W-:Y:S01]  /*2340*/  FFMA.FTZ R60, R28, R55, R61 ;  /* 0x000000371c3c7223 */ /* 0x000fe2000001003d */
[C---:B------:R-:W-:Y:S01]  /*2350*/  FMUL.FTZ R61, R64.reuse, R39 ;  /* 0x00000027403d7220 */ /* 0x040fe20000410000 */
[-C--:B------:R-:W-:Y:S01]  /*2360*/  FMUL.FTZ R39, R64, R42.reuse ;  /* 0x0000002a40277220 */ /* 0x080fe20000410000 */
[----:B------:R-:W-:Y:S01]  /*2370*/  FFMA.FTZ R54, R37, R42, R54 ;  /* 0x0000002a25367223 */ /* 0x000fe20000010036 */
[----:B------:R-:W-:Y:S01]  /*2380*/  FADD.FTZ R42, R5, R42 ;  /* 0x0000002a052a7221 */ /* 0x000fe20000010000 */
[----:B------:R-:W-:Y:S01]  /*2390*/  FFMA.FTZ R60, R31, R61, R60 ;  /* 0x0000003d1f3c7223 */ /* 0x000fe2000001003c */
[----:B------:R-:W-:Y:S01]  /*23a0*/  FMUL.FTZ R31, R65, R41 ;  /* 0x00000029411f7220 */ /* 0x000fe20000410000 */
[----:B------:R-:W-:Y:S01]  /*23b0*/  FADD.FTZ R76, R76, R61 ;  /* 0x0000003d4c4c7221 */ /* 0x000fe20000010000 */
[----:B------:R-:W-:Y:S01]  /*23c0*/  FMUL.FTZ R5, R64, R51 ;  /* 0x0000003340057220 */ /* 0x000fe20000410000 */
[----:B------:R-:W-:Y:S01]  /*23d0*/  FMUL.FTZ R48, R19, R92 ;  /* 0x0000005c13307220 */ /* 0x000fe20000410000 */
[----:B------:R-:W-:Y:S01]  /*23e0*/  FFMA.FTZ R60, R32, R31, R60 ;  /* 0x0000001f203c7223 */ /* 0x000fe2000001003c */
[----:B------:R-:W-:Y:S01]  /*23f0*/  FADD.FTZ R76, R31, R76 ;  /* 0x0000004c1f4c7221 */ /* 0x000fe20000010000 */
[----:B------:R-:W-:Y:S01]  /*2400*/  FMUL.FTZ R31, R65, R43 ;  /* 0x0000002b411f7220 */ /* 0x000fe20000410000 */
[----:B------:R-:W-:Y:S01]  /*2410*/  FFMA.FTZ R29, R28, R38, RZ ;  /* 0x000000261c1d7223 */ /* 0x000fe200000100ff */
[----:B------:R-:W-:Y:S01]  /*2420*/  FFMA.FTZ R60, R37, R39, R60 ;  /* 0x00000027253c7223 */ /* 0x000fe2000001003c */
[----:B------:R-:W-:Y:S01]  /*2430*/  FADD.FTZ R76, R76, R39 ;  /* 0x000000274c4c7221 */ /* 0x000fe20000010000 */
[----:B------:R-:W-:Y:S01]  /*2440*/  FADD.FTZ R38, RZ, R38 ;  /* 0x00000026ff267221 */ /* 0x000fe20000010000 */
[----:B------:R-:W-:Y:S01]  /*2450*/  FFMA.FTZ R54, R33, R51, R54 ;  /* 0x0000003321367223 */ /* 0x000fe20000010036 */
[----:B------:R-:W-:Y:S01]  /*2460*/  FFMA.FTZ R60, R36, R31, R60 ;  /* 0x0000001f243c7223 */ /* 0x000fe2000001003c */
[----:B------:R-:W-:Y:S01]  /*2470*/  FADD.FTZ R76, R31, R76 ;  /* 0x0000004c1f4c7221 */ /* 0x000fe20000010000 */
[----:B------:R-:W-:Y:S01]  /*2480*/  FMUL.FTZ R31, R65, R57 ;  /* 0x00000039411f7220 */ /* 0x000fe20000410000 */
[----:B------:R-:W-:Y:S01]  /*2490*/  FMUL.FTZ R48, R48, R77 ;  /* 0x0000004d30307220 */ /* 0x000fe20000410000 */
[----:B------:R-:W-:Y:S01]  /*24a0*/  FFMA.FTZ R60, R33, R5, R60 ;  /* 0x00000005213c7223 */ /* 0x000fe2000001003c */
[----:B------:R-:W-:Y:S01]  /*24b0*/  FADD.FTZ R76, R76, R5 ;  /* 0x000000054c4c7221 */ /* 0x000fe20000010000 */
[----:B------:R-:W-:Y:S01]  /*24c0*/  FMUL.FTZ R5, R64, R58 ;  /* 0x0000003a40057220 */ /* 0x000fe20000410000 */
[----:B------:R-:W-:Y:S01]  /*24d0*/  FFMA.FTZ R29, R32, R41, R29 ;  /* 0x00000029201d7223 */ /* 0x000fe2000001001d */
[----:B------:R-:W-:Y:S01]  /*24e0*/  FFMA.FTZ R60, R34, R31, R60 ;  /* 0x0000001f223c7223 */ /* 0x000fe2000001003c */
[----:B------:R-:W-:Y:S01]  /*24f0*/  FADD.FTZ R76, R31, R76 ;  /* 0x0000004c1f4c7221 */ /* 0x000fe20000010000 */
[----:B------:R-:W-:Y:S01]  /*2500*/  FMUL.FTZ R31, R65, R59 ;  /* 0x0000003b411f7220 */ /* 0x000fe20000410000 */
[----:B------:R-:W-:Y:S01]  /*2510*/  FMUL.FTZ R33, R64, R52 ;  /* 0x0000003440217220 */ /* 0x000fe20000410000 */
[----:B------:R-:W-:Y:S01]  /*2520*/  FFMA.FTZ R60, R35, R5, R60 ;  /* 0x00000005233c7223 */ /* 0x000fe2000001003c */
[----:B------:R-:W-:Y:S01]  /*2530*/  FADD.FTZ R76, R76, R5 ;  /* 0x000000054c4c7221 */ /* 0x000fe20000010000 */
[----:B------:R-:W-:Y:S01]  /*2540*/  FADD.FTZ R38, R38, R41 ;  /* 0x0000002926267221 */ /* 0x000fe20000010000 */
[----:B------:R-:W-:Y:S01]  /*2550*/  FMUL.FTZ R46, R46, R85 ;  /* 0x000000552e2e7220 */ /* 0x000fe20000410000 */
[----:B------:R-:W-:Y:S01]  /*2560*/  FFMA.FTZ R60, R40, R31, R60 ;  /* 0x0000001f283c7223 */ /* 0x000fe2000001003c */
[----:B------:R-:W-:Y:S01]  /*2570*/  FADD.FTZ R76, R31, R76 ;  /* 0x0000004c1f4c7221 */ /* 0x000fe20000010000 */
[----:B------:R-:W-:Y:S01]  /*2580*/  FFMA.FTZ R29, R36, R43, R29 ;  /* 0x0000002b241d7223 */ /* 0x000fe2000001001d */
[----:B------:R-:W-:Y:S01]  /*2590*/  FMUL.FTZ R31, R65, R48 ;  /* 0x00000030411f7220 */ /* 0x000fe20000410000 */
[----:B------:R-:W-:Y:S01]  /*25a0*/  FFMA.FTZ R60, R45, R33, R60 ;  /* 0x000000212d3c7223 */ /* 0x000fe2000001003c */
[----:B------:R-:W-:Y:S01]  /*25b0*/  FADD.FTZ R38, R38, R43 ;  /* 0x0000002b26267221 */ /* 0x000fe20000010000 */
[----:B------:R-:W-:Y:S01]  /*25c0*/  FADD.FTZ R76, R76, R33 ;  /* 0x000000214c4c7221 */ /* 0x000fe20000010000 */
[----:B------:R-:W-:Y:S01]  /*25d0*/  FFMA.FTZ R54, R35, R58, R54 ;  /* 0x0000003a23367223 */ /* 0x000fe20000010036 */
[----:B------:R-:W-:Y:S01]  /*25e0*/  FFMA.FTZ R29, R34, R57, R29 ;  /* 0x00000039221d7223 */ /* 0x000fe2000001001d */
[----:B------:R-:W-:Y:S01]  /*25f0*/  FFMA.FTZ R60, R44, R31, R60 ;  /* 0x0000001f2c3c7223 */ /* 0x000fe2000001003c */
[----:B------:R-:W-:Y:S01]  /*2600*/  FMUL.FTZ R33, R64, R46 ;  /* 0x0000002e40217220 */ /* 0x000fe20000410000 */
[----:B------:R-:W-:Y:S01]  /*2610*/  FADD.FTZ R51, R42, R51 ;  /* 0x000000332a337221 */ /* 0x000fe20000010000 */
[----:B------:R-:W-:Y:S01]  /*2620*/  FADD.FTZ R38, R38, R57 ;  /* 0x0000003926267221 */ /* 0x000fe20000010000 */
[----:B------:R-:W-:Y:S01]  /*2630*/  FADD.FTZ R76, R31, R76 ;  /* 0x0000004c1f4c7221 */ /* 0x000fe20000010000 */
[----:B------:R-:W-:Y:S01]  /*2640*/  FFMA.FTZ R5, R45, R52, R54 ;  /* 0x000000342d057223 */ /* 0x000fe20000010036 */
[----:B------:R-:W-:Y:S01]  /*2650*/  FFMA.FTZ R29, R40, R59, R29 ;  /* 0x0000003b281d7223 */ /* 0x000fe2000001001d */
[----:B------:R-:W-:Y:S01]  /*2660*/  FMUL.FTZ R31, R65, R49 ;  /* 0x00000031411f7220 */ /* 0x000fe20000410000 */
[----:B------:R-:W-:Y:S01]  /*2670*/  FFMA.FTZ R35, R47, R33, R60 ;  /* 0x000000212f237223 */ /* 0x000fe2000001003c */
[----:B------:R-:W-:Y:S01]  /*2680*/  FADD.FTZ R51, R51, R58 ;  /* 0x0000003a33337221 */ /* 0x000fe20000010000 */
[----:B------:R-:W-:Y:S01]  /*2690*/  FADD.FTZ R59, R38, R59 ;  /* 0x0000003b263b7221 */ /* 0x000fe20000010000 */
[----:B------:R-:W-:Y:S01]  /*26a0*/  FADD.FTZ R76, R76, R33 ;  /* 0x000000214c4c7221 */ /* 0x000fe20000010000 */
[----:B------:R-:W-:Y:S01]  /*26b0*/  FFMA.FTZ R60, R47, R46, R5 ;  /* 0x0000002e2f3c7223 */ /* 0x000fe20000010005 */
[----:B------:R-:W-:Y:S01]  /*26c0*/  FFMA.FTZ R29, R44, R48, R29 ;  /* 0x000000302c1d7223 */ /* 0x000fe2000001001d */
[-C--:B------:R-:W-:Y:S01]  /*26d0*/  FMUL.FTZ R5, R64, R62.reuse ;  /* 0x0000003e40057220 */ /* 0x080fe20000410000 */
[C---:B------:R-:W-:Y:S01]  /*26e0*/  FFMA.FTZ R28, R50.reuse, R31, R35 ;  /* 0x0000001f321c7223 */ /* 0x040fe20000010023 */
[----:B------:R-:W-:Y:S01]  /*26f0*/  FADD.FTZ R51, R51, R52 ;  /* 0x0000003433337221 */ /* 0x000fe20000010000 */
        /* <DEDUP_REMOVED lines=8> */
[C---:B------:R-:W-:Y:S01]  /*2780*/  FFMA.FTZ R32, R30.reuse, R31, R33 ;  /* 0x0000001f1e207223 */ /* 0x040fe20000010021 */
[----:B------:R-:W-:Y:S01]  /*2790*/  FFMA.FTZ R60, R53, R62, R60 ;  /* 0x0000003e353c7223 */ /* 0x000fe2000001003c */
[----:B------:R-:W-:Y:S01]  /*27a0*/  FFMA.FTZ R61, R30, R63, R29 ;  /* 0x0000003f1e3d7223 */ /* 0x000fe2000001001d */
[----:B------:R-:W-:Y:S01]  /*27b0*/  FADD.FTZ R31, R31, R76 ;  /* 0x0000004c1f1f7221 */ /* 0x000fe20000010000 */
[----:B------:R-:W-:Y:S01]  /*27c0*/  FADD.FTZ R62, R51, R62 ;  /* 0x0000003e333e7221 */ /* 0x000fe20000010000 */
[----:B------:R-:W-:-:S07]  /*27d0*/  FADD.FTZ R63, R48, R63 ;  /* 0x0000003f303f7221 */ /* 0x000fce0000010000 */
.L_x_1080:
        /* <DEDUP_REMOVED lines=8> */
[----:B------:R-:W-:-:S06]  /*2860*/  ISETP.GT.AND P1, PT, R78, 0x17, PT ;  /* 0x000000174e00780c */ /* 0x000fcc0003f24270 */
[----:B0-----:R-:W-:Y:S01]  /*2870*/  @!P0 FADD.FTZ R32, R5, R32 ;  /* 0x0000002005208221 */ /* 0x001fe20000010000 */
[----:B-1----:R-:W-:Y:S01]  /*2880*/  ULEA UR4, UR7, UR4, 0x18 ;  /* 0x0000000407047291 */ /* 0x002fe2000f8ec0ff */
[----:B--2---:R-:W-:-:S03]  /*2890*/  @!P0 FADD.FTZ R31, R28, R31 ;  /* 0x0000001f1c1f8221 */ /* 0x004fc60000010000 */
[----:B------:R-:W0:Y:S01]  /*28a0*/  SHFL.DOWN PT, R5, R32, 0x2, 0x1f ;  /* 0x08401f0020057f89 */ /* 0x000e2200000e0000 */
[----:B------:R-:W-:-:S03]  /*28b0*/  ISETP.GT.AND P0, PT, R78, 0x1d, PT ;  /* 0x0000001d4e00780c */ /* 0x000fc60003f04270 */
[----:B------:R-:W1:Y:S10]  /*28c0*/  SHFL.DOWN PT, R28, R31, 0x2, 0x1f ;  /* 0x08401f001f1c7f89 */ /* 0x000e7400000e0000 */
[----:B0-----:R-:W-:-:S02]  /*28d0*/  @!P0 FADD.FTZ R32, R32, R5 ;  /* 0x0000000520208221 */ /* 0x001fc40000010000 */
[----:B------:R-:W0:Y:S01]  /*28e0*/  S2R R5, SR_TID.X ;  /* 0x0000000000057919 */ /* 0x000e220000002100 */
[----:B-1----:R-:W-:Y:S01]  /*28f0*/  @!P0 FADD.FTZ R31, R31, R28 ;  /* 0x0000001c1f1f8221 */ /* 0x002fe20000010000 */
[----:B------:R-:W-:Y:S01]  /*2900*/  ISETP.GT.AND P0, PT, R78, 0x1b, PT ;  /* 0x0000001b4e00780c */ /* 0x000fe20003f04270 */
[----:B------:R-:W1:Y:S04]  /*2910*/  SHFL.DOWN PT, R28, R32, 0x4, 0x1f ;  /* 0x08801f00201c7f89 */ /* 0x000e6800000e0000 */
[----:B------:R-:W2:Y:S08]  /*2920*/  SHFL.DOWN PT, R29, R31, 0x4, 0x1f ;  /* 0x08801f001f1d7f89 */ /* 0x000eb000000e0000 */
[----:B-1----:R-:W-:Y:S01]  /*2930*/  @!P0 FADD.FTZ R32, R32, R28 ;  /* 0x0000001c20208221 */ /* 0x002fe20000010000 */
[----:B--2---:R-:W-:-:S04]  /*2940*/  @!P0 FADD.FTZ R31, R31, R29 ;  /* 0x0000001d1f1f8221 */ /* 0x004fc80000010000 */
[----:B------:R-:W1:Y:S01]  /*2950*/  SHFL.DOWN PT, R28, R32, 0x8, 0x1f ;  /* 0x09001f00201c7f89 */ /* 0x000e6200000e0000 */
[C---:B0-----:R-:W-:Y:S02]  /*2960*/  LEA R85, R5.reuse, UR4, 0x4 ;  /* 0x0000000405557c11 */ /* 0x041fe4000f8e20ff */
[C---:B------:R-:W-:Y:S01]  /*2970*/  ISETP.NE.AND P0, PT, R5.reuse, RZ, PT ;  /* 0x000000ff0500720c */ /* 0x040fe20003f05270 */
[----:B------:R-:W0:Y:S01]  /*2980*/  SHFL.DOWN PT, R29, R31, 0x8, 0x1f ;  /* 0x09001f001f1d7f89 */ /* 0x000e2200000e0000 */
[----:B------:R-:W-:-:S03]  /*2990*/  ISETP.GT.U32.AND P3, PT, R5, 0x9, PT ;  /* 0x000000090500780c */ /* 0x000fc60003f64070 */
[----:B------:R2:W-:Y:S01]  /*29a0*/  STS.128 [R85], R60 ;  /* 0x0000003c55007388 */ /* 0x0005e20000000c00 */
[----:B-1----:R-:W-:Y:S01]  /*29b0*/  FADD.FTZ R33, R32, R28 ;  /* 0x0000001c20217221 */ /* 0x002fe20000010000 */
[----:B0-----:R-:W-:-:S04]  /*29c0*/  FADD.FTZ R30, R31, R29 ;  /* 0x0000001d1f1e7221 */ /* 0x001fc80000010000 */
[----:B------:R-:W-:Y:S02]  /*29d0*/  FSEL R76, R32, R33, P1 ;  /* 0x00000021204c7208 */ /* 0x000fe40000800000 */
[----:B------:R-:W-:-:S03]  /*29e0*/  FSEL R77, R31, R30, P1 ;  /* 0x0000001e1f4d7208 */ /* 0x000fc60000800000 */
[----:B------:R2:W0:Y:S04]  /*29f0*/  SHFL.DOWN PT, R32, R76, 0x10, 0x1f ;  /* 0x0a001f004c207f89 */ /* 0x00042800000e0000 */
[----:B------:R2:W1:Y:S01]  /*2a00*/  SHFL.DOWN PT, R29, R77, 0x10, 0x1f ;  /* 0x0a001f004d1d7f89 */ /* 0x00046200000e0000 */
[----:B------:R-:W-:Y:S05]  /*2a10*/  @P2 BRA `(.L_x_1082) ;  /* 0x0000000000202947 */ /* 0x000fea0003800000 */
[----:B------:R-:W-:Y:S01]  /*2a20*/  ISETP.NE.AND P1, PT, R78, RZ, PT ;  /* 0x000000ff4e00720c */ /* 0x000fe20003f25270 */
[----:B0-2---:R-:W-:Y:S01]  /*2a30*/  FADD.FTZ R76, R33, R32 ;  /* 0x00000020214c7221 */ /* 0x005fe20000010000 */
[----:B-1----:R-:W-:-:S11]  /*2a40*/  FADD.FTZ R77, R30, R29 ;  /* 0x0000001d1e4d7221 */ /* 0x002fd60000010000 */
[----:B------:R-:W-:Y:S01]  /*2a50*/  VOTEU.ALL UP0, P1 ;  /* 0x0000000000ff7886 */ /* 0x000fe20000800000 */
[----:B------:R-:W-:-:S04]  /*2a60*/  @!P1 SHF.R.U32.HI R28, RZ, 0x2, R5 ;  /* 0x00000002ff1c9819 */ /* 0x000fc80000011605 */
[----:B------:R-:W-:Y:S01]  /*2a70*/  @!UP0 ULEA UR4, UR7, UR6, 0x18 ;  /* 0x0000000607048291 */ /* 0x000fe2000f8ec0ff */
[----:B------:R-:W-:-:S08]  /*2a80*/  @!P1 LOP3.LUT R28, R28, 0xf8, RZ, 0xc0, !PT ;  /* 0x000000f81c1c9812 */ /* 0x000fd000078ec0ff */
[----:B------:R3:W-:Y:S03]  /*2a90*/  @!P1 STS.64 [R28+UR4+0x18], R76 ;  /* 0x0000184c1c009988 */ /* 0x0007e60008000a04 */
.L_x_1082:
[----:B------:R-:W-:Y:S05]  /*2aa0*/  BSYNC.RECONVERGENT B0 ;  /* 0x0000000000007941 */ /* 0x000fea0003800200 */
.L_x_1081:
[----:B------:R-:W-:Y:S06]  /*2ab0*/  BAR.SYNC.DEFER_BLOCKING 0x0 ;  /* 0x0000000000007b1d */ /* 0x000fec0000010000 */
[----:B------:R-:W-:Y:S04]  /*2ac0*/  BSSY.RECONVERGENT B0, `(.L_x_1083) ;  /* 0x0000033000007945 */ /* 0x000fe80003800200 */
[----:B------:R-:W-:Y:S05]  /*2ad0*/  @P0 BRA `(.L_x_1084) ;  /* 0x0000000000c40947 */ /* 0x000fea0003800000 */
[----:B------:R-:W-:-:S09]  /*2ae0*/  ULEA UR4, UR7, UR6, 0x18 ;  /* 0x0000000607047291 */ /* 0x000fd2000f8ec0ff */
[----:B------:R-:W4:Y:S04]  /*2af0*/  LDS.128 R40, [UR4+0x20] ;  /* 0x00002004ff287984 */ /* 0x000f280008000c00 */
[----:B------:R-:W5:Y:S04]  /*2b00*/  LDS.128 R48, [UR4+0x30] ;  /* 0x00003004ff307984 */ /* 0x000f680008000c00 */
[----:B-1-3--:R-:W1:Y:S04]  /*2b10*/  LDS.128 R28, [UR4+0x40] ;  /* 0x00004004ff1c7984 */ /* 0x00ae680008000c00 */
[----:B------:R-:W3:Y:S04]  /*2b20*/  LDS.128 R36, [UR4+0x50] ;  /* 0x00005004ff247984 */ /* 0x000ee80008000c00 */
[----:B0-----:R-:W0:Y:S04]  /*2b30*/  LDS.128 R32, [UR4+0x60] ;  /* 0x00006004ff207984 */ /* 0x001e280008000c00 */
[----:B------:R-:W0:Y:S01]  /*2b40*/  LDS.128 R44, [UR4+0x70] ;  /* 0x00007004ff2c7984 */ /* 0x000e220008000c00 */
[----:B----4-:R-:W-:Y:S01]  /*2b50*/  FADD.FTZ R53, R76, R40 ;  /* 0x000000284c357221 */ /* 0x010fe20000010000 */
[----:B------:R-:W-:-:S02]  /*2b60*/  FADD.FTZ R40, R77, R41 ;  /* 0x000000294d287221 */ /* 0x000fc40000010000 */
[----:B--2---:R-:W-:Y:S01]  /*2b70*/  LDS.64 R76, [UR4+0xb0] ;  /* 0x0000b004ff4c7984 */ /* 0x004fe20008000a00 */
[----:B------:R-:W-:Y:S01]  /*2b80*/  FADD.FTZ R53, R53, R42 ;  /* 0x0000002a35357221 */ /* 0x000fe20000010000 */
[----:B------:R-:W-:Y:S02]  /*2b90*/  FADD.FTZ R52, R40, R43 ;  /* 0x0000002b28347221 */ /* 0x000fe40000010000 */
[----:B------:R-:W2:Y:S01]  /*2ba0*/  LDS.128 R40, [UR4+0x80] ;  /* 0x00008004ff287984 */ /* 0x000ea20008000c00 */
[----:B-----5:R-:W-:Y:S01]  /*2bb0*/  FADD.FTZ R53, R53, R48 ;  /* 0x0000003035357221 */ /* 0x020fe20000010000 */
[----:B------:R-:W-:-:S03]  /*2bc0*/  FADD.FTZ R52, R52, R49 ;  /* 0x0000003134347221 */ /* 0x000fc60000010000 */
[----:B------:R-:W-:Y:S01]  /*2bd0*/  FADD.FTZ R53, R53, R50 ;  /* 0x0000003235357221 */ /* 0x000fe20000010000 */
[----:B------:R-:W-:Y:S02]  /*2be0*/  FADD.FTZ R52, R52, R51 ;  /* 0x0000003334347221 */ /* 0x000fe40000010000 */
[----:B------:R-:W4:Y:S01]  /*2bf0*/  LDS.128 R48, [UR4+0x90] ;  /* 0x00009004ff307984 */ /* 0x000f220008000c00 */
[----:B-1----:R-:W-:Y:S01]  /*2c00*/  FADD.FTZ R53, R53, R28 ;  /* 0x0000001c35357221 */ /* 0x002fe20000010000 */
[----:B------:R-:W-:-:S03]  /*2c10*/  FADD.FTZ R52, R52, R29 ;  /* 0x0000001d34347221 */ /* 0x000fc60000010000 */
[----:B------:R-:W-:Y:S01]  /*2c20*/  FADD.FTZ R53, R53, R30 ;  /* 0x0000001e35357221 */ /* 0x000fe20000010000 */
[----:B------:R-:W-:Y:S02]  /*2c30*/  FADD.FTZ R52, R52, R31 ;  /* 0x0000001f34347221 */ /* 0x000fe40000010000 */
[----:B------:R-:W1:Y:S01]  /*2c40*/  LDS.128 R28, [UR4+0xa0] ;  /* 0x0000a004ff1c7984 */ /* 0x000e620008000c00 */
        /* <DEDUP_REMOVED lines=9> */
[----:B------:R-:W-:-:S03]  /*2ce0*/  FADD.FTZ R52, R52, R45 ;  /* 0x0000002d34347221 */ /* 0x000fc60000010000 */
[----:B------:R-:W-:Y:S01]  /*2cf0*/  FADD.FTZ R53, R53, R46 ;  /* 0x0000002e35357221 */ /* 0x000fe20000010000 */
[----:B------:R-:W-:-:S03]  /*2d00*/  FADD.FTZ R52, R52, R47 ;  /* 0x0000002f34347221 */ /* 0x000fc60000010000 */
[----:B--2---:R-:W-:Y:S01]  /*2d10*/  FADD.FTZ R53, R53, R40 ;  /* 0x0000002835357221 */ /* 0x004fe20000010000 */
[----:B------:R-:W-:-:S03]  /*2d20*/  FADD.FTZ R52, R52, R41 ;  /* 0x0000002934347221 */ /* 0x000fc60000010000 */
[----:B------:R-:W-:Y:S01]  /*2d30*/  FADD.FTZ R53, R53, R42 ;  /* 0x0000002a35357221 */ /* 0x000fe20000010000 */
[----:B------:R-:W-:-:S03]  /*2d40*/  FADD.FTZ R52, R52, R43 ;  /* 0x0000002b34347221 */ /* 0x000fc60000010000 */
[----:B----4-:R-:W-:Y:S01]  /*2d50*/  FADD.FTZ R53, R53, R48 ;  /* 0x0000003035357221 */ /* 0x010fe20000010000 */
[----:B------:R-:W-:-:S03]  /*2d60*/  FADD.FTZ R52, R52, R49 ;  /* 0x0000003134347221 */ /* 0x000fc60000010000 */
[----:B------:R-:W-:Y:S01]  /*2d70*/  FADD.FTZ R53, R53, R50 ;  /* 0x0000003235357221 */ /* 0x000fe20000010000 */
[----:B------:R-:W-:-:S03]  /*2d80*/  FADD.FTZ R52, R52, R51 ;  /* 0x0000003334347221 */ /* 0x000fc60000010000 */
[----:B-1----:R-:W-:Y:S01]  /*2d90*/  FADD.FTZ R53, R53, R28 ;  /* 0x0000001c35357221 */ /* 0x002fe20000010000 */
[----:B------:R-:W-:-:S03]  /*2da0*/  FADD.FTZ R52, R52, R29 ;  /* 0x0000001d34347221 */ /* 0x000fc60000010000 */
[----:B------:R-:W-:Y:S01]  /*2db0*/  FADD.FTZ R53, R53, R30 ;  /* 0x0000001e35357221 */ /* 0x000fe20000010000 */
[----:B------:R-:W-:-:S03]  /*2dc0*/  FADD.FTZ R52, R52, R31 ;  /* 0x0000001f34347221 */ /* 0x000fc60000010000 */
[----:B------:R-:W-:Y:S01]  /*2dd0*/  FADD.FTZ R76, R53, R76 ;  /* 0x0000004c354c7221 */ /* 0x000fe20000010000 */
[----:B------:R-:W-:-:S07]  /*2de0*/  FADD.FTZ R77, R52, R77 ;  /* 0x0000004d344d7221 */ /* 0x000fce0000010000 */
.L_x_1084:
[----:B------:R-:W-:Y:S05]  /*2df0*/  BSYNC.RECONVERGENT B0 ;  /* 0x0000000000007941 */ /* 0x000fea0003800200 */
.L_x_1083:
[----:B------:R-:W-:Y:S06]  /*2e00*/  BAR.SYNC.DEFER_BLOCKING 0x0 ;  /* 0x0000000000007b1d */ /* 0x000fec0000010000 */
[----:B------:R-:W-:Y:S04]  /*2e10*/  BSSY.RECONVERGENT B0, `(.L_x_1085) ;  /* 0x000013d000007945 */ /* 0x000fe80003800200 */
[----:B------:R-:W-:Y:S05]  /*2e20*/  @P3 BRA `(.L_x_1086) ;  /* 0x0000001000ec3947 */ /* 0x000fea0003800000 */
[----:B------:R-:W4:Y:S04]  /*2e30*/  LDS.128 R36, [R85+0xa0] ;  /* 0x0000a00055247984 */ /* 0x000f280000000c00 */
[----:B------:R-:W2:Y:S04]  /*2e40*/  LDS.128 R52, [R85+0x140] ;  /* 0x0001400055347984 */ /* 0x000ea80000000c00 */
[----:B------:R-:W5:Y:S04]  /*2e50*/  LDS.128 R44, [R85+0x1e0] ;  /* 0x0001e000552c7984 */ /* 0x000f680000000c00 */
[----:B-1-3--:R-:W1:Y:S04]  /*2e60*/  LDS.128 R28, [R85+0x280] ;  /* 0x00028000551c7984 */ /* 0x00ae680000000c00 */
[----:B0-----:R-:W0:Y:S04]  /*2e70*/  LDS.128 R32, [R85+0x320] ;  /* 0x0003200055207984 */ /* 0x001e280000000c00 */
[----:B------:R-:W3:Y:S04]  /*2e80*/  LDS.128 R40, [R85+0x3c0] ;  /* 0x0003c00055287984 */ /* 0x000ee80000000c00 */
[----:B------:R-:W3:Y:S01]  /*2e90*/  LDS.128 R48, [R85+0x460] ;  /* 0x0004600055307984 */ /* 0x000ee20000000c00 */
[----:B----4-:R-:W-:Y:S01]  /*2ea0*/  FADD.FTZ R57, R60, R36 ;  /* 0x000000243c397221 */ /* 0x010fe20000010000 */
[----:B------:R-:W-:Y:S01]  /*2eb0*/  FADD.FTZ R56, R61, R37 ;  /* 0x000000253d387221 */ /* 0x000fe20000010000 */
[----:B------:R-:W-:Y:S01]  /*2ec0*/  FADD.FTZ R59, R62, R38 ;  /* 0x000000263e3b7221 */ /* 0x000fe20000010000 */
[----:B------:R-:W-:Y:S01]  /*2ed0*/  FADD.FTZ R58, R63, R39 ;  /* 0x000000273f3a7221 */ /* 0x000fe20000010000 */
[----:B--2---:R-:W-:Y:S01]  /*2ee0*/  FADD.FTZ R61, R57, R52 ;  /* 0x00000034393d7221 */ /* 0x004fe20000010000 */
[----:B------:R-:W2:Y:S01]  /*2ef0*/  LDS.128 R36, [R85+0x500] ;  /* 0x0005000055247984 */ /* 0x000ea20000000c00 */
[----:B------:R-:W-:Y:S01]  /*2f00*/  FADD.FTZ R52, R56, R53 ;  /* 0x0000003538347221 */ /* 0x000fe20000010000 */
[----:B------:R-:W-:Y:S01]  /*2f10*/  FADD.FTZ R53, R59, R54 ;  /* 0x000000363b357221 */ /* 0x000fe20000010000 */
[----:B------:R-:W-:Y:S01]  /*2f20*/  FADD.FTZ R54, R58, R55 ;  /* 0x000000373a367221 */ /* 0x000fe20000010000 */
[----:B-----5:R-:W-:Y:S01]  /*2f30*/  FADD.FTZ R61, R61, R44 ;  /* 0x0000002c3d3d7221 */ /* 0x020fe20000010000 */
[----:B------:R-:W4:Y:S01]  /*2f40*/  LDS.128 R56, [R85+0x5a0] ;  /* 0x0005a00055387984 */ /* 0x000f220000000c00 */
[----:B------:R-:W-:Y:S01]  /*2f50*/  FADD.FTZ R52, R52, R45 ;  /* 0x0000002d34347221 */ /* 0x000fe20000010000 */
[----:B------:R-:W-:Y:S01]  /*2f60*/  FADD.FTZ R53, R53, R46 ;  /* 0x0000002e35357221 */ /* 0x000fe20000010000 */
[----:B------:R-:W-:Y:S01]  /*2f70*/  FADD.FTZ R54, R54, R47 ;  /* 0x0000002f36367221 */ /* 0x000fe20000010000 */
[----:B-1----:R-:W-:Y:S01]  /*2f80*/  FADD.FTZ R61, R61, R28 ;  /* 0x0000001c3d3d7221 */ /* 0x002fe20000010000 */
[----:B------:R-:W1:Y:S01]  /*2f90*/  LDS.128 R44, [R85+0x640] ;  /* 0x00064000552c7984 */ /* 0x000e620000000c00 */
        /* <DEDUP_REMOVED lines=19> */
[----:B--2---:R-:W-:Y:S01]  /*30d0*/  FADD.FTZ R61, R61, R36 ;  /* 0x000000243d3d7221 */ /* 0x004fe20000010000 */
[----:B------:R-:W-:Y:S01]  /*30e0*/  FADD.FTZ R36, R48, R37 ;  /* 0x0000002530247221 */ /* 0x000fe20000010000 */
[----:B------:R-:W-:Y:S01]  /*30f0*/  FADD.FTZ R37, R49, R38 ;  /* 0x0000002631257221 */ /* 0x000fe20000010000 */
[----:B------:R-:W-:Y:S01]  /*3100*/  FADD.FTZ R60, R60, R39 ;  /* 0x000000273c3c7221 */ /* 0x000fe20000010000 */
[----:B------:R-:W2:Y:S01]  /*3110*/  LDS.128 R48, [R85+0x960] ;  /* 0x0009600055307984 */ /* 0x000ea20000000c00 */
[----:B----4-:R-:W-:Y:S01]  /*3120*/  FADD.FTZ R61, R61, R56 ;  /* 0x000000383d3d7221 */ /* 0x010fe20000010000 */
[----:B------:R-:W-:Y:S01]  /*3130*/  FADD.FTZ R56, R36, R57 ;  /* 0x0000003924387221 */ /* 0x000fe20000010000 */
[----:B------:R-:W-:Y:S01]  /*3140*/  FADD.FTZ R57, R37, R58 ;  /* 0x0000003a25397221 */ /* 0x000fe20000010000 */
[----:B------:R-:W-:Y:S01]  /*3150*/  FADD.FTZ R60, R60, R59 ;  /* 0x0000003b3c3c7221 */ /* 0x000fe20000010000 */
[----:B------:R-:W4:Y:S01]  /*3160*/  LDS.128 R36, [R85+0xa00] ;  /* 0x000a000055247984 */ /* 0x000f220000000c00 */
[----:B-1----:R-:W-:Y:S01]  /*3170*/  FADD.FTZ R61, R61, R44 ;  /* 0x0000002c3d3d7221 */ /* 0x002fe20000010000 */
[----:B------:R-:W-:Y:S01]  /*3180*/  FADD.FTZ R56, R56, R45 ;  /* 0x0000002d38387221 */ /* 0x000fe20000010000 */
[----:B------:R-:W-:Y:S01]  /*3190*/  FADD.FTZ R57, R57, R46 ;  /* 0x0000002e39397221 */ /* 0x000fe20000010000 */
[----:B------:R-:W-:-:S02]  /*31a0*/  FADD.FTZ R60, R60, R47 ;  /* 0x0000002f3c3c7221 */ /* 0x000fc40000010000 */
[----:B------:R-:W1:Y:S01]  /*31b0*/  LDS.128 R44, [R85+0xaa0] ;  /* 0x000aa000552c7984 */ /* 0x000e620000000c00 */
[----:B0-----:R-:W-:Y:S01]  /*31c0*/  FADD.FTZ R61, R61, R28 ;  /* 0x0000001c3d3d7221 */ /* 0x001fe20000010000 */
[----:B------:R-:W-:Y:S01]  /*31d0*/  FADD.FTZ R56, R56, R29 ;  /* 0x0000001d38387221 */ /* 0x000fe20000010000 */
[----:B------:R-:W-:Y:S01]  /*31e0*/  FADD.FTZ R57, R57, R30 ;  /* 0x0000001e39397221 */ /* 0x000fe20000010000 */
[----:B------:R-:W-:Y:S01]  /*31f0*/  FADD.FTZ R60, R60, R31 ;  /* 0x0000001f3c3c7221 */ /* 0x000fe20000010000 */
[----:B---3--:R-:W-:Y:S01]  /*3200*/  FADD.FTZ R61, R61, R32 ;  /* 0x000000203d3d7221 */ /* 0x008fe20000010000 */
[----:B------:R-:W0:Y:S01]  /*3210*/  LDS.128 R28, [R85+0xb40] ;  /* 0x000b4000551c7984 */ /* 0x000e220000000c00 */
[----:B------:R-:W-:Y:S01]  /*3220*/  FADD.FTZ R56, R56, R33 ;  /* 0x0000002138387221 */ /* 0x000fe20000010000 */
[----:B------:R-:W-:Y:S01]  /*3230*/  FADD.FTZ R57, R57, R34 ;  /* 0x0000002239397221 */ /* 0x000fe20000010000 */
[----:B------:R-:W-:Y:S01]  /*3240*/  FADD.FTZ R60, R60, R35 ;  /* 0x000000233c3c7221 */ /* 0x000fe20000010000 */
[----:B-----5:R-:W-:Y:S01]  /*3250*/  FADD.FTZ R61, R61, R40 ;  /* 0x000000283d3d7221 */ /* 0x020fe20000010000 */
        /* <DEDUP_REMOVED lines=15> */
[----:B----4-:R-:W-:Y:S01]  /*3350*/  FADD.FTZ R61, R61, R36 ;  /* 0x000000243d3d7221 */ /* 0x010fe20000010000 */
[----:B------:R-:W-:Y:S01]  /*3360*/  FADD.FTZ R56, R56, R37 ;  /* 0x0000002538387221 */ /* 0x000fe20000010000 */
[----:B------:R-:W-:Y:S01]  /*3370*/  FADD.FTZ R57, R57, R38 ;  /* 0x0000002639397221 */ /* 0x000fe20000010000 */
[----:B------:R-:W-:-:S02]  /*3380*/  FADD.FTZ R60, R60, R39 ;  /* 0x000000273c3c7221 */ /* 0x000fc40000010000 */
[----:B------:R-:W4:Y:S01]  /*3390*/  LDS.128 R36, [R85+0xe60] ;  /* 0x000e600055247984 */ /* 0x000f220000000c00 */
[----:B-1----:R-:W-:Y:S01]  /*33a0*/  FADD.FTZ R61, R61, R44 ;  /* 0x0000002c3d3d7221 */ /* 0x002fe20000010000 */
[----:B------:R-:W-:Y:S01]  /*33b0*/  FADD.FTZ R56, R56, R45 ;  /* 0x0000002d38387221 */ /* 0x000fe20000010000 */
[----:B------:R-:W-:Y:S01]  /*33c0*/  FADD.FTZ R57, R57, R46 ;  /* 0x0000002e39397221 */ /* 0x000fe20000010000 */
[----:B------:R-:W-:Y:S02]  /*33d0*/  FADD.FTZ R60, R60, R47 ;  /* 0x0000002f3c3c7221 */ /* 0x000fe40000010000 */
        /* <DEDUP_REMOVED lines=39> */
[----:B------:R-:W-:-:S02]  /*3650*/  FADD.FTZ R60, R60, R31 ;  /* 0x0000001f3c3c7221 */ /* 0x000fc40000010000 */
[----:B------:R-:W0:Y:S01]  /*3660*/  LDS.128 R28, [R85+0x1400] ;  /* 0x00140000551c7984 */ /* 0x000e220000000c00 */
[----:B---3--:R-:W-:Y:S01]  /*3670*/  FADD.FTZ R61, R61, R32 ;  /* 0x000000203d3d7221 */ /* 0x008fe20000010000 */
        /* <DEDUP_REMOVED lines=37> */
[----:B------:R-:W-:Y:S02]  /*38d0*/  FADD.FTZ R60, R60, R35 ;  /* 0x000000233c3c7221 */ /* 0x000fe40000010000 */
[----:B------:R-:W3:Y:S01]  /*38e0*/  LDS.128 R32, [R85+0x1900] ;  /* 0x0019000055207984 */ /* 0x000ee20000000c00 */
        /* <DEDUP_REMOVED lines=8> */
[----:B------:R-:W-:Y:S01]  /*3970*/  FADD.FTZ R60, R60, R55 ;  /* 0x000000373c3c7221 */ /* 0x000fe20000010000 */
        /* <DEDUP_REMOVED lines=34> */
[----:B------:R-:W-:Y:S01]  /*3ba0*/  FADD.FTZ R60, R60, R59 ;  /* 0x0000003b3c3c7221 */ /* 0x000fe20000010000 */
[----:B--2---:R-:W-:Y:S01]  /*3bb0*/  FADD.FTZ R61, R61, R52 ;  /* 0x000000343d3d7221 */ /* 0x004fe20000010000 */
[----:B------:R-:W-:Y:S01]  /*3bc0*/  FADD.FTZ R52, R40, R53 ;  /* 0x0000003528347221 */ /* 0x000fe20000010000 */
[----:B------:R-:W-:Y:S01]  /*3bd0*/  FADD.FTZ R53, R57, R54 ;  /* 0x0000003639357221 */ /* 0x000fe20000010000 */
[----:B------:R-:W2:Y:S01]  /*3be0*/  LDS.128 R40, [R85+0x1ea0] ;  /* 0x001ea00055287984 */ /* 0x000ea20000000c00 */
[----:B------:R-:W-:-:S03]  /*3bf0*/  FADD.FTZ R60, R60, R55 ;  /* 0x000000373c3c7221 */ /* 0x000fc60000010000 */
[----:B------:R-:W2:Y:S01]  /*3c00*/  LDS.128 R56, [R85+0x1f40] ;  /* 0x001f400055387984 */ /* 0x000ea20000000c00 */
[----:B----4-:R-:W-:Y:S01]  /*3c10*/  FADD.FTZ R61, R61, R36 ;  /* 0x000000243d3d7221 */ /* 0x010fe20000010000 */
[----:B------:R-:W-:Y:S01]  /*3c20*/  FADD.FTZ R52, R52, R37 ;  /* 0x0000002534347221 */ /* 0x000fe20000010000 */
[----:B------:R-:W-:Y:S01]  /*3c30*/  FADD.FTZ R53, R53, R38 ;  /* 0x0000002635357221 */ /* 0x000fe20000010000 */
[----:B------:R-:W-:Y:S02]  /*3c40*/  FADD.FTZ R60, R60, R39 ;  /* 0x000000273c3c7221 */ /* 0x000fe40000010000 */
[----:B------:R-:W4:Y:S01]  /*3c50*/  LDS.128 R36, [R85+0x1fe0] ;  /* 0x001fe00055247984 */ /* 0x000f220000000c00 */
        /* <DEDUP_REMOVED lines=9> */
[----:B------:R-:W1:Y:S01]  /*3cf0*/  LDS.128 R48, [R85+0x2120] ;  /* 0x0021200055307984 */ /* 0x000e620000000c00 */
        /* <DEDUP_REMOVED lines=8> */
[----:B------:R-:W5:Y:S01]  /*3d80*/  LDS.128 R28, [R85+0x2260] ;  /* 0x00226000551c7984 */ /* 0x000f620000000c00 */
[----:B------:R-:W-:Y:S01]  /*3d90*/  FADD.FTZ R60, R60, R35 ;  /* 0x000000233c3c7221 */ /* 0x000fe20000010000 */
[----:B--2---:R-:W-:Y:S01]  /*3da0*/  FADD.FTZ R61, R61, R40 ;  /* 0x000000283d3d7221 */ /* 0x004fe20000010000 */
[----:B------:R-:W-:Y:S01]  /*3db0*/  FADD.FTZ R32, R32, R41 ;  /* 0x0000002920207221 */ /* 0x000fe20000010000 */
[----:B------:R-:W-:Y:S01]  /*3dc0*/  FADD.FTZ R63, R63, R42 ;  /* 0x0000002a3f3f7221 */ /* 0x000fe20000010000 */
[----:B------:R-:W-:Y:S01]  /*3dd0*/  FADD.FTZ R60, R60, R43 ;  /* 0x0000002b3c3c7221 */ /* 0x000fe20000010000 */
[----:B------:R-:W-:Y:S01]  /*3de0*/  FADD.FTZ R61, R61, R56 ;  /* 0x000000383d3d7221 */ /* 0x000fe20000010000 */
        /* <DEDUP_REMOVED lines=9> */
[----:B0-----:R-:W-:Y:S01]  /*3e80*/  FADD.FTZ R61, R61, R44 ;  /* 0x0000002c3d3d7221 */ /* 0x001fe20000010000 */
[----:B------:R-:W-:Y:S01]  /*3e90*/  FADD.FTZ R44, R40, R45 ;  /* 0x0000002d282c7221 */ /* 0x000fe20000010000 */
[----:B------:R-:W-:Y:S01]  /*3ea0*/  FADD.FTZ R63, R63, R46 ;  /* 0x0000002e3f3f7221 */ /* 0x000fe20000010000 */
[----:B------:R-:W0:Y:S01]  /*3eb0*/  LDS.128 R40, [R85+0x2440] ;  /* 0x0024400055287984 */ /* 0x000e220000000c00 */
[----:B------:R-:W-:Y:S01]  /*3ec0*/  FADD.FTZ R60, R60, R47 ;  /* 0x0000002f3c3c7221 */ /* 0x000fe20000010000 */
[----:B-1----:R-:W-:Y:S01]  /*3ed0*/  FADD.FTZ R56, R44, R49 ;  /* 0x000000312c387221 */ /* 0x002fe20000010000 */
[----:B------:R-:W-:Y:S01]  /*3ee0*/  FADD.FTZ R61, R61, R48 ;  /* 0x000000303d3d7221 */ /* 0x000fe20000010000 */
[----:B------:R-:W1:Y:S01]  /*3ef0*/  LDS.128 R44, [R85+0x24e0] ;  /* 0x0024e000552c7984 */ /* 0x000e620000000c00 */
[----:B------:R-:W-:Y:S01]  /*3f00*/  FADD.FTZ R63, R63, R50 ;  /* 0x000000323f3f7221 */ /* 0x000fe20000010000 */
[----:B------:R-:W-:Y:S01]  /*3f10*/  FADD.FTZ R60, R60, R51 ;  /* 0x000000333c3c7221 */ /* 0x000fe20000010000 */
[----:B---3--:R-:W-:Y:S01]  /*3f20*/  FADD.FTZ R61, R61, R52 ;  /* 0x000000343d3d7221 */ /* 0x008fe20000010000 */
[----:B------:R-:W3:Y:S01]  /*3f30*/  LDS.128 R48, [R85+0x2580] ;  /* 0x0025800055307984 */ /* 0x000ee20000000c00 */
[----:B------:R-:W-:Y:S01]  /*3f40*/  FADD.FTZ R56, R56, R53 ;  /* 0x0000003538387221 */ /* 0x000fe20000010000 */
[----:B------:R-:W-:Y:S01]  /*3f50*/  FADD.FTZ R91, R63, R54 ;  /* 0x000000363f5b7221 */ /* 0x000fe20000010000 */
[----:B------:R-:W-:Y:S01]  /*3f60*/  FADD.FTZ R90, R60, R55 ;  /* 0x000000373c5a7221 */ /* 0x000fe20000010000 */
[----:B-----5:R-:W-:Y:S01]  /*3f70*/  FADD.FTZ R93, R61, R28 ;  /* 0x0000001c3d5d7221 */ /* 0x020fe20000010000 */
[----:B------:R-:W5:Y:S01]  /*3f80*/  LDS.128 R52, [R85+0x2620] ;  /* 0x0026200055347984 */ /* 0x000f620000000c00 */
[----:B------:R-:W-:Y:S01]  /*3f90*/  FADD.FTZ R28, R56, R29 ;  /* 0x0000001d381c7221 */ /* 0x000fe20000010000 */
[----:B------:R-:W-:Y:S01]  /*3fa0*/  FADD.FTZ R91, R91, R30 ;  /* 0x0000001e5b5b7221 */ /* 0x000fe20000010000 */
[----:B------:R-:W-:Y:S01]  /*3fb0*/  FADD.FTZ R90, R90, R31 ;  /* 0x0000001f5a5a7221 */ /* 0x000fe20000010000 */
[----:B------:R-:W5:Y:S04]  /*3fc0*/  LDS.128 R56, [R85+0x26c0] ;  /* 0x0026c00055387984 */ /* 0x000f680000000c00 */
[----:B------:R-:W5:Y:S01]  /*3fd0*/  LDS.128 R60, [R85+0x2760] ;  /* 0x00276000553c7984 */ /* 0x000f620000000c00 */
        /* <DEDUP_REMOVED lines=16> */
[----:B---3--:R-:W-:Y:S01]  /*40e0*/  FADD.FTZ R29, R48, R29 ;  /* 0x0000001d301d7221 */ /* 0x008fe20000010000 */
        /* <DEDUP_REMOVED lines=15> */
.L_x_1086:
[----:B------:R-:W-:Y:S05]  /*41e0*/  BSYNC.RECONVERGENT B0 ;  /* 0x0000000000007941 */ /* 0x000fea0003800200 */
.L_x_1085:
[----:B------:R-:W-:Y:S04]  /*41f0*/  BSSY.RECONVERGENT B0, `(.L_x_1087) ;  /* 0x000001d000007945 */ /* 0x000fe80003800200 */
[----:B------:R-:W-:Y:S05]  /*4200*/  @P3 BRA `(.L_x_1088) ;  /* 0x00000000006c3947 */ /* 0x000fea0003800000 */
[----:B------:R-:W0:Y:S01]  /*4210*/  LDC.64 R30, c[0x0][0x3f8] ;  /* 0x0000fe00ff1e7b82 */ /* 0x000e220000000a00 */
[----:B------:R-:W-:-:S07]  /*4220*/  IMAD R35, R0, 0xa, R5 ;  /* 0x0000000a00237824 */ /* 0x000fce00078e0205 */
[----:B-1-3--:R-:W1:Y:S01]  /*4230*/  LDC.64 R28, c[0x0][0x3d8] ;  /* 0x0000f600ff1c7b82 */ /* 0x00ae620000000a00 */
[----:B0-----:R-:W-:Y:S01]  /*4240*/  IMAD.WIDE.U32 R32, R30, 0x3, RZ ;  /* 0x000000031e207825 */ /* 0x001fe200078e00ff */
[C---:B------:R-:W-:Y:S02]  /*4250*/  LEA R37, R31.reuse, R31, 0x1 ;  /* 0x0000001f1f257211 */ /* 0x040fe400078e08ff */
[----:B------:R-:W-:Y:S02]  /*4260*/  LEA.HI R39, P1, R31, R30, RZ, 0x1 ;  /* 0x0000001e1f277211 */ /* 0x000fe400078308ff */
[----:B------:R-:W-:Y:S02]  /*4270*/  IADD3 R37, PT, PT, R33, R37, RZ ;  /* 0x0000002521257210 */ /* 0x000fe40007ffe0ff */
[----:B------:R-:W-:Y:S01]  /*4280*/  IADD3.X R34, PT, PT, RZ, R31, RZ, P1, !PT ;  /* 0x0000001fff227210 */ /* 0x000fe20000ffe4ff */
[----:B-1----:R-:W-:Y:S01]  /*4290*/  IMAD.WIDE R28, R35, 0x4, R28 ;  /* 0x00000004231c7825 */ /* 0x002fe200078e021c */
[----:B------:R-:W-:-:S02]  /*42a0*/  LEA.HI R0, P1, R37, R32, RZ, 0x1 ;  /* 0x0000002025007211 */ /* 0x000fc400078308ff */
[C---:B------:R-:W-:Y:S02]  /*42b0*/  SHF.L.U32 R35, R39.reuse, 0x1, RZ ;  /* 0x0000000127237819 */ /* 0x040fe400000006ff */
[----:B------:R-:W-:Y:S01]  /*42c0*/  SHF.L.U32 R33, R0, 0x1, RZ ;  /* 0x0000000100217819 */ /* 0x000fe200000006ff */
[----:B------:R4:W-:Y:S01]  /*42d0*/  REDG.E.ADD.F32.FTZ.RN.STRONG.GPU desc[UR8][R28.64], R60 ;  /* 0x0000003c1c0079a6 */ /* 0x0009e2000c12f308 */
[----:B------:R-:W-:Y:S02]  /*42e0*/  SHF.L.U64.HI R39, R39, 0x1, R34 ;  /* 0x0000000127277819 */ /* 0x000fe40000010222 */
[----:B------:R-:W-:Y:S02]  /*42f0*/  LOP3.LUT R35, R35, 0xfffffffc, RZ, 0xc0, !PT ;  /* 0xfffffffc23237812 */ /* 0x000fe400078ec0ff */
[----:B------:R-:W-:Y:S02]  /*4300*/  LEA R34, P2, R30, R28, 0x2 ;  /* 0x0000001c1e227211 */ /* 0x000fe400078410ff */
[----:B------:R-:W-:-:S02]  /*4310*/  IADD3.X R37, PT, PT, RZ, R37, RZ, P1, !PT ;  /* 0x00000025ff257210 */ /* 0x000fc40000ffe4ff */
[----:B------:R-:W-:Y:S02]  /*4320*/  LOP3.LUT R33, R33, 0xfffffffc, RZ, 0xc0, !PT ;  /* 0xfffffffc21217812 */ /* 0x000fe400078ec0ff */
        /* <DEDUP_REMOVED lines=9> */
.L_x_1088:
[----:B------:R-:W-:Y:S05]  /*43c0*/  BSYNC.RECONVERGENT B0 ;  /* 0x0000000000007941 */ /* 0x000fea0003800200 */
.L_x_1087:
[----:B------:R-:W5:Y:S02]  /*43d0*/  LDCU UR4, c[0x0][0x370] ;  /* 0x00006e00ff0477ac */ /* 0x000f640008000800 */
[----:B-----5:R-:W-:-:S09]  /*43e0*/  UISETP.GE.U32.AND UP0, UPT, UR4, 0x2, UPT ;  /* 0x000000020400788c */ /* 0x020fd2000bf06070 */
[----:B------:R-:W-:Y:S05]  /*43f0*/  BRA.U !UP0, `(.L_x_1089) ;  /* 0x0000001508207547 */ /* 0x000fea000b800000 */
[----:B------:R-:W-:Y:S05]  /*4400*/  @P0 BRA `(.L_x_1090) ;  /* 0x00000000008c0947 */ /* 0x000fea0003800000 */
[----:B----4-:R-:W0:Y:S01]  /*4410*/  LDC R35, c[0x0][0x374] ;  /* 0x0000dd00ff237b82 */ /* 0x010e220000000800 */
[----:B------:R-:W4:Y:S01]  /*4420*/  S2R R41, SR_CTAID.Y ;  /* 0x0000000000297919 */ /* 0x000f220000002600 */
[C---:B------:R-:W-:Y:S02]  /*4430*/  LOP3.LUT R0, R80.reuse, 0x1, RZ, 0xc0, !PT ;  /* 0x0000000150007812 */ /* 0x040fe400078ec0ff */
[----:B------:R-:W-:-:S04]  /*4440*/  LOP3.LUT P0, R34, R80, 0x2, RZ, 0xc0, !PT ;  /* 0x0000000250227812 */ /* 0x000fc8000780c0ff */
[----:B------:R-:W5:Y:S01]  /*4450*/  LDC R39, c[0x0][0x370] ;  /* 0x0000dc00ff277b82 */ /* 0x000f620000000800 */
[----:B------:R-:W-:-:S07]  /*4460*/  IADD3 R37, PT, PT, -R34, 0x1, RZ ;  /* 0x0000000122257810 */ /* 0x000fce0007ffe1ff */
[----:B------:R-:W2:Y:S08]  /*4470*/  LDC.64 R30, c[0x0][0x3d0] ;  /* 0x0000f400ff1e7b82 */ /* 0x000eb00000000a00 */
[----:B-1-3--:R-:W1:Y:S01]  /*4480*/  LDC.64 R28, c[0x0][0x3c8] ;  /* 0x0000f200ff1c7b82 */ /* 0x00ae620000000a00 */
[----:B0-----:R-:W-:-:S04]  /*4490*/  IMAD R32, R0, R35, RZ ;  /* 0x0000002300207224 */ /* 0x001fc800078e02ff */
[----:B-----5:R-:W-:Y:S01]  /*44a0*/  IMAD R33, R32, R39, RZ ;  /* 0x0000002720217224 */ /* 0x020fe200078e02ff */
[----:B------:R-:W-:-:S04]  /*44b0*/  SEL R34, R39, RZ, !P0 ;  /* 0x000000ff27227207 */ /* 0x000fc80004000000 */
[----:B------:R-:W-:Y:S02]  /*44c0*/  SHF.L.U32 R33, R33, 0x1, RZ ;  /* 0x0000000121217819 */ /* 0x000fe400000006ff */
[----:B------:R-:W-:-:S03]  /*44d0*/  ISETP.NE.AND P0, PT, R34, -0x1, PT ;  /* 0xffffffff2200780c */ /* 0x000fc60003f05270 */
[----:B--2---:R-:W-:-:S04]  /*44e0*/  IMAD.WIDE R30, R33, 0x4, R30 ;  /* 0x00000004211e7825 */ /* 0x004fc800078e021e */
[----:B----4-:R-:W-:Y:S01]  /*44f0*/  IMAD R33, R35, UR5, R41 ;  /* 0x0000000523217c24 */ /* 0x010fe2000f8e0229 */
[----:B------:R-:W-:-:S03]  /*4500*/  IADD3 R35, PT, PT, R32, R41, RZ ;  /* 0x0000002920237210 */ /* 0x000fc60007ffe0ff */
[----:B------:R-:W-:-:S04]  /*4510*/  IMAD.WIDE.U32 R32, R33, 0x8, R30 ;  /* 0x0000000821207825 */ /* 0x000fc800078e001e */
[----:B-1----:R-:W-:Y:S01]  /*4520*/  IMAD.WIDE.U32 R30, R35, 0x4, R28 ;  /* 0x00000004231e7825 */ /* 0x002fe200078e001c */
[----:B------:R0:W-:Y:S01]  /*4530*/  STG.E.64 desc[UR8][R32.64], R76 ;  /* 0x0000004c20007986 */ /* 0x0001e2000c101b08 */
[----:B------:R-:W-:Y:S06]  /*4540*/  MEMBAR.ALL.GPU ;  /* 0x0000000000007992 */ /* 0x000fec000000a000 */
[----:B------:R-:W-:-:S00]  /*4550*/  ERRBAR ;  /* 0x00000000000079ab */ /* 0x000fc00000000000 */
[----:B------:R-:W-:Y:S06]  /*4560*/  CGAERRBAR ;  /* 0x00000000000075ab */ /* 0x000fec0000000000 */
[----:B------:R0:W-:Y:S01]  /*4570*/  REDG.E.ADD.S32.STRONG.GPU desc[UR8][R30.64], R37 ;  /* 0x000000251e00798e */ /* 0x0001e2000c12e308 */
[----:B------:R-:W-:Y:S05]  /*4580*/  @!P0 BRA `(.L_x_1090) ;  /* 0x00000000002c8947 */ /* 0x000fea0003800000 */
[----:B------:R-:W-:-:S13]  /*4590*/  LOP3.LUT P1, RZ, R80, 0x2, RZ, 0xc0, !PT ;  /* 0x0000000250ff7812 */ /* 0x000fda000782c0ff */
.L_x_1091:
[----:B------:R-:W-:Y:S05]  /*45a0*/  YIELD ;  /* 0x0000000000007946 */ /* 0x000fea0003800000 */
[----:B------:R-:W0:Y:S02]  /*45b0*/  LDCU UR4, c[0x0][0x374] ;  /* 0x00006e80ff0477ac */ /* 0x000e240008000800 */
[----:B0-----:R-:W-:-:S04]  /*45c0*/  IMAD R31, R0, UR4, R41 ;  /* 0x00000004001f7c24 */ /* 0x001fc8000f8e0229 */
[----:B------:R-:W-:-:S06]  /*45d0*/  IMAD.WIDE.U32 R30, R31, 0x4, R28 ;  /* 0x000000041f1e7825 */ /* 0x000fcc00078e001c */
[----:B------:R-:W2:Y:S04]  /*45e0*/  LDG.E.STRONG.GPU R30, desc[UR8][R30.64] ;  /* 0x000000081e1e7981 */ /* 0x000ea8000c1ef900 */
[----:B--2---:R-:W-:Y:S01]  /*45f0*/  CCTL.IVALL ;  /* 0x00000000ff00798f */ /* 0x004fe20002000000 */
[----:B------:R-:W0:Y:S02]  /*4600*/  LDC R33, c[0x0][0x370] ;  /* 0x0000dc00ff217b82 */ /* 0x000e240000000800 */
[----:B0-----:R-:W-:-:S04]  /*4610*/  SEL R33, R33, RZ, !P1 ;  /* 0x000000ff21217207 */ /* 0x001fc80004800000 */
[----:B------:R-:W-:-:S13]  /*4620*/  ISETP.NE.AND P0, PT, R30, R33, PT ;  /* 0x000000211e00720c */ /* 0x000fda0003f05270 */
[----:B------:R-:W-:Y:S05]  /*4630*/  @P0 BRA `(.L_x_1091) ;  /* 0xfffffffc00d80947 */ /* 0x000fea000383ffff */
.L_x_1090:
[----:B------:R-:W5:Y:S01]  /*4640*/  LDC R0, c[0x0][0x370] ;  /* 0x0000dc00ff007b82 */ /* 0x000f620000000800 */
[----:B------:R-:W-:Y:S05]  /*4650*/  WARPSYNC.ALL ;  /* 0x0000000000007948 */ /* 0x000fea0003800000 */
[----:B-----5:R-:W-:Y:S02]  /*4660*/  ISETP.GE.U32.AND P0, PT, R0, 0x8, PT ;  /* 0x000000080000780c */ /* 0x020fe40003f06070 */
[----:B------:R-:W-:Y:S01]  /*4670*/  BAR.SYNC.DEFER_BLOCKING 0x0 ;  /* 0x0000000000007b1d */ /* 0x000fe20000010000 */
[----:B------:R-:W-:-:S10]  /*4680*/  MOV R0, RZ ;  /* 0x000000ff00007202 */ /* 0x000fd40000000f00 */
[----:B------:R-:W-:Y:S05]  /*4690*/  @!P0 BRA `(.L_x_1092) ;  /* 0x00000008004c8947 */ /* 0x000fea0003800000 */
[----:B------:R-:W0:Y:S01]  /*46a0*/  S2R R0, SR_TID.X ;  /* 0x0000000000007919 */ /* 0x000e220000002100 */
[----:B------:R-:W0:Y:S01]  /*46b0*/  S2UR UR4, SR_CTAID.X ;  /* 0x00000000000479c3 */ /* 0x000e220000002500 */
[----:B------:R-:W-:-:S07]  /*46c0*/  HFMA2 R44, -RZ, RZ, 0, 0 ;  /* 0x00000000ff2c7431 */ /* 0x000fce00000001ff */
.L_x_1093:
[----:B------:R-:W-:-:S04]  /*46d0*/  ISETP.NE.AND P6, PT, R44, UR5, PT ;  /* 0x000000052c007c0c */ /* 0x000fc8000bfc5270 */
[----:B------:R-:W-:-:S13]  /*46e0*/  ISETP.NE.OR P6, PT, R5, RZ, !P6 ;  /* 0x000000ff0500720c */ /* 0x000fda00077c5670 */
[----:B0---4-:R-:W0:Y:S01]  /*46f0*/  @!P6 LDC R31, c[0x0][0x374] ;  /* 0x0000dd00ff1feb82 */ /* 0x011e220000000800 */
[----:B------:R-:W4:Y:S01]  /*4700*/  @!P6 S2R R32, SR_CTAID.Y ;  /* 0x000000000020e919 */ /* 0x000f220000002600 */
[----:B------:R-:W-:-:S06]  /*4710*/  @!P6 LOP3.LUT R34, R80, 0x1, RZ, 0xc0, !PT ;  /* 0x000000015022e812 */ /* 0x000fcc00078ec0ff */
[----:B------:R-:W5:Y:S08]  /*4720*/  @!P6 LDC R30, c[0x0][0x370] ;  /* 0x0000dc00ff1eeb82 */ /* 0x000f700000000800 */
[----:B-1-3--:R-:W1:Y:S01]  /*4730*/  @!P6 LDC.64 R28, c[0x0][0x3d0] ;  /* 0x0000f400ff1ceb82 */ /* 0x00ae620000000a00 */
[----:B0-----:R-:W-:-:S04]  /*4740*/  @!P6 IMAD R5, R34, R31, RZ ;  /* 0x0000001f2205e224 */ /* 0x001fc800078e02ff */
[----:B-----5:R-:W-:-:S05]  /*4750*/  @!P6 IMAD R5, R5, R30, RZ ;  /* 0x0000001e0505e224 */ /* 0x020fca00078e02ff */
[----:B------:R-:W-:-:S05]  /*4760*/  @!P6 SHF.L.U32 R5, R5, 0x1, RZ ;  /* 0x000000010505e819 */ /* 0x000fca00000006ff */
[----:B-1----:R-:W-:-:S04]  /*4770*/  @!P6 IMAD.WIDE R28, R5, 0x4, R28 ;  /* 0x00000004051ce825 */ /* 0x002fc800078e021c */
[----:B----4-:R-:W-:-:S04]  /*4780*/  @!P6 IMAD R5, R31, R44, R32 ;  /* 0x0000002c1f05e224 */ /* 0x010fc800078e0220 */
[----:B------:R-:W-:-:S06]  /*4790*/  @!P6 IMAD.WIDE.U32 R28, R5, 0x8, R28 ;  /* 0x00000008051ce825 */ /* 0x000fcc00078e001c */
[----:B------:R-:W3:Y:S01]  /*47a0*/  @!P6 LDG.E.64 R28, desc[UR8][R28.64] ;  /* 0x000000081c1ce981 */ /* 0x000ee2000c1e1b00 */
[C---:B------:R-:W-:Y:S01]  /*47b0*/  IADD3 R5, PT, PT, R44.reuse, 0x1, RZ ;  /* 0x000000012c057810 */ /* 0x040fe20007ffe0ff */
[----:B------:R-:W-:Y:S01]  /*47c0*/  UMOV UR5, UR4 ;  /* 0x0000000400057c82 */ /* 0x000fe20008000000 */
[----:B------:R-:W-:Y:S02]  /*47d0*/  IADD3 R57, PT, PT, R44, 0x2, RZ ;  /* 0x000000022c397810 */ /* 0x000fe40007ffe0ff */
[----:B------:R-:W-:Y:S02]  /*47e0*/  ISETP.NE.AND P5, PT, R5, UR5, PT ;  /* 0x0000000505007c0c */ /* 0x000fe4000bfa5270 */
[----:B------:R-:W-:Y:S02]  /*47f0*/  MOV R5, R0 ;  /* 0x0000000000057202 */ /* 0x000fe40000000f00 */
[----:B------:R-:W-:Y:S02]  /*4800*/  ISETP.NE.AND P4, PT, R57, UR5, PT ;  /* 0x0000000539007c0c */ /* 0x000fe4000bf85270 */
[----:B------:R-:W-:-:S02]  /*4810*/  ISETP.NE.OR P5, PT, R5, RZ, !P5 ;  /* 0x000000ff0500720c */ /* 0x000fc40006fa5670 */
[----:B------:R-:W-:Y:S02]  /*4820*/  ISETP.NE.OR P4, PT, R5, RZ, !P4 ;  /* 0x000000ff0500720c */ /* 0x000fe40006785670 */
[C---:B------:R-:W-:Y:S02]  /*4830*/  IADD3 R36, PT, PT, R44.reuse, 0x3, RZ ;  /* 0x000000032c247810 */ /* 0x040fe40007ffe0ff */
[----:B------:R-:W-:Y:S02]  /*4840*/  IADD3 R51, PT, PT, R44, 0x4, RZ ;  /* 0x000000042c337810 */ /* 0x000fe40007ffe0ff */
[----:B------:R-:W-:Y:S02]  /*4850*/  ISETP.NE.AND P3, PT, R36, UR5, PT ;  /* 0x0000000524007c0c */ /* 0x000fe4000bf65270 */
[----:B------:R-:W-:Y:S02]  /*4860*/  ISETP.NE.AND P2, PT, R51, UR5, PT ;  /* 0x0000000533007c0c */ /* 0x000fe4000bf45270 */
[C---:B------:R-:W-:Y:S01]  /*4870*/  ISETP.NE.OR P3, PT, R5.reuse, RZ, !P3 ;  /* 0x000000ff0500720c */ /* 0x040fe20005f65670 */
[----:B------:R-:W0:Y:S01]  /*4880*/  @!P5 S2R R30, SR_CTAID.Y ;  /* 0x00000000001ed919 */ /* 0x000e220000002600 */
[----:B------:R-:W1:Y:S01]  /*4890*/  @!P5 LDC R55, c[0x0][0x374] ;  /* 0x0000dd00ff37db82 */ /* 0x000e620000000800 */
[----:B------:R-:W-:-:S02]  /*48a0*/  ISETP.NE.OR P2, PT, R5, RZ, !P2 ;  /* 0x000000ff0500720c */ /* 0x000fc40005745670 */
[----:B------:R-:W-:Y:S01]  /*48b0*/  IADD3 R47, PT, PT, R44, 0x5, RZ ;  /* 0x000000052c2f7810 */ /* 0x000fe20007ffe0ff */
[----:B------:R-:W4:Y:S01]  /*48c0*/  @!P4 S2R R37, SR_CTAID.Y ;  /* 0x000000000025c919 */ /* 0x000f220000002600 */
[----:B------:R-:W-:Y:S02]  /*48d0*/  @!P5 LOP3.LUT R34, R80, 0x1, RZ, 0xc0, !PT ;  /* 0x000000015022d812 */ /* 0x000fe400078ec0ff */
[----:B------:R-:W-:Y:S01]  /*48e0*/  ISETP.NE.AND P1, PT, R47, UR5, PT ;  /* 0x000000052f007c0c */ /* 0x000fe2000bf25270 */
[----:B------:R-:W5:Y:S01]  /*48f0*/  @!P5 LDC R35, c[0x0][0x370] ;  /* 0x0000dc00ff23db82 */ /* 0x000f620000000800 */
[----:B------:R-:W-:Y:S02]  /*4900*/  IADD3 R48, PT, PT, R44, 0x6, RZ ;  /* 0x000000062c307810 */ /* 0x000fe40007ffe0ff */
[----:B------:R-:W-:Y:S01]  /*4910*/  ISETP.NE.OR P1, PT, R5, RZ, !P1 ;  /* 0x000000ff0500720c */ /* 0x000fe20004f25670 */
[----:B------:R-:W2:Y:S01]  /*4920*/  @!P3 S2R R53, SR_CTAID.Y ;  /* 0x000000000035b919 */ /* 0x000ea20000002600 */
[----:B------:R-:W-:-:S02]  /*4930*/  ISETP.NE.AND P0, PT, R48, UR5, PT ;  /* 0x0000000530007c0c */ /* 0x000fc4000bf05270 */
[----:B------:R-:W-:Y:S01]  /*4940*/  @!P4 LOP3.LUT R39, R80, 0x1, RZ, 0xc0, !PT ;  /* 0x000000015027c812 */ /* 0x000fe200078ec0ff */
[----:B------:R-:W4:Y:S01]  /*4950*/  @!P4 LDC R38, c[0x0][0x374] ;  /* 0x0000dd00ff26cb82 */ /* 0x000f220000000800 */
[----:B------:R-:W5:Y:S01]  /*4960*/  @!P2 S2R R32, SR_CTAID.Y ;  /* 0x000000000020a919 */ /* 0x000f620000002600 */
[----:B------:R-:W-:Y:S02]  /*4970*/  ISETP.NE.OR P0, PT, R5, RZ, !P0 ;  /* 0x000000ff0500720c */ /* 0x000fe40004705670 */
[----:B------:R-:W-:Y:S02]  /*4980*/  IADD3 R45, PT, PT, R44, 0x7, RZ ;  /* 0x000000072c2d7810 */ /* 0x000fe40007ffe0ff */
[----:B------:R-:W-:Y:S02]  /*4990*/  @!P2 LOP3.LUT R58, R80, 0x1, RZ, 0xc0, !PT ;  /* 0x00000001503aa812 */ /* 0x000fe400078ec0ff */
[----:B------:R-:W3:Y:S01]  /*49a0*/  @!P4 LDC R40, c[0x0][0x370] ;  /* 0x0000dc00ff28cb82 */ /* 0x000ee20000000800 */
[----:B-1----:R-:W-:-:S02]  /*49b0*/  @!P5 IMAD R34, R34, R55, RZ ;  /* 0x000000372222d224 */ /* 0x002fc400078e02ff */
[----:B------:R-:W-:-:S05]  /*49c0*/  @!P5 IMAD R55, R55, R44, R55 ;  /* 0x0000002c3737d224 */ /* 0x000fca00078e0237 */
[----:B------:R-:W2:Y:S01]  /*49d0*/  @!P3 LDC R41, c[0x0][0x374] ;  /* 0x0000dd00ff29bb82 */ /* 0x000ea20000000800 */
[----:B0-----:R-:W-:Y:S02]  /*49e0*/  @!P5 IADD3 R55, PT, PT, R55, R30, RZ ;  /* 0x0000001e3737d210 */ /* 0x001fe40007ffe0ff */
[----:B------:R-:W0:Y:S05]  /*49f0*/  @!P1 S2R R30, SR_CTAID.Y ;  /* 0x00000000001e9919 */ /* 0x000e2a0000002600 */
[----:B------:R-:W1:Y:S01]  /*4a00*/  @!P3 LDC R56, c[0x0][0x370] ;  /* 0x0000dc00ff38bb82 */ /* 0x000e620000000800 */
[----:B----4-:R-:W-:-:S07]  /*4a10*/  @!P4 IMAD R57, R57, R38, R37 ;  /* 0x000000263939c224 */ /* 0x010fce00078e0225 */
[----:B------:R-:W5:Y:S08]  /*4a20*/  @!P2 LDC R33, c[0x0][0x374] ;  /* 0x0000dd00ff21ab82 */ /* 0x000f700000000800 */
[----:B------:R-:W4:Y:S01]  /*4a30*/  @!P2 LDC R43, c[0x0][0x370] ;  /* 0x0000dc00ff2bab82 */ /* 0x000f220000000800 */
[----:B--2---:R-:W-:-:S07]  /*4a40*/  @!P3 IMAD R53, R36, R41, R53 ;  /* 0x000000292435b224 */ /* 0x004fce00078e0235 */
[----:B------:R-:W2:Y:S08]  /*4a50*/  @!P1 LDC R31, c[0x0][0x374] ;  /* 0x0000dd00ff1f9b82 */ /* 0x000eb00000000800 */
[----:B------:R-:W1:Y:S01]  /*4a60*/  @!P1 LDC R52, c[0x0][0x370] ;  /* 0x0000dc00ff349b82 */ /* 0x000e620000000800 */
[-C--:B-----5:R-:W-:Y:S01]  /*4a70*/  @!P2 IMAD R51, R51, R33.reuse, R32 ;  /* 0x000000213333a224 */ /* 0x0a0fe200078e0220 */
[----:B------:R-:W-:Y:S01]  /*4a80*/  @!P1 LOP3.LUT R32, R80, 0x1, RZ, 0xc0, !PT ;  /* 0x0000000150209812 */ /* 0x000fe200078ec0ff */
[----:B------:R-:W-:-:S05]  /*4a90*/  @!P2 IMAD R58, R58, R33, RZ ;  /* 0x000000213a3aa224 */ /* 0x000fca00078e02ff */
[----:B------:R-:W5:Y:S01]  /*4aa0*/  @!P0 LDC R49, c[0x0][0x374] ;  /* 0x0000dd00ff318b82 */ /* 0x000f620000000800 */
[----:B----4-:R-:W-:Y:S02]  /*4ab0*/  @!P2 IMAD R58, R58, R43, RZ ;  /* 0x0000002b3a3aa224 */ /* 0x010fe400078e02ff */
[----:B------:R-:W4:Y:S05]  /*4ac0*/  @!P0 S2R R43, SR_CTAID.Y ;  /* 0x00000000002b8919 */ /* 0x000f2a0000002600 */
[----:B------:R-:W4:Y:S01]  /*4ad0*/  @!P0 LDC R54, c[0x0][0x370] ;  /* 0x0000dc00ff368b82 */ /* 0x000f220000000800 */
[-C--:B--2---:R-:W-:Y:S02]  /*4ae0*/  @!P1 IMAD R61, R32, R31.reuse, RZ ;  /* 0x0000001f203d9224 */ /* 0x084fe400078e02ff */
[----:B0-----:R-:W-:Y:S01]  /*4af0*/  @!P1 IMAD R47, R47, R31, R30 ;  /* 0x0000001f2f2f9224 */ /* 0x001fe200078e021e */
[----:B------:R-:W-:-:S04]  /*4b00*/  @!P0 LOP3.LUT R30, R80, 0x1, RZ, 0xc0, !PT ;  /* 0x00000001501e8812 */ /* 0x000fc800078ec0ff */
[----:B------:R-:W0:Y:S01]  /*4b10*/  @!P1 LDC.64 R32, c[0x0][0x3d0] ;  /* 0x0000f400ff209b82 */ /* 0x000e220000000a00 */
[----:B-1----:R-:W-:Y:S02]  /*4b20*/  @!P1 IMAD R52, R61, R52, RZ ;  /* 0x000000343d349224 */ /* 0x002fe400078e02ff */
[----:B-----5:R-:W-:-:S04]  /*4b30*/  @!P0 IMAD R61, R30, R49, RZ ;  /* 0x000000311e3d8224 */ /* 0x020fc800078e02ff */
[----:B----4-:R-:W-:Y:S01]  /*4b40*/  @!P0 IMAD R54, R61, R54, RZ ;  /* 0x000000363d368224 */ /* 0x010fe200078e02ff */
[----:B------:R-:W-:Y:S01]  /*4b50*/  @!P2 SHF.L.U32 R61, R58, 0x1, RZ ;  /* 0x000000013a3da819 */ /* 0x000fe200000006ff */
[----:B------:R-:W-:Y:S02]  /*4b60*/  @!P0 IMAD R43, R48, R49, R43 ;  /* 0x00000031302b8224 */ /* 0x000fe400078e022b */
[----:B---3--:R-:W-:Y:S01]  /*4b70*/  @!P6 FADD.FTZ R77, R77, R29 ;  /* 0x0000001d4d4de221 */ /* 0x008fe20000010000 */
[----:B------:R-:W-:Y:S02]  /*4b80*/  @!P4 IMAD R29, R39, R38, RZ ;  /* 0x00000026271dc224 */ /* 0x000fe400078e02ff */
[----:B------:R-:W-:Y:S01]  /*4b90*/  @!P6 FADD.FTZ R76, R76, R28 ;  /* 0x0000001c4c4ce221 */ /* 0x000fe20000010000 */
[----:B------:R-:W1:Y:S01]  /*4ba0*/  @!P5 LDC.64 R38, c[0x0][0x3d0] ;  /* 0x0000f400ff26db82 */ /* 0x000e620000000a00 */
[----:B------:R-:W-:Y:S01]  /*4bb0*/  ISETP.NE.AND P6, PT, R45, UR5, PT ;  /* 0x000000052d007c0c */ /* 0x000fe2000bfc5270 */
[----:B------:R-:W-:Y:S01]  /*4bc0*/  @!P4 IMAD R29, R29, R40, RZ ;  /* 0x000000281d1dc224 */ /* 0x000fe200078e02ff */
[----:B------:R-:W-:Y:S01]  /*4bd0*/  @!P3 LOP3.LUT R40, R80, 0x1, RZ, 0xc0, !PT ;  /* 0x000000015028b812 */ /* 0x000fe200078ec0ff */
[----:B------:R-:W-:Y:S01]  /*4be0*/  @!P5 IMAD R28, R34, R35, RZ ;  /* 0x00000023221cd224 */ /* 0x000fe200078e02ff */
[----:B------:R-:W-:-:S02]  /*4bf0*/  ISETP.NE.OR P6, PT, R5, RZ, !P6 ;  /* 0x000000ff0500720c */ /* 0x000fc400077c5670 */
[----:B------:R-:W-:Y:S01]  /*4c00*/  @!P4 SHF.L.U32 R59, R29, 0x1, RZ ;  /* 0x000000011d3bc819 */ /* 0x000fe200000006ff */
[----:B------:R-:W2:Y:S01]  /*4c10*/  @!P4 LDC.64 R34, c[0x0][0x3d0] ;  /* 0x0000f400ff22cb82 */ /* 0x000ea20000000a00 */
[----:B------:R-:W-:Y:S01]  /*4c20*/  @!P3 IMAD R37, R40, R41, RZ ;  /* 0x000000292825b224 */ /* 0x000fe200078e02ff */
[----:B------:R-:W-:-:S03]  /*4c30*/  @!P5 SHF.L.U32 R31, R28, 0x1, RZ ;  /* 0x000000011c1fd819 */ /* 0x000fc600000006ff */
[----:B------:R-:W-:-:S03]  /*4c40*/  @!P3 IMAD R56, R37, R56, RZ ;  /* 0x000000382538b224 */ /* 0x000fc600078e02ff */
[----:B------:R-:W3:Y:S02]  /*4c50*/  @!P3 LDC.64 R40, c[0x0][0x3d0] ;  /* 0x0000f400ff28bb82 */ /* 0x000ee40000000a00 */
[----:B------:R-:W4:Y:S01]  /*4c60*/  @!P6 S2R R42, SR_CTAID.Y ;  /* 0x00000000002ae919 */ /* 0x000f220000002600 */
[----:B------:R-:W-:-:S05]  /*4c70*/  @!P6 LOP3.LUT R63, R80, 0x1, RZ, 0xc0, !PT ;  /* 0x00000001503fe812 */ /* 0x000fca00078ec0ff */
[----:B------:R-:W5:Y:S01]  /*4c80*/  @!P2 LDC.64 R36, c[0x0][0x3d0] ;  /* 0x0000f400ff24ab82 */ /* 0x000f620000000a00 */
[----:B-1----:R-:W-:-:S04]  /*4c90*/  @!P5 IMAD.WIDE R38, R31, 0x4, R38 ;  /* 0x000000041f26d825 */ /* 0x002fc800078e0226 */
[----:B------:R-:W-:-:S03]  /*4ca0*/  @!P5 IMAD.WIDE.U32 R38, R55, 0x8, R38 ;  /* 0x000000083726d825 */ /* 0x000fc600078e0026 */
[----:B------:R-:W1:Y:S01]  /*4cb0*/  @!P6 LDC R46, c[0x0][0x374] ;  /* 0x0000dd00ff2eeb82 */ /* 0x000e620000000800 */
[----:B--2---:R-:W-:Y:S01]  /*4cc0*/  @!P4 IMAD.WIDE R34, R59, 0x4, R34 ;  /* 0x000000043b22c825 */ /* 0x004fe200078e0222 */
[----:B------:R-:W-:Y:S01]  /*4cd0*/  @!P3 SHF.L.U32 R59, R56, 0x1, RZ ;  /* 0x00000001383bb819 */ /* 0x000fe200000006ff */
[----:B------:R-:W2:Y:S05]  /*4ce0*/  @!P5 LDG.E.64 R38, desc[UR8][R38.64] ;  /* 0x000000082626d981 */ /* 0x000eaa000c1e1b00 */
[----:B------:R-:W4:Y:S01]  /*4cf0*/  @!P6 LDC R50, c[0x0][0x370] ;  /* 0x0000dc00ff32eb82 */ /* 0x000f220000000800 */
[----:B---3--:R-:W-:-:S07]  /*4d00*/  @!P3 IMAD.WIDE R40, R59, 0x4, R40 ;  /* 0x000000043b28b825 */ /* 0x008fce00078e0228 */
[----:B------:R-:W3:Y:S01]  /*4d10*/  @!P0 LDC.64 R28, c[0x0][0x3d0] ;  /* 0x0000f400ff1c8b82 */ /* 0x000ee20000000a00 */
[----:B------:R-:W-:Y:S01]  /*4d20*/  @!P4 IMAD.WIDE.U32 R34, R57, 0x8, R34 ;  /* 0x000000083922c825 */ /* 0x000fe200078e0022 */
[----:B------:R-:W-:-:S03]  /*4d30*/  @!P1 SHF.L.U32 R55, R52, 0x1, RZ ;  /* 0x0000000134379819 */ /* 0x000fc600000006ff */
[----:B-----5:R-:W-:Y:S02]  /*4d40*/  @!P2 IMAD.WIDE R36, R61, 0x4, R36 ;  /* 0x000000043d24a825 */ /* 0x020fe400078e0224 */
[----:B------:R-:W5:Y:S01]  /*4d50*/  @!P4 LDG.E.64 R34, desc[UR8][R34.64] ;  /* 0x000000082222c981 */ /* 0x000f62000c1e1b00 */
[----:B------:R-:W3:Y:S01]  /*4d60*/  @!P6 LDC.64 R30, c[0x0][0x3d0] ;  /* 0x0000f400ff1eeb82 */ /* 0x000ee20000000a00 */
[----:B------:R-:W-:-:S04]  /*4d70*/  @!P3 IMAD.WIDE.U32 R40, R53, 0x8, R40 ;  /* 0x000000083528b825 */ /* 0x000fc800078e0028 */
[----:B0-----:R-:W-:Y:S02]  /*4d80*/  @!P1 IMAD.WIDE R32, R55, 0x4, R32 ;  /* 0x0000000437209825 */ /* 0x001fe400078e0220 */
[----:B------:R-:W5:Y:S02]  /*4d90*/  @!P3 LDG.E.64 R40, desc[UR8][R40.64] ;  /* 0x000000082828b981 */ /* 0x000f64000c1e1b00 */
[----:B-1----:R-:W-:Y:S02]  /*4da0*/  @!P6 IMAD R57, R63, R46, RZ ;  /* 0x0000002e3f39e224 */ /* 0x002fe400078e02ff */
[----:B------:R-:W-:Y:S01]  /*4db0*/  @!P2 IMAD.WIDE.U32 R36, R51, 0x8, R36 ;  /* 0x000000083324a825 */ /* 0x000fe200078e0024 */
[----:B------:R-:W-:-:S03]  /*4dc0*/  @!P0 SHF.L.U32 R53, R54, 0x1, RZ ;  /* 0x0000000136358819 */ /* 0x000fc600000006ff */
[----:B----4-:R-:W-:Y:S02]  /*4dd0*/  @!P6 IMAD R50, R57, R50, RZ ;  /* 0x000000323932e224 */ /* 0x010fe400078e02ff */
[----:B------:R-:W-:Y:S01]  /*4de0*/  @!P1 IMAD.WIDE.U32 R32, R47, 0x8, R32 ;  /* 0x000000082f209825 */ /* 0x000fe200078e0020 */
[----:B------:R-:W4:Y:S02]  /*4df0*/  @!P2 LDG.E.64 R36, desc[UR8][R36.64] ;  /* 0x000000082424a981 */ /* 0x000f24000c1e1b00 */
[----:B------:R-:W-:Y:S01]  /*4e00*/  @!P6 SHF.L.U32 R51, R50, 0x1, RZ ;  /* 0x000000013233e819 */ /* 0x000fe200000006ff */
[----:B---3--:R-:W-:Y:S02]  /*4e10*/  @!P0 IMAD.WIDE R28, R53, 0x4, R28 ;  /* 0x00000004351c8825 */ /* 0x008fe400078e021c */
[----:B------:R-:W3:Y:S02]  /*4e20*/  @!P1 LDG.E.64 R32, desc[UR8][R32.64] ;  /* 0x0000000820209981 */ /* 0x000ee4000c1e1b00 */
[----:B------:R-:W-:-:S04]  /*4e30*/  @!P6 IMAD.WIDE R30, R51, 0x4, R30 ;  /* 0x00000004331ee825 */ /* 0x000fc800078e021e */
[----:B------:R-:W-:Y:S02]  /*4e40*/  @!P6 IMAD R45, R45, R46, R42 ;  /* 0x0000002e2d2de224 */ /* 0x000fe400078e022a */
[----:B------:R-:W-:-:S04]  /*4e50*/  @!P0 IMAD.WIDE.U32 R28, R43, 0x8, R28 ;  /* 0x000000082b1c8825 */ /* 0x000fc800078e001c */
[----:B------:R-:W-:Y:S02]  /*4e60*/  @!P6 IMAD.WIDE.U32 R30, R45, 0x8, R30 ;  /* 0x000000082d1ee825 */ /* 0x000fe400078e001e */
[----:B------:R-:W3:Y:S04]  /*4e70*/  @!P0 LDG.E.64 R28, desc[UR8][R28.64] ;  /* 0x000000081c1c8981 */ /* 0x000ee8000c1e1b00 */
[----:B------:R-:W3:Y:S01]  /*4e80*/  @!P6 LDG.E.64 R30, desc[UR8][R30.64] ;  /* 0x000000081e1ee981 */ /* 0x000ee2000c1e1b00 */
[----:B------:R-:W0:Y:S01]  /*4e90*/  LDC R42, c[0x0][0x370] ;  /* 0x0000dc00ff2a7b82 */ /* 0x000e220000000800 */
[----:B------:R-:W-:Y:S01]  /*4ea0*/  IADD3 R44, PT, PT, R44, 0x8, RZ ;  /* 0x000000082c2c7810 */ /* 0x000fe20007ffe0ff */
[----:B--2---:R-:W-:Y:S01]  /*4eb0*/  @!P5 FADD.FTZ R76, R76, R38 ;  /* 0x000000264c4cd221 */ /* 0x004fe20000010000 */
[----:B------:R-:W-:-:S03]  /*4ec0*/  @!P5 FADD.FTZ R77, R77, R39 ;  /* 0x000000274d4dd221 */ /* 0x000fc60000010000 */
[----:B-----5:R-:W-:Y:S01]  /*4ed0*/  @!P4 FADD.FTZ R76, R76, R34 ;  /* 0x000000224c4cc221 */ /* 0x020fe20000010000 */
[----:B------:R-:W-:Y:S01]  /*4ee0*/  @!P4 FADD.FTZ R77, R77, R35 ;  /* 0x000000234d4dc221 */ /* 0x000fe20000010000 */
[----:B0-----:R-:W-:Y:S02]  /*4ef0*/  LOP3.LUT R35, R42, 0x7ffffff8, RZ, 0xc0, !PT ;  /* 0x7ffffff82a237812 */ /* 0x001fe400078ec0ff */
[----:B------:R-:W-:Y:S01]  /*4f00*/  @!P3 FADD.FTZ R76, R76, R40 ;  /* 0x000000284c4cb221 */ /* 0x000fe20000010000 */
[----:B------:R-:W-:-:S03]  /*4f10*/  @!P3 FADD.FTZ R77, R77, R41 ;  /* 0x000000294d4db221 */ /* 0x000fc60000010000 */
[----:B----4-:R-:W-:Y:S01]  /*4f20*/  @!P2 FADD.FTZ R76, R76, R36 ;  /* 0x000000244c4ca221 */ /* 0x010fe20000010000 */
[----:B------:R-:W-:-:S03]  /*4f30*/  @!P2 FADD.FTZ R77, R77, R37 ;  /* 0x000000254d4da221 */ /* 0x000fc60000010000 */
[----:B---3--:R-:W-:Y:S01]  /*4f40*/  @!P1 FADD.FTZ R76, R76, R32 ;  /* 0x000000204c4c9221 */ /* 0x008fe20000010000 */
[----:B------:R-:W-:Y:S01]  /*4f50*/  @!P1 FADD.FTZ R77, R77, R33 ;  /* 0x000000214d4d9221 */ /* 0x000fe20000010000 */
[----:B------:R-:W-:Y:S02]  /*4f60*/  ISETP.NE.AND P1, PT, R44, R35, PT ;  /* 0x000000232c00720c */ /* 0x000fe40003f25270 */
[----:B------:R-:W-:Y:S01]  /*4f70*/  @!P0 FADD.FTZ R76, R76, R28 ;  /* 0x0000001c4c4c8221 */ /* 0x000fe20000010000 */
[----:B------:R-:W-:-:S03]  /*4f80*/  @!P0 FADD.FTZ R77, R77, R29 ;  /* 0x0000001d4d4d8221 */ /* 0x000fc60000010000 */
[----:B------:R-:W-:Y:S01]  /*4f90*/  @!P6 FADD.FTZ R76, R76, R30 ;  /* 0x0000001e4c4ce221 */ /* 0x000fe20000010000 */
[----:B------:R-:W-:-:S06]  /*4fa0*/  @!P6 FADD.FTZ R77, R77, R31 ;  /* 0x0000001f4d4de221 */ /* 0x000fcc0000010000 */
[----:B------:R-:W-:Y:S05]  /*4fb0*/  @P1 BRA `(.L_x_1093) ;  /* 0xfffffff400c41947 */ /* 0x000fea000383ffff */
[----:B------:R-:W-:-:S07]  /*4fc0*/  MOV R0, R35 ;  /* 0x0000002300007202 */ /* 0x000fce0000000f00 */
.L_x_1092:
[----:B------:R-:W5:Y:S02]  /*4fd0*/  LDCU UR4, c[0x0][0x370] ;  /* 0x00006e00ff0477ac */ /* 0x000f640008000800 */
[----:B-----5:R-:W-:-:S09]  /*4fe0*/  ULOP3.LUT UP0, URZ, UR4, 0x7, URZ, 0xc0, !UPT ;  /* 0x0000000704ff7892 */ /* 0x020fd2000f80c0ff */
[----:B------:R-:W-:Y:S05]  /*4ff0*/  BRA.U !UP0, `(.L_x_1089) ;  /* 0x0000000908207547 */ /* 0x000fea000b800000 */
[----:B------:R-:W5:Y:S02]  /*5000*/  LDCU UR4, c[0x0][0x370] ;  /* 0x00006e00ff0477ac */ /* 0x000f640008000800 */
[----:B-----5:R-:W-:-:S04]  /*5010*/  ULOP3.LUT UR4, UR4, 0x7, URZ, 0xc0, !UPT ;  /* 0x0000000704047892 */ /* 0x020fc8000f8ec0ff */
[----:B------:R-:W-:-:S04]  /*5020*/  UIADD3 UR4, UPT, UPT, UR4, -0x1, URZ ;  /* 0xffffffff04047890 */ /* 0x000fc8000fffe0ff */
[----:B------:R-:W-:-:S09]  /*5030*/  UISETP.GE.U32.AND UP0, UPT, UR4, 0x3, UPT ;  /* 0x000000030400788c */ /* 0x000fd2000bf06070 */
[----:B------:R-:W-:Y:S05]  /*5040*/  BRA.U !UP0, `(.L_x_1094) ;  /* 0x0000000508147547 */ /* 0x000fea000b800000 */
[C---:B------:R-:W-:Y:S02]  /*5050*/  ISETP.NE.AND P0, PT, R0.reuse, UR5, PT ;  /* 0x0000000500007c0c */ /* 0x040fe4000bf05270 */
[C---:B---34-:R-:W-:Y:S02]  /*5060*/  IADD3 R28, PT, PT, R0.reuse, 0x1, RZ ;  /* 0x00000001001c7810 */ /* 0x058fe40007ffe0ff */
[----:B------:R-:W-:Y:S02]  /*5070*/  ISETP.NE.OR P0, PT, R5, RZ, !P0 ;  /* 0x000000ff0500720c */ /* 0x000fe40004705670 */
[----:B------:R-:W-:Y:S02]  /*5080*/  IADD3 R39, PT, PT, R0, 0x2, RZ ;  /* 0x0000000200277810 */ /* 0x000fe40007ffe0ff */
[----:B------:R-:W-:Y:S02]  /*5090*/  ISETP.NE.AND P1, PT, R28, UR5, PT ;  /* 0x000000051c007c0c */ /* 0x000fe4000bf25270 */
[----:B------:R-:W-:-:S02]  /*50a0*/  ISETP.NE.AND P2, PT, R39, UR5, PT ;  /* 0x0000000527007c0c */ /* 0x000fc4000bf45270 */
[----:B0-----:R-:W-:Y:S02]  /*50b0*/  IADD3 R37, PT, PT, R0, 0x3, RZ ;  /* 0x0000000300257810 */ /* 0x001fe40007ffe0ff */
[C---:B------:R-:W-:Y:S02]  /*50c0*/  ISETP.NE.OR P1, PT, R5.reuse, RZ, !P1 ;  /* 0x000000ff0500720c */ /* 0x040fe40004f25670 */
[----:B------:R-:W-:Y:S01]  /*50d0*/  ISETP.NE.OR P2, PT, R5, RZ, !P2 ;  /* 0x000000ff0500720c */ /* 0x000fe20005745670 */
[----:B------:R-:W0:Y:S01]  /*50e0*/  @!P0 LDC R49, c[0x0][0x374] ;  /* 0x0000dd00ff318b82 */ /* 0x000e220000000800 */
[----:B------:R-:W-:Y:S01]  /*50f0*/  ISETP.NE.AND P3, PT, R37, UR5, PT ;  /* 0x0000000525007c0c */ /* 0x000fe2000bf65270 */
[----:B------:R-:W3:Y:S01]  /*5100*/  @!P0 S2R R50, SR_CTAID.Y ;  /* 0x0000000000328919 */ /* 0x000ee20000002600 */
[----:B------:R-:W-:Y:S02]  /*5110*/  @!P0 LOP3.LUT R28, R80, 0x1, RZ, 0xc0, !PT ;  /* 0x00000001501c8812 */ /* 0x000fe400078ec0ff */
[----:B------:R-:W-:-:S03]  /*5120*/  ISETP.NE.OR P3, PT, R5, RZ, !P3 ;  /* 0x000000ff0500720c */ /* 0x000fc60005f65670 */
[----:B------:R-:W4:Y:S02]  /*5130*/  @!P0 LDC R43, c[0x0][0x370] ;  /* 0x0000dc00ff2b8b82 */ /* 0x000f240000000800 */
[----:B------:R-:W5:Y:S01]  /*5140*/  @!P1 S2R R42, SR_CTAID.Y ;  /* 0x00000000002a9919 */ /* 0x000f620000002600 */
[C---:B------:R-:W-:Y:S02]  /*5150*/  @!P1 LOP3.LUT R44, R80.reuse, 0x1, RZ, 0xc0, !PT ;  /* 0x00000001502c9812 */ /* 0x040fe400078ec0ff */
[C---:B------:R-:W-:Y:S01]  /*5160*/  @!P2 LOP3.LUT R45, R80.reuse, 0x1, RZ, 0xc0, !PT ;  /* 0x00000001502da812 */ /* 0x040fe200078ec0ff */
[----:B------:R-:W1:Y:S02]  /*5170*/  @!P2 S2R R41, SR_CTAID.Y ;  /* 0x000000000029a919 */ /* 0x000e640000002600 */
[----:B------:R-:W2:Y:S02]  /*5180*/  @!P1 LDC R51, c[0x0][0x374] ;  /* 0x0000dd00ff339b82 */ /* 0x000ea40000000800 */
[----:B------:R-:W3:Y:S01]  /*5190*/  @!P3 S2R R36, SR_CTAID.Y ;  /* 0x000000000024b919 */ /* 0x000ee20000002600 */
[----:B------:R-:W-:-:S05]  /*51a0*/  @!P3 LOP3.LUT R55, R80, 0x1, RZ, 0xc0, !PT ;  /* 0x000000015037b812 */ /* 0x000fca00078ec0ff */
[----:B------:R-:W5:Y:S01]  /*51b0*/  @!P1 LDC R47, c[0x0][0x370] ;  /* 0x0000dc00ff2f9b82 */ /* 0x000f620000000800 */
[----:B0-----:R-:W-:-:S07]  /*51c0*/  @!P0 IMAD R28, R28, R49, RZ ;  /* 0x000000311c1c8224 */ /* 0x001fce00078e02ff */
[----:B------:R-:W0:Y:S01]  /*51d0*/  @!P2 LDC R40, c[0x0][0x374] ;  /* 0x0000dd00ff28ab82 */ /* 0x000e220000000800 */
[----:B----4-:R-:W-:-:S05]  /*51e0*/  @!P0 IMAD R43, R28, R43, RZ ;  /* 0x0000002b1c2b8224 */ /* 0x010fca00078e02ff */
[----:B------:R-:W-:Y:S02]  /*51f0*/  @!P0 SHF.L.U32 R43, R43, 0x1, RZ ;  /* 0x000000012b2b8819 */ /* 0x000fe400000006ff */
[----:B------:R-:W4:Y:S01]  /*5200*/  @!P2 LDC R46, c[0x0][0x370] ;  /* 0x0000dc00ff2eab82 */ /* 0x000f220000000800 */
[----:B--2---:R-:W-:-:S07]  /*5210*/  @!P1 IMAD R44, R44, R51, RZ ;  /* 0x000000332c2c9224 */ /* 0x004fce00078e02ff */
[----:B------:R-:W2:Y:S01]  /*5220*/  @!P3 LDC R38, c[0x0][0x374] ;  /* 0x0000dd00ff26bb82 */ /* 0x000ea20000000800 */
[----:B-----5:R-:W-:-:S05]  /*5230*/  @!P1 IMAD R44, R44, R47, RZ ;  /* 0x0000002f2c2c9224 */ /* 0x020fca00078e02ff */
[----:B------:R-:W-:Y:S02]  /*5240*/  @!P1 SHF.L.U32 R47, R44, 0x1, RZ ;  /* 0x000000012c2f9819 */ /* 0x000fe400000006ff */
[----:B------:R-:W5:Y:S01]  /*5250*/  @!P0 LDC.64 R34, c[0x0][0x3d0] ;  /* 0x0000f400ff228b82 */ /* 0x000f620000000a00 */
[-C--:B0-----:R-:W-:Y:S02]  /*5260*/  @!P2 IMAD R45, R45, R40.reuse, RZ ;  /* 0x000000282d2da224 */ /* 0x081fe400078e02ff */
[----:B-1----:R-:W-:-:S05]  /*5270*/  @!P2 IMAD R41, R39, R40, R41 ;  /* 0x000000282729a224 */ /* 0x002fca00078e0229 */
[----:B------:R-:W0:Y:S01]  /*5280*/  @!P3 LDC R53, c[0x0][0x370] ;  /* 0x0000dc00ff35bb82 */ /* 0x000e220000000800 */
[----:B----4-:R-:W-:Y:S02]  /*5290*/  @!P2 IMAD R46, R45, R46, RZ ;  /* 0x0000002e2d2ea224 */ /* 0x010fe400078e02ff */
[----:B------:R-:W-:-:S05]  /*52a0*/  @!P1 IMAD R45, R0, R51, R51 ;  /* 0x00000033002d9224 */ /* 0x000fca00078e0233 */
[----:B------:R-:W1:Y:S01]  /*52b0*/  @!P1 LDC.64 R32, c[0x0][0x3d0] ;  /* 0x0000f400ff209b82 */ /* 0x000e620000000a00 */
[----:B--2---:R-:W-:Y:S01]  /*52c0*/  @!P3 IMAD R48, R55, R38, RZ ;  /* 0x000000263730b224 */ /* 0x004fe200078e02ff */
[----:B------:R-:W-:-:S06]  /*52d0*/  @!P1 IADD3 R45, PT, PT, R45, R42, RZ ;  /* 0x0000002a2d2d9210 */ /* 0x000fcc0007ffe0ff */
[----:B------:R-:W2:Y:S01]  /*52e0*/  @!P2 LDC.64 R30, c[0x0][0x3d0] ;  /* 0x0000f400ff1eab82 */ /* 0x000ea20000000a00 */
[----:B-----5:R-:W-:-:S04]  /*52f0*/  @!P0 IMAD.WIDE R34, R43, 0x4, R34 ;  /* 0x000000042b228825 */ /* 0x020fc800078e0222 */
[----:B---3--:R-:W-:Y:S01]  /*5300*/  @!P0 IMAD R43, R0, R49, R50 ;  /* 0x00000031002b8224 */ /* 0x008fe200078e0232 */
[----:B------:R-:W-:Y:S02]  /*5310*/  @!P2 SHF.L.U32 R49, R46, 0x1, RZ ;  /* 0x000000012e31a819 */ /* 0x000fe400000006ff */
[----:B------:R-:W3:Y:S01]  /*5320*/  @!P3 LDC.64 R28, c[0x0][0x3d0] ;  /* 0x0000f400ff1cbb82 */ /* 0x000ee20000000a00 */
[----:B0-----:R-:W-:Y:S02]  /*5330*/  @!P3 IMAD R48, R48, R53, RZ ;  /* 0x000000353030b224 */ /* 0x001fe400078e02ff */
[----:B------:R-:W-:-:S03]  /*5340*/  @!P0 IMAD.WIDE.U32 R34, R43, 0x8, R34 ;  /* 0x000000082b228825 */ /* 0x000fc600078e0022 */
[----:B------:R-:W-:Y:S01]  /*5350*/  @!P3 SHF.L.U32 R43, R48, 0x1, RZ ;  /* 0x00000001302bb819 */ /* 0x000fe200000006ff */
[----:B-1----:R-:W-:Y:S02]  /*5360*/  @!P1 IMAD.WIDE R32, R47, 0x4, R32 ;  /* 0x000000042f209825 */ /* 0x002fe400078e0220 */
[----:B------:R-:W4:Y:S02]  /*5370*/  @!P0 LDG.E.64 R34, desc[UR8][R34.64] ;  /* 0x0000000822228981 */ /* 0x000f24000c1e1b00 */
[----:B------:R-:W-:-:S04]  /*5380*/  @!P1 IMAD.WIDE.U32 R32, R45, 0x8, R32 ;  /* 0x000000082d209825 */ /* 0x000fc800078e0020 */
[----:B--2---:R-:W-:Y:S02]  /*5390*/  @!P2 IMAD.WIDE R30, R49, 0x4, R30 ;  /* 0x00000004311ea825 */ /* 0x004fe400078e021e */
[----:B------:R-:W2:Y:S02]  /*53a0*/  @!P1 LDG.E.64 R32, desc[UR8][R32.64] ;  /* 0x0000000820209981 */ /* 0x000ea4000c1e1b00 */
[----:B------:R-:W-:Y:S02]  /*53b0*/  @!P3 IMAD R37, R37, R38, R36 ;  /* 0x000000262525b224 */ /* 0x000fe400078e0224 */
[----:B---3--:R-:W-:-:S04]  /*53c0*/  @!P3 IMAD.WIDE R28, R43, 0x4, R28 ;  /* 0x000000042b1cb825 */ /* 0x008fc800078e021c */
[----:B------:R-:W-:-:S04]  /*53d0*/  @!P2 IMAD.WIDE.U32 R30, R41, 0x8, R30 ;  /* 0x00000008291ea825 */ /* 0x000fc800078e001e */
[----:B------:R-:W-:Y:S02]  /*53e0*/  @!P3 IMAD.WIDE.U32 R28, R37, 0x8, R28 ;  /* 0x00000008251cb825 */ /* 0x000fe400078e001c */
[----:B------:R-:W3:Y:S04]  /*53f0*/  @!P2 LDG.E.64 R30, desc[UR8][R30.64] ;  /* 0x000000081e1ea981 */ /* 0x000ee8000c1e1b00 */
[----:B------:R-:W5:Y:S01]  /*5400*/  @!P3 LDG.E.64 R28, desc[UR8][R28.64] ;  /* 0x000000081c1cb981 */ /* 0x000f62000c1e1b00 */
[----:B------:R-:W-:Y:S01]  /*5410*/  IADD3 R0, PT, PT, R0, 0x4, RZ ;  /* 0x0000000400007810 */ /* 0x000fe20007ffe0ff */
[----:B----4-:R-:W-:Y:S01]  /*5420*/  @!P0 FADD.FTZ R76, R76, R34 ;  /* 0x000000224c4c8221 */ /* 0x010fe20000010000 */
[----:B------:R-:W-:-:S03]  /*5430*/  @!P0 FADD.FTZ R77, R77, R35 ;  /* 0x000000234d4d8221 */ /* 0x000fc60000010000 */
[----:B--2---:R-:W-:Y:S01]  /*5440*/  @!P1 FADD.FTZ R76, R76, R32 ;  /* 0x000000204c4c9221 */ /* 0x004fe20000010000 */
[----:B------:R-:W-:-:S03]  /*5450*/  @!P1 FADD.FTZ R77, R77, R33 ;  /* 0x000000214d4d9221 */ /* 0x000fc60000010000 */
[----:B---3--:R-:W-:Y:S01]  /*5460*/  @!P2 FADD.FTZ R76, R76, R30 ;  /* 0x0000001e4c4ca221 */ /* 0x008fe20000010000 */
[----:B------:R-:W-:-:S03]  /*5470*/  @!P2 FADD.FTZ R77, R77, R31 ;  /* 0x0000001f4d4da221 */ /* 0x000fc60000010000 */
[----:B-----5:R-:W-:Y:S01]  /*5480*/  @!P3 FADD.FTZ R76, R76, R28 ;  /* 0x0000001c4c4cb221 */ /* 0x020fe20000010000 */
[----:B------:R-:W-:-:S07]  /*5490*/  @!P3 FADD.FTZ R77, R77, R29 ;  /* 0x0000001d4d4db221 */ /* 0x000fce0000010000 */
.L_x_1094:
[----:B------:R-:W5:Y:S02]  /*54a0*/  LDCU UR4, c[0x0][0x370] ;  /* 0x00006e00ff0477ac */ /* 0x000f640008000800 */
[----:B-----5:R-:W-:-:S09]  /*54b0*/  ULOP3.LUT UP0, UR4, UR4, 0x3, URZ, 0xc0, !UPT ;  /* 0x0000000304047892 */ /* 0x020fd2000f80c0ff */
[----:B------:R-:W-:Y:S05]  /*54c0*/  BRA.U !UP0, `(.L_x_1089) ;  /* 0x0000000108ec7547 */ /* 0x000fea000b800000 */
[----:B------:R-:W-:-:S09]  /*54d0*/  UISETP.NE.AND UP0, UPT, UR4, 0x1, UPT ;  /* 0x000000010400788c */ /* 0x000fd2000bf05270 */
[----:B------:R-:W-:Y:S05]  /*54e0*/  BRA.U !UP0, `(.L_x_1095) ;  /* 0x00000001088c7547 */ /* 0x000fea000b800000 */
[C---:B------:R-:W-:Y:S02]  /*54f0*/  ISETP.NE.AND P0, PT, R0.reuse, UR5, PT ;  /* 0x0000000500007c0c */ /* 0x040fe4000bf05270 */
[----:B---34-:R-:W-:Y:S02]  /*5500*/  IADD3 R28, PT, PT, R0, 0x1, RZ ;  /* 0x00000001001c7810 */ /* 0x018fe40007ffe0ff */
[----:B------:R-:W-:Y:S02]  /*5510*/  ISETP.NE.OR P0, PT, R5, RZ, !P0 ;  /* 0x000000ff0500720c */ /* 0x000fe40004705670 */
[----:B------:R-:W-:-:S04]  /*5520*/  ISETP.NE.AND P1, PT, R28, UR5, PT ;  /* 0x000000051c007c0c */ /* 0x000fc8000bf25270 */
[----:B------:R-:W-:-:S07]  /*5530*/  ISETP.NE.OR P1, PT, R5, RZ, !P1 ;  /* 0x000000ff0500720c */ /* 0x000fce0004f25670 */
[----:B0-----:R-:W0:Y:S01]  /*5540*/  @!P0 LDC R37, c[0x0][0x374] ;  /* 0x0000dd00ff258b82 */ /* 0x001e220000000800 */
[----:B------:R-:W3:Y:S01]  /*5550*/  @!P0 S2R R36, SR_CTAID.Y ;  /* 0x0000000000248919 */ /* 0x000ee20000002600 */
[----:B------:R-:W-:-:S04]  /*5560*/  @!P0 LOP3.LUT R32, R80, 0x1, RZ, 0xc0, !PT ;  /* 0x0000000150208812 */ /* 0x000fc800078ec0ff */
[----:B------:R-:W4:Y:S01]  /*5570*/  @!P1 S2R R41, SR_CTAID.Y ;  /* 0x0000000000299919 */ /* 0x000f220000002600 */
[----:B------:R-:W-:Y:S01]  /*5580*/  @!P1 LOP3.LUT R34, R80, 0x1, RZ, 0xc0, !PT ;  /* 0x0000000150229812 */ /* 0x000fe200078ec0ff */
[----:B------:R-:W5:Y:S08]  /*5590*/  @!P0 LDC R33, c[0x0][0x370] ;  /* 0x0000dc00ff218b82 */ /* 0x000f700000000800 */
[----:B------:R-:W2:Y:S08]  /*55a0*/  @!P1 LDC R39, c[0x0][0x374] ;  /* 0x0000dd00ff279b82 */ /* 0x000eb00000000800 */
[----:B------:R-:W3:Y:S01]  /*55b0*/  @!P1 LDC R35, c[0x0][0x370] ;  /* 0x0000dc00ff239b82 */ /* 0x000ee20000000800 */
[----:B0-----:R-:W-:-:S07]  /*55c0*/  @!P0 IMAD R32, R32, R37, RZ ;  /* 0x0000002520208224 */ /* 0x001fce00078e02ff */
[----:B------:R-:W0:Y:S01]  /*55d0*/  @!P0 LDC.64 R30, c[0x0][0x3d0] ;  /* 0x0000f400ff1e8b82 */ /* 0x000e220000000a00 */
[----:B-----5:R-:W-:-:S05]  /*55e0*/  @!P0 IMAD R32, R32, R33, RZ ;  /* 0x0000002120208224 */ /* 0x020fca00078e02ff */
[----:B------:R-:W-:Y:S02]  /*55f0*/  @!P0 SHF.L.U32 R33, R32, 0x1, RZ ;  /* 0x0000000120218819 */ /* 0x000fe400000006ff */
[----:B-1----:R-:W1:Y:S01]  /*5600*/  @!P1 LDC.64 R28, c[0x0][0x3d0] ;  /* 0x0000f400ff1c9b82 */ /* 0x002e620000000a00 */
[-C--:B--2---:R-:W-:Y:S02]  /*5610*/  @!P1 IMAD R34, R34, R39.reuse, RZ ;  /* 0x0000002722229224 */ /* 0x084fe400078e02ff */
[----:B------:R-:W-:Y:S02]  /*5620*/  @!P1 IMAD R32, R0, R39, R39 ;  /* 0x0000002700209224 */ /* 0x000fe400078e0227 */
[----:B---3--:R-:W-:-:S05]  /*5630*/  @!P1 IMAD R34, R34, R35, RZ ;  /* 0x0000002322229224 */ /* 0x008fca00078e02ff */
[----:B------:R-:W-:Y:S01]  /*5640*/  @!P1 SHF.L.U32 R35, R34, 0x1, RZ ;  /* 0x0000000122239819 */ /* 0x000fe200000006ff */
[----:B0-----:R-:W-:-:S04]  /*5650*/  @!P0 IMAD.WIDE R30, R33, 0x4, R30 ;  /* 0x00000004211e8825 */ /* 0x001fc800078e021e */
[----:B------:R-:W-:Y:S02]  /*5660*/  @!P0 IMAD R33, R0, R37, R36 ;  /* 0x0000002500218224 */ /* 0x000fe400078e0224 */
[----:B-1----:R-:W-:Y:S01]  /*5670*/  @!P1 IMAD.WIDE R28, R35, 0x4, R28 ;  /* 0x00000004231c9825 */ /* 0x002fe200078e021c */
[----:B----4-:R-:W-:-:S03]  /*5680*/  @!P1 IADD3 R35, PT, PT, R32, R41, RZ ;  /* 0x0000002920239210 */ /* 0x010fc60007ffe0ff */
[----:B------:R-:W-:-:S04]  /*5690*/  @!P0 IMAD.WIDE.U32 R30, R33, 0x8, R30 ;  /* 0x00000008211e8825 */ /* 0x000fc800078e001e */
[----:B------:R-:W-:Y:S02]  /*56a0*/  @!P1 IMAD.WIDE.U32 R28, R35, 0x8, R28 ;  /* 0x00000008231c9825 */ /* 0x000fe400078e001c */
[----:B------:R-:W2:Y:S04]  /*56b0*/  @!P0 LDG.E.64 R30, desc[UR8][R30.64] ;  /* 0x000000081e1e8981 */ /* 0x000ea8000c1e1b00 */
[----:B------:R-:W3:Y:S01]  /*56c0*/  @!P1 LDG.E.64 R28, desc[UR8][R28.64] ;  /* 0x000000081c1c9981 */ /* 0x000ee2000c1e1b00 */
[----:B------:R-:W-:Y:S01]  /*56d0*/  IADD3 R0, PT, PT, R0, 0x2, RZ ;  /* 0x0000000200007810 */ /* 0x000fe20007ffe0ff */
[----:B--2---:R-:W-:Y:S01]  /*56e0*/  @!P0 FADD.FTZ R76, R76, R30 ;  /* 0x0000001e4c4c8221 */ /* 0x004fe20000010000 */
[----:B------:R-:W-:-:S03]  /*56f0*/  @!P0 FADD.FTZ R77, R77, R31 ;  /* 0x0000001f4d4d8221 */ /* 0x000fc60000010000 */
[----:B---3--:R-:W-:Y:S01]  /*5700*/  @!P1 FADD.FTZ R76, R76, R28 ;  /* 0x0000001c4c4c9221 */ /* 0x008fe20000010000 */
[----:B------:R-:W-:-:S07]  /*5710*/  @!P1 FADD.FTZ R77, R77, R29 ;  /* 0x0000001d4d4d9221 */ /* 0x000fce0000010000 */
.L_x_1095:
[----:B---34-:R-:W3:Y:S01]  /*5720*/  LDC R28, c[0x0][0x370] ;  /* 0x0000dc00ff1c7b82 */ /* 0x018ee20000000800 */
[----:B------:R-:W-:Y:S01]  /*5730*/  ISETP.NE.AND P0, PT, R0, UR5, PT ;  /* 0x0000000500007c0c */ /* 0x000fe2000bf05270 */
[----:B------:R-:W-:Y:S03]  /*5740*/  BSSY.RECONVERGENT B0, `(.L_x_1089) ;  /* 0x0000013000007945 */ /* 0x000fe60003800200 */
[----:B------:R-:W-:Y:S02]  /*5750*/  ISETP.NE.OR P0, PT, R5, RZ, !P0 ;  /* 0x000000ff0500720c */ /* 0x000fe40004705670 */
[----:B---3--:R-:W-:-:S04]  /*5760*/  LOP3.LUT R28, R28, 0x1, RZ, 0xc0, !PT ;  /* 0x000000011c1c7812 */ /* 0x008fc800078ec0ff */
[----:B------:R-:W-:-:S13]  /*5770*/  ISETP.NE.U32.OR P0, PT, R28, 0x1, P0 ;  /* 0x000000011c00780c */ /* 0x000fda0000705470 */
[----:B------:R-:W-:Y:S05]  /*5780*/  @P0 BRA `(.L_x_1096) ;  /* 0x0000000000380947 */ /* 0x000fea0003800000 */
[----:B------:R-:W3:Y:S01]  /*5790*/  LDCU UR4, c[0x0][0x374] ;  /* 0x00006e80ff0477ac */ /* 0x000ee20008000800 */
[----:B0-----:R-:W0:Y:S01]  /*57a0*/  LDC R31, c[0x0][0x370] ;  /* 0x0000dc00ff1f7b82 */ /* 0x001e220000000800 */
[----:B------:R-:W4:Y:S01]  /*57b0*/  S2R R33, SR_CTAID.Y ;  /* 0x0000000000217919 */ /* 0x000f220000002600 */
[----:B------:R-:W-:-:S06]  /*57c0*/  LOP3.LUT R30, R80, 0x1, RZ, 0xc0, !PT ;  /* 0x00000001501e7812 */ /* 0x000fcc00078ec0ff */
[----:B-1----:R-:W1:Y:S01]  /*57d0*/  LDC.64 R28, c[0x0][0x3d0] ;  /* 0x0000f400ff1c7b82 */ /* 0x002e620000000a00 */
[----:B---3--:R-:W-:-:S04]  /*57e0*/  IMAD R30, R30, UR4, RZ ;  /* 0x000000041e1e7c24 */ /* 0x008fc8000f8e02ff */
[----:B0-----:R-:W-:-:S05]  /*57f0*/  IMAD R30, R30, R31, RZ ;  /* 0x0000001f1e1e7224 */ /* 0x001fca00078e02ff */
[----:B------:R-:W-:-:S05]  /*5800*/  SHF.L.U32 R31, R30, 0x1, RZ ;  /* 0x000000011e1f7819 */ /* 0x000fca00000006ff */
[----:B-1----:R-:W-:-:S04]  /*5810*/  IMAD.WIDE R28, R31, 0x4, R28 ;  /* 0x000000041f1c7825 */ /* 0x002fc800078e021c */
[----:B----4-:R-:W-:-:S04]  /*5820*/  IMAD R31, R0, UR4, R33 ;  /* 0x00000004001f7c24 */ /* 0x010fc8000f8e0221 */
[----:B------:R-:W-:-:S06]  /*5830*/  IMAD.WIDE.U32 R28, R31, 0x8, R28 ;  /* 0x000000081f1c7825 */ /* 0x000fcc00078e001c */
[----:B------:R-:W2:Y:S02]  /*5840*/  LDG.E.64 R28, desc[UR8][R28.64] ;  /* 0x000000081c1c7981 */ /* 0x000ea4000c1e1b00 */
[----:B--2---:R-:W-:Y:S01]  /*5850*/  FADD.FTZ R76, R76, R28 ;  /* 0x0000001c4c4c7221 */ /* 0x004fe20000010000 */
[----:B------:R-:W-:-:S07]  /*5860*/  FADD.FTZ R77, R77, R29 ;  /* 0x0000001d4d4d7221 */ /* 0x000fce0000010000 */
.L_x_1096:
[----:B------:R-:W-:Y:S05]  /*5870*/  BSYNC.RECONVERGENT B0 ;  /* 0x0000000000007941 */ /* 0x000fea0003800200 */
.L_x_1089:
[----:B------:R-:W5:Y:S01]  /*5880*/  S2UR UR6, SR_CgaCtaId ;  /* 0x00000000000679c3 */ /* 0x000f620000008800 */
[----:B------:R-:W-:Y:S01]  /*5890*/  ISETP.NE.AND P0, PT, R5, RZ, PT ;  /* 0x000000ff0500720c */ /* 0x000fe20003f05270 */
[----:B------:R-:W-:Y:S01]  /*58a0*/  UMOV UR4, 0x400 ;  /* 0x0000040000047882 */ /* 0x000fe20000000000 */
[----:B------:R-:W2:Y:S01]  /*58b0*/  LDCU.64 UR10, c[0x0][0x400] ;  /* 0x00008000ff0a77ac */ /* 0x000ea20008000a00 */
[C---:B------:R-:W-:Y:S01]  /*58c0*/  FADD.FTZ R47, -R4.reuse, R74 ;  /* 0x0000004a042f7221 */ /* 0x040fe20000010100 */
[C---:B------:R-:W-:Y:S01]  /*58d0*/  FADD.FTZ R75, -R4.reuse, R75 ;  /* 0x0000004b044b7221 */ /* 0x040fe20000010100 */
[C---:B----4-:R-:W-:Y:S01]  /*58e0*/  FADD.FTZ R35, -R4.reuse, R13 ;  /* 0x0000000d04237221 */ /* 0x050fe20000010100 */
[C---:B------:R-:W-:Y:S01]  /*58f0*/  FADD.FTZ R41, -R4.reuse, R8 ;  /* 0x0000000804297221 */ /* 0x040fe20000010100 */
[----:B0-----:R-:W3:Y:S01]  /*5900*/  LDC R31, c[0x0][0x41c] ;  /* 0x00010700ff1f7b82 */ /* 0x001ee20000000800 */
[C---:B------:R-:W-:Y:S01]  /*5910*/  FADD.FTZ R39, -R4.reuse, R9 ;  /* 0x0000000904277221 */ /* 0x040fe20000010100 */
[C---:B------:R-:W-:Y:S01]  /*5920*/  FADD.FTZ R33, -R4.reuse, R16 ;  /* 0x0000001004217221 */ /* 0x040fe20000010100 */
[C---:B------:R-:W-:Y:S01]  /*5930*/  FADD.FTZ R13, -R4.reuse, R21 ;  /* 0x00000015040d7221 */ /* 0x040fe20000010100 */
[-C--:B------:R-:W-:Y:S01]  /*5940*/  FMUL.FTZ R21, R47, R84.reuse ;  /* 0x000000542f157220 */ /* 0x080fe20000410000 */
[----:B------:R-:W-:Y:S01]  /*5950*/  FMUL.FTZ R16, R75, R84 ;  /* 0x000000544b107220 */ /* 0x000fe20000410000 */
[C---:B-1----:R-:W-:Y:S01]  /*5960*/  FADD.FTZ R29, -R4.reuse, R70 ;  /* 0x00000046041d7221 */ /* 0x042fe20000010100 */
[C---:B------:R-:W-:Y:S01]  /*5970*/  FADD.FTZ R71, -R4.reuse, R71 ;  /* 0x0000004704477221 */ /* 0x040fe20000010100 */
[C---:B------:R-:W-:Y:S01]  /*5980*/  FADD.FTZ R43, -R4.reuse, R66 ;  /* 0x00000042042b7221 */ /* 0x040fe20000010100 */
[C---:B------:R-:W-:Y:S01]  /*5990*/  FADD.FTZ R67, -R4.reuse, R67 ;  /* 0x0000004304437221 */ /* 0x040fe20000010100 */
[C---:B------:R-:W-:Y:S01]  /*59a0*/  FADD.FTZ R37, -R4.reuse, R12 ;  /* 0x0000000c04257221 */ /* 0x040fe20000010100 */
[C---:B------:R-:W-:Y:S01]  /*59b0*/  FADD.FTZ R17, -R4.reuse, R17 ;  /* 0x0000001104117221 */ /* 0x040fe20000010100 */
[----:B------:R-:W-:Y:S01]  /*59c0*/  FADD.FTZ R47, -R4, R25 ;  /* 0x00000019042f7221 */ /* 0x000fe20000010100 */
[----:B-----5:R-:W-:Y:S01]  /*59d0*/  ULEA UR4, UR6, UR4, 0x18 ;  /* 0x0000000406047291 */ /* 0x020fe2000f8ec0ff */
[----:B------:R-:W0:Y:S01]  /*59e0*/  LDCU.U8 UR6, c[0x0][0x414] ;  /* 0x00008280ff0677ac */ /* 0x000e220008000000 */
[----:B---3--:R-:W-:-:S07]  /*59f0*/  IMAD R28, R31, UR5, R82 ;  /* 0x000000051f1c7c24 */ /* 0x008fce000f8e0252 */
[----:B------:R-:W-:Y:S01]  /*5a00*/  @!P0 STS.64 [UR4+0xc0], R76 ;  /* 0x0000c04cff008988 */ /* 0x000fe20008000a04 */
[----:B------:R-:W-:Y:S01]  /*5a10*/  FADD.FTZ R31, -R4, R20 ;  /* 0x00000014041f7221 */ /* 0x000fe20000010100 */
[----:B------:R-:W-:Y:S01]  /*5a20*/  BAR.SYNC.DEFER_BLOCKING 0x0 ;  /* 0x0000000000007b1d */ /* 0x000fe20000010000 */
[----:B--2---:R-:W-:Y:S02]  /*5a30*/  ISETP.GE.U32.AND P0, PT, R28, UR10, PT ;  /* 0x0000000a1c007c0c */ /* 0x004fe4000bf06070 */
[----:B------:R-:W-:Y:S01]  /*5a40*/  SHF.R.S32.HI R32, RZ, 0x1f, R28 ;  /* 0x0000001fff207819 */ /* 0x000fe2000001141c */
[----:B0-----:R-:W-:-:S03]  /*5a50*/  UISETP.NE.AND UP0, UPT, UR6, URZ, UPT ;  /* 0x000000ff0600728c */ /* 0x001fc6000bf05270 */
[----:B------:R-:W-:Y:S01]  /*5a60*/  ISETP.GE.AND.EX P0, PT, R32, UR11, PT, P0 ;  /* 0x0000000b20007c0c */ /* 0x000fe2000bf06300 */
[----:B------:R-:W0:Y:S01]  /*5a70*/  LDS.64 R44, [UR4+0xc0] ;  /* 0x0000c004ff2c7984 */ /* 0x000e220008000a00 */
[----:B------:R-:W0:Y:S02]  /*5a80*/  LDCU UR4, c[0x0][0x42c] ;  /* 0x00008580ff0477ac */ /* 0x000e240008000800 */
[----:B0-----:R-:W-:Y:S01]  /*5a90*/  FMUL.FTZ R8, R44, UR4 ;  /* 0x000000042c087c20 */ /* 0x001fe20008410000 */
[----:B------:R-:W-:Y:S01]  /*5aa0*/  FMUL.FTZ R9, R45, UR4 ;  /* 0x000000042d097c20 */ /* 0x000fe20008410000 */
[----:B------:R-:W-:-:S03]  /*5ab0*/  FADD.FTZ R45, -R4, R24 ;  /* 0x00000018042d7221 */ /* 0x000fc60000010100 */
[C-C-:B------:R-:W-:Y:S01]  /*5ac0*/  FFMA.FTZ R51, R8.reuse, R21, R9.reuse ;  /* 0x0000001508337223 */ /* 0x140fe20000010009 */
        /* <DEDUP_REMOVED lines=20> */
.L_x_1097:
        /* <DEDUP_REMOVED lines=14> */
[----:B------:R-:W-:-:S04]  /*5cf0*/  IADD3 R53, PT, PT, R25, R53, RZ ;  /* 0x0000003519357210 */ /* 0x000fc80007ffe0ff */
[----:B------:R-:W-:-:S05]  /*5d00*/  LEA.HI.X R21, R24, UR5, R53, 0x2, P0 ;  /* 0x0000000518157c11 */ /* 0x000fca00080f1435 */
[----:B------:R0:W-:Y:S02]  /*5d10*/  STG.E.64 desc[UR8][R20.64], R48 ;  /* 0x0000003014007986 */ /* 0x0001e4000c101b08 */
.L_x_1099:
[----:B------:R-:W-:Y:S05]  /*5d20*/  BSYNC.RECONVERGENT B0 ;  /* 0x0000000000007941 */ /* 0x000fea0003800200 */
.L_x_1098:
        /* <DEDUP_REMOVED lines=27> */
[--C-:B------:R-:W-:Y:S01]  /*5ee0*/  FFMA.FTZ R54, R8, R50, R9.reuse ;  /* 0x0000003208367223 */ /* 0x100fe20000010009 */
[----:B------:R-:W-:Y:S01]  /*5ef0*/  ISETP.GE.U32.AND P6, PT, R42, UR10, PT ;  /* 0x0000000a2a007c0c */ /* 0x000fe2000bfc6070 */
[--C-:B------:R-:W-:Y:S01]  /*5f00*/  FFMA.FTZ R51, R8, R21, R9.reuse ;  /* 0x0000001508337223 */ /* 0x100fe20000010009 */
[----:B------:R-:W-:Y:S01]  /*5f10*/  ISETP.GE.U32.AND P4, PT, R38, UR10, PT ;  /* 0x0000000a26007c0c */ /* 0x000fe2000bf86070 */
[--C-:B------:R-:W-:Y:S01]  /*5f20*/  FFMA.FTZ R52, R8, R44, R9.reuse ;  /* 0x0000002c08347223 */ /* 0x100fe20000010009 */
        /* <DEDUP_REMOVED lines=8> */
[----:B------:R-:W-:Y:S01]  /*5fb0*/  SHF.R.S32.HI R43, RZ, 0x1f, R42 ;  /* 0x0000001fff2b7819 */ /* 0x000fe2000001142a */
[C-C-:B------:R-:W-:Y:S01]  /*5fc0*/  FFMA.FTZ R37, R8.reuse, R31, R9.reuse ;  /* 0x0000001f08257223 */ /* 0x140fe20000010009 */
[----:B------:R-:W-:Y:S01]  /*5fd0*/  SHF.R.S32.HI R39, RZ, 0x1f, R38 ;  /* 0x0000001fff277819 */ /* 0x000fe20000011426 */
[C-C-:B------:R-:W-:Y:S01]  /*5fe0*/  FFMA.FTZ R34, R8.reuse, R20, R9.reuse ;  /* 0x0000001408227223 */ /* 0x140fe20000010009 */
        /* <DEDUP_REMOVED lines=9> */
[----:B------:R-:W-:Y:S01]  /*6080*/  ISETP.GE.AND.EX P5, PT, R32, UR11, PT, P5 ;  /* 0x0000000b20007c0c */ /* 0x000fe2000bfa6350 */
[----:B------:R-:W-:-:S12]  /*6090*/  BRA.U !UP0, `(.L_x_1100) ;  /* 0x0000000108487547 */ /* 0x000fd8000b800000 */
        /* <DEDUP_REMOVED lines=18> */
.L_x_1100:
        /* <DEDUP_REMOVED lines=17> */
.L_x_1102:
[----:B------:R-:W-:Y:S05]  /*62d0*/  BSYNC.RECONVERGENT B0 ;  /* 0x0000000000007941 */ /* 0x000fea0003800200 */
.L_x_1101:
        /* <DEDUP_REMOVED lines=19> */
.L_x_1103:
[----:B------:R-:W-:Y:S01]  /*6410*/  BSSY.RECONVERGENT B0, `(.L_x_1104) ;  /* 0x0000011000007945 */ /* 0x000fe20003800200 */
[----:B------:R-:W-:Y:S01]  /*6420*/  FFMA.FTZ R55, R64, R6, -R55 ;  /* 0x0000000640377223 */ /* 0x000fe20000010837 */
[----:B0-----:R-:W-:Y:S02]  /*6430*/  FFMA.FTZ R13, R65, R7, -R54 ;  /* 0x00000007410d7223 */ /* 0x001fe40000010836 */
        /* <DEDUP_REMOVED lines=14> */
.L_x_1105:
[----:B------:R-:W-:Y:S05]  /*6520*/  BSYNC.RECONVERGENT B0 ;  /* 0x0000000000007941 */ /* 0x000fea0003800200 */
.L_x_1104:
        /* <DEDUP_REMOVED lines=19> */
.L_x_1106:
        /* <DEDUP_REMOVED lines=17> */
.L_x_1108:
[----:B------:R-:W-:Y:S05]  /*6770*/  BSYNC.RECONVERGENT B0 ;  /* 0x0000000000007941 */ /* 0x000fea0003800200 */
.L_x_1107:
        /* <DEDUP_REMOVED lines=19> */
.L_x_1109:
[----:B------:R-:W-:Y:S01]  /*68b0*/  BSSY.RECONVERGENT B0, `(.L_x_1110) ;  /* 0x0000011000007945 */ /* 0x000fe20003800200 */
[----:B------:R-:W-:Y:S01]  /*68c0*/  FFMA.FTZ R45, R64, R14, -R45 ;  /* 0x0000000e402d7223 */ /* 0x000fe2000001082d */
[----:B-1----:R-:W-:Y:S02]  /*68d0*/  FFMA.FTZ R11, R65, R15, -R46 ;  /* 0x0000000f410b7223 */ /* 0x002fe4000001082e */
[----:B------:R-:W-:Y:S05]  /*68e0*/  @P6 BRA `(.L_x_1111) ;  /* 0x0000000000346947 */ /* 0x000fea0003800000 */
[----:B------:R-:W1:Y:S01]  /*68f0*/  LDCU.64 UR4, c[0x0][0x3f8] ;  /* 0x00007f00ff0477ac */ /* 0x000e620008000a00 */
[----:B------:R-:W-:Y:S01]  /*6900*/  MOV R6, R86 ;  /* 0x0000005600067202 */ /* 0x000fe20000000f00 */
[-C--:B------:R-:W-:Y:S01]  /*6910*/  FMUL.FTZ R10, R45, R84.reuse ;  /* 0x000000542d0a7220 */ /* 0x080fe20000410000 */
[----:B------:R-:W-:Y:S01]  /*6920*/  MOV R7, R89 ;  /* 0x0000005900077202 */ /* 0x000fe20000000f00 */
[----:B------:R-:W2:Y:S01]  /*6930*/  LDCU.64 UR6, c[0x0][0x380] ;  /* 0x00007000ff0677ac */ /* 0x000ea20008000a00 */
[----:B------:R-:W-:Y:S01]  /*6940*/  FMUL.FTZ R11, R11, R84 ;  /* 0x000000540b0b7220 */ /* 0x000fe20000410000 */
[----:B-1----:R-:W-:Y:S02]  /*6950*/  IMAD R43, R43, UR4, RZ ;  /* 0x000000042b2b7c24 */ /* 0x002fe4000f8e02ff */
[----:B0-----:R-:W-:-:S04]  /*6960*/  IMAD.WIDE.U32 R8, R42, UR4, R6 ;  /* 0x000000042a087c25 */ /* 0x001fc8000f8e0006 */
[----:B------:R-:W-:Y:S01]  /*6970*/  IMAD R43, R42, UR5, R43 ;  /* 0x000000052a2b7c24 */ /* 0x000fe2000f8e022b */
[----:B--2---:R-:W-:-:S04]  /*6980*/  LEA R6, P0, R8, UR6, 0x2 ;  /* 0x0000000608067c11 */ /* 0x004fc8000f8010ff */
[----:B------:R-:W-:-:S04]  /*6990*/  IADD3 R43, PT, PT, R9, R43, RZ ;  /* 0x0000002b092b7210 */ /* 0x000fc80007ffe0ff */
[----:B------:R-:W-:-:S05]  /*69a0*/  LEA.HI.X R7, R8, UR7, R43, 0x2, P0 ;  /* 0x0000000708077c11 */ /* 0x000fca00080f142b */
[----:B------:R1:W-:Y:S02]  /*69b0*/  STG.E.64 desc[UR8][R6.64], R10 ;  /* 0x0000000a06007986 */ /* 0x0003e4000c101b08 */
.L_x_1111:
[----:B------:R-:W-:Y:S05]  /*69c0*/  BSYNC.RECONVERGENT B0 ;  /* 0x0000000000007941 */ /* 0x000fea0003800200 */
.L_x_1110:
[----:B------:R-:W-:Y:S05]  /*69d0*/  BRA.U !UP0, `(.L_x_1112) ;  /* 0x0000000108487547 */ /* 0x000fea000b800000 */
[----:B------:R-:W-:Y:S01]  /*69e0*/  FFMA.FTZ R29, R64, R29, R2 ;  /* 0x0000001d401d7223 */ /* 0x000fe20000010002 */
[----:B------:R-:W-:-:S03]  /*69f0*/  FFMA.FTZ R4, R65, R4, R3 ;  /* 0x0000000441047223 */ /* 0x000fc60000010003 */
[----:B------:R-:W-:Y:S01]  /*6a00*/  FMUL.FTZ R0, R29, -1.4426950216293334961 ;  /* 0xbfb8aa3b1d007820 */ /* 0x000fe20000410000 */
[----:B0-----:R-:W-:-:S05]  /*6a10*/  FMUL.FTZ R8, R4, -1.4426950216293334961 ;  /* 0xbfb8aa3b04087820 */ /* 0x001fca0000410000 */
        /* <DEDUP_REMOVED lines=14> */
.L_x_1112:
        /* <DEDUP_REMOVED lines=17> */
.L_x_1114:
[----:B------:R-:W-:Y:S05]  /*6c10*/  BSYNC.RECONVERGENT B0 ;  /* 0x0000000000007941 */ /* 0x000fea0003800200 */
.L_x_1113:
[----:B------:R-:W-:Y:S05]  /*6c20*/  BRA.U !UP0, `(.L_x_1115) ;  /* 0x0000000108487547 */ /* 0x000fea000b800000 */
[----:B------:R-:W-:Y:S01]  /*6c30*/  FFMA.FTZ R20, R65, R20, R3 ;  /* 0x0000001441147223 */ /* 0x000fe20000010003 */
[----:B------:R-:W-:-:S03]  /*6c40*/  FFMA.FTZ R31, R64, R31, R2 ;  /* 0x0000001f401f7223 */ /* 0x000fc60000010002 */
[----:B-1----:R-:W-:Y:S01]  /*6c50*/  FMUL.FTZ R6, R20, -1.4426950216293334961 ;  /* 0xbfb8aa3b14067820 */ /* 0x002fe20000410000 */
        /* <DEDUP_REMOVED lines=15> */
.L_x_1115:
[----:B------:R-:W-:Y:S01]  /*6d50*/  BSSY.RECONVERGENT B0, `(.L_x_1116) ;  /* 0x0000012000007945 */ /* 0x000fe20003800200 */
[----:B------:R-:W-:Y:S01]  /*6d60*/  FFMA.FTZ R37, R64, R22, -R37 ;  /* 0x0000001640257223 */ /* 0x000fe20000010825 */
[----:B0-----:R-:W-:Y:S01]  /*6d70*/  SHF.R.S32.HI R12, RZ, 0x1f, R28 ;  /* 0x0000001fff0c7819 */ /* 0x001fe2000001141c */
[----:B-1----:R-:W-:Y:S01]  /*6d80*/  FFMA.FTZ R11, R65, R23, -R34 ;  /* 0x00000017410b7223 */ /* 0x002fe20000010822 */
[----:B------:R-:W-:Y:S06]  /*6d90*/  @P5 BRA `(.L_x_1117) ;  /* 0x0000000000345947 */ /* 0x000fec0003800000 */
        /* <DEDUP_REMOVED lines=13> */
.L_x_1117:
[----:B------:R-:W-:Y:S05]  /*6e70*/  BSYNC.RECONVERGENT B0 ;  /* 0x0000000000007941 */ /* 0x000fea0003800200 */
.L_x_1116:
        /* <DEDUP_REMOVED lines=19> */
.L_x_1118:
        /* <DEDUP_REMOVED lines=8> */
[----:B------:R-:W-:Y:S01]  /*7030*/  MOV R87, R89 ;  /* 0x0000005900577202 */ /* 0x000fe20000000f00 */
[----:B------:R-:W2:Y:S01]  /*7040*/  LDCU.64 UR6, c[0x0][0x380] ;  /* 0x00007000ff0677ac */ /* 0x000ea20008000a00 */
[----:B-1----:R-:W-:Y:S02]  /*7050*/  IMAD R3, R12, UR4, RZ ;  /* 0x000000040c037c24 */ /* 0x002fe4000f8e02ff */
[----:B------:R-:W-:-:S04]  /*7060*/  IMAD.WIDE.U32 R86, R28, UR4, R86 ;  /* 0x000000041c567c25 */ /* 0x000fc8000f8e0056 */
[----:B------:R-:W-:Y:S01]  /*7070*/  IMAD R3, R28, UR5, R3 ;  /* 0x000000051c037c24 */ /* 0x000fe2000f8e0203 */
[----:B--2---:R-:W-:-:S04]  /*7080*/  LEA R2, P0, R86, UR6, 0x2 ;  /* 0x0000000656027c11 */ /* 0x004fc8000f8010ff */
[----:B------:R-:W-:-:S04]  /*7090*/  IADD3 R3, PT, PT, R87, R3, RZ ;  /* 0x0000000357037210 */ /* 0x000fc80007ffe0ff */
[----:B------:R-:W-:-:S05]  /*70a0*/  LEA.HI.X R3, R86, UR7, R3, 0x2, P0 ;  /* 0x0000000756037c11 */ /* 0x000fca00080f1403 */
[----:B------:R1:W-:Y:S02]  /*70b0*/  STG.E.64 desc[UR8][R2.64], R26 ;  /* 0x0000001a02007986 */ /* 0x0003e4000c101b08 */
.L_x_1120:
[----:B------:R-:W-:Y:S05]  /*70c0*/  BSYNC.RECONVERGENT B0 ;  /* 0x0000000000007941 */ /* 0x000fea0003800200 */
.L_x_1119:
[----:B------:R-:W2:Y:S01]  /*70d0*/  LDC R0, c[0x0][0x374] ;  /* 0x0000dd00ff007b82 */ /* 0x000ea20000000800 */
[----:B------:R-:W3:Y:S01]  /*70e0*/  LDCU UR4, c[0x0][0x410] ;  /* 0x00008200ff0477ac */ /* 0x000ee20008000800 */
[----:B------:R-:W-:Y:S01]  /*70f0*/  IADD3 R80, PT, PT, R80, 0x1, RZ ;  /* 0x0000000150507810 */ /* 0x000fe20007ffe0ff */
[----:B------:R-:W3:Y:S02]  /*7100*/  LDCU UR5, c[0x0][0x3e0] ;  /* 0x00007c00ff0577ac */ /* 0x000ee40008000800 */
[----:B---3--:R-:W-:Y:S01]  /*7110*/  UIMAD UR4, UR4, UR5, URZ ;  /* 0x00000005040472a4 */ /* 0x008fe2000f8e02ff */
[----:B--2---:R-:W-:-:S05]  /*7120*/  IADD3 R83, PT, PT, R0, R83, RZ ;  /* 0x0000005300537210 */ /* 0x004fca0007ffe0ff */
[----:B------:R-:W-:-:S13]  /*7130*/  ISETP.GE.AND P0, PT, R83, UR4, PT ;  /* 0x0000000453007c0c */ /* 0x000fda000bf06270 */
[----:B------:R-:W-:Y:S05]  /*7140*/  @!P0 BRA `(.L_x_1121) ;  /* 0xffffff9000048947 */ /* 0x000fea000383ffff */
.L_x_1078:
[----:B------:R-:W2:Y:S01]  /*7150*/  LDC R4, c[0x0][0x370] ;  /* 0x0000dc00ff047b82 */ /* 0x000ea20000000800 */
[----:B------:R-:W-:Y:S01]  /*7160*/  ISETP.NE.AND P1, PT, R5, RZ, PT ;  /* 0x000000ff0500720c */ /* 0x000fe20003f25270 */
[----:B------:R-:W-:Y:S06]  /*7170*/  BSSY.RECONVERGENT B0, `(.L_x_1122) ;  /* 0x000000d000007945 */ /* 0x000fec0003800200 */
[----:B------:R-:W3:Y:S08]  /*7180*/  LDC R9, c[0x0][0x374] ;  /* 0x0000dd00ff097b82 */ /* 0x000ef00000000800 */
[----:B-1----:R-:W1:Y:S01]  /*7190*/  LDC.64 R2, c[0x0][0x3c8] ;  /* 0x0000f200ff027b82 */ /* 0x002e620000000a00 */
[----:B--2---:R-:W-:-:S02]  /*71a0*/  ISETP.NE.AND P0, PT, R4, 0x1, PT ;  /* 0x000000010400780c */ /* 0x004fc40003f05270 */
[----:B---3--:R-:W-:-:S04]  /*71b0*/  SHF.L.U32 R0, R9, 0x1, RZ ;  /* 0x0000000109007819 */ /* 0x008fc800000006ff */
[----:B0-----:R-:W-:-:S05]  /*71c0*/  SEL R7, R0, RZ, P0 ;  /* 0x000000ff00077207 */ /* 0x001fca0000000000 */
[----:B-1----:R-:W-:Y:S01]  /*71d0*/  IMAD.WIDE.U32 R2, R7, 0x4, R2 ;  /* 0x0000000407027825 */ /* 0x002fe200078e0002 */
[----:B------:R-:W-:Y:S06]  /*71e0*/  @P1 BRA `(.L_x_1123) ;  /* 0x0000000000141947 */ /* 0x000fec0003800000 */
[----:B------:R-:W-:Y:S01]  /*71f0*/  HFMA2 R7, -RZ, RZ, 0, 5.9604644775390625e-08 ;  /* 0x00000001ff077431 */ /* 0x000fe200000001ff */
[----:B------:R-:W-:Y:S06]  /*7200*/  MEMBAR.ALL.GPU ;  /* 0x0000000000007992 */ /* 0x000fec000000a000 */
[----:B------:R-:W-:-:S00]  /*7210*/  ERRBAR ;  /* 0x00000000000079ab */ /* 0x000fc00000000000 */
[----:B------:R-:W-:Y:S06]  /*7220*/  CGAERRBAR ;  /* 0x00000000000075ab */ /* 0x000fec0000000000 */
[----:B------:R0:W-:Y:S02]  /*7230*/  REDG.E.ADD.S32.STRONG.GPU desc[UR8][R2.64], R7 ;  /* 0x000000070200798e */ /* 0x0001e4000c12e308 */
.L_x_1123:
[----:B------:R-:W-:Y:S05]  /*7240*/  BSYNC.RECONVERGENT B0 ;  /* 0x0000000000007941 */ /* 0x000fea0003800200 */
.L_x_1122:
[----:B------:R-:W1:Y:S01]  /*7250*/  S2UR UR5, SR_CTAID.Y ;  /* 0x00000000000579c3 */ /* 0x000e620000002600 */
[----:B------:R-:W-:Y:S02]  /*7260*/  IADD3 R6, PT, PT, R9, -0x1, RZ ;  /* 0xffffffff09067810 */ /* 0x000fe40007ffe0ff */
[----:B------:R-:W-:-:S05]  /*7270*/  IADD3 R0, PT, PT, R4, -0x1, RZ ;  /* 0xffffffff04007810 */ /* 0x000fca0007ffe0ff */
[----:B------:R-:W2:Y:S01]  /*7280*/  S2UR UR4, SR_CTAID.X ;  /* 0x00000000000479c3 */ /* 0x000ea20000002500 */
[----:B-1----:R-:W-:-:S04]  /*7290*/  ISETP.NE.AND P0, PT, R6, UR5, PT ;  /* 0x0000000506007c0c */ /* 0x002fc8000bf05270 */
[----:B--2---:R-:W-:-:S13]  /*72a0*/  ISETP.NE.OR P0, PT, R0, UR4, P0 ;  /* 0x0000000400007c0c */ /* 0x004fda0008705670 */
[----:B------:R-:W-:Y:S05]  /*72b0*/  @P0 EXIT ;  /* 0x000000000000094d */ /* 0x000fea0003800000 */
[----:B------:R-:W-:Y:S05]  /*72c0*/  @P1 BRA `(.L_x_1124) ;  /* 0x0000000000201947 */ /* 0x000fea0003800000 */
[----:B------:R-:W-:-:S05]  /*72d0*/  IMAD R0, R4, R9, RZ ;  /* 0x0000000904007224 */ /* 0x000fca00078e02ff */
[----:B------:R-:W-:-:S13]  /*72e0*/  ISETP.NE.AND P0, PT, R0, -0x1, PT ;  /* 0xffffffff0000780c */ /* 0x000fda0003f05270 */
[----:B------:R-:W-:Y:S05]  /*72f0*/  @!P0 BRA `(.L_x_1124) ;  /* 0x0000000000148947 */ /* 0x000fea0003800000 */
.L_x_1125:
[----:B0-----:R-:W2:Y:S04]  /*7300*/  LDG.E.STRONG.GPU R7, desc[UR8][R2.64] ;  /* 0x0000000802077981 */ /* 0x001ea8000c1ef900 */
[----:B--2---:R-:W-:Y:S01]  /*7310*/  CCTL.IVALL ;  /* 0x00000000ff00798f */ /* 0x004fe20002000000 */
[----:B------:R-:W-:Y:S05]  /*7320*/  YIELD ;  /* 0x0000000000007946 */ /* 0x000fea0003800000 */
[----:B------:R-:W-:-:S13]  /*7330*/  ISETP.NE.AND P0, PT, R7, R0, PT ;  /* 0x000000000700720c */ /* 0x000fda0003f05270 */
[----:B------:R-:W-:Y:S05]  /*7340*/  @P0 BRA `(.L_x_1125) ;  /* 0xfffffffc00ec0947 */ /* 0x000fea000383ffff */
.L_x_1124:
        /* <DEDUP_REMOVED lines=58> */
[----:B------:R-:W-:-:S02]  /*76f0*/  SHF.L.U32 R31, R7, 0x2, RZ ;  /* 0x00000002071f7819 */ /* 0x000fc400000006ff */
[----:B------:R-:W-:Y:S02]  /*7700*/  SHF.L.U64.HI R33, R0, 0x2, R3 ;  /* 0x0000000200217819 */ /* 0x000fe40000010203 */
[----:B------:R-:W-:Y:S02]  /*7710*/  SHF.L.U64.HI R29, R30, 0x2, R35 ;  /* 0x000000021e1d7819 */ /* 0x000fe40000010223 */
[----:B0-----:R-:W-:Y:S01]  /*7720*/  LEA R27, P1, R5, UR4, 0x2 ;  /* 0x00000004051b7c11 */ /* 0x001fe2000f8210ff */
[----:B------:R-:W-:Y:S01]  /*7730*/  UMOV UR4, URZ ;  /* 0x000000ff00047c82 */ /* 0x000fe20008000000 */
[----:B-1----:R-:W-:Y:S02]  /*7740*/  IADD3 R25, P2, PT, R23, UR6, RZ ;  /* 0x0000000617197c10 */ /* 0x002fe4000ff5e0ff */
[----:B------:R-:W-:Y:S02]  /*7750*/  LEA.HI.X R28, R5, UR5, R2, 0x2, P1 ;  /* 0x00000005051c7c11 */ /* 0x000fe400088f1402 */
[----:B------:R-:W-:-:S02]  /*7760*/  IADD3 R2, PT, PT, R9, UR4, RZ ;  /* 0x0000000409027c10 */ /* 0x000fc4000fffe0ff */
[----:B------:R-:W-:Y:S01]  /*7770*/  MOV R5, R8 ;  /* 0x0000000800057202 */ /* 0x000fe20000000f00 */
[----:B------:R-:W-:Y:S01]  /*7780*/  IMAD.WIDE.U32 R8, R6, 0x4, RZ ;  /* 0x0000000406087825 */ /* 0x000fe200078e00ff */
[C---:B------:R-:W-:Y:S02]  /*7790*/  IADD3.X R26, PT, PT, R24.reuse, UR7, RZ, P2, !PT ;  /* 0x00000007181a7c10 */ /* 0x040fe400097fe4ff */
[----:B--2---:R-:W-:Y:S02]  /*77a0*/  IADD3 R23, P1, PT, R23, UR10, RZ ;  /* 0x0000000a17177c10 */ /* 0x004fe4000ff3e0ff */
[----:B------:R-:W-:Y:S02]  /*77b0*/  IADD3 R4, P2, PT, RZ, -R11, RZ ;  /* 0x8000000bff047210 */ /* 0x000fe40007f5e0ff */
[----:B------:R-:W-:Y:S02]  /*77c0*/  IADD3.X R24, PT, PT, R24, UR11, RZ, P1, !PT ;  /* 0x0000000b18187c10 */ /* 0x000fe40008ffe4ff */
[----:B------:R-:W-:-:S02]  /*77d0*/  IADD3 R31, PT, PT, R9, R31, RZ ;  /* 0x0000001f091f7210 */ /* 0x000fc40007ffe0ff */
[----:B------:R-:W-:-:S07]  /*77e0*/  IADD3.X R22, PT, PT, RZ, -0x1, RZ, P2, !PT ;  /* 0xffffffffff167810 */ /* 0x000fce00017fe4ff */
.L_x_1128:
[-C--:B0-----:R-:W-:Y:S02]  /*77f0*/  LEA R12, P1, R0, R27.reuse, 0x2 ;  /* 0x0000001b000c7211 */ /* 0x081fe400078210ff */
[----:B------:R-:W-:Y:S02]  /*7800*/  IADD3 R14, P2, PT, R27, R8, RZ ;  /* 0x000000081b0e7210 */ /* 0x000fe40007f5e0ff */
[----:B------:R-:W-:Y:S02]  /*7810*/  LEA R16, P3, R30, R27, 0x2 ;  /* 0x0000001b1e107211 */ /* 0x000fe400078610ff */
[C---:B------:R-:W-:Y:S02]  /*7820*/  IADD3.X R13, PT, PT, R28.reuse, R33, RZ, P1, !PT ;  /* 0x000000211c0d7210 */ /* 0x040fe40000ffe4ff */
[----:B------:R-:W-:Y:S02]  /*7830*/  MOV R10, R27 ;  /* 0x0000001b000a7202 */ /* 0x000fe40000000f00 */
[----:B------:R-:W-:Y:S01]  /*7840*/  MOV R11, R28 ;  /* 0x0000001c000b7202 */ /* 0x000fe20000000f00 */
[----:B------:R0:W2:Y:S01]  /*7850*/  LDG.E R19, desc[UR8][R12.64] ;  /* 0x000000080c137981 */ /* 0x0000a2000c1e1900 */
        /* <DEDUP_REMOVED lines=22> */
.L_x_1127:
[----:B------:R-:W-:Y:S05]  /*79c0*/  BSYNC.RECONVERGENT B0 ;  /* 0x0000000000007941 */ /* 0x000fea0003800200 */
.L_x_1126:
        /* <DEDUP_REMOVED lines=10> */
.L_x_1129:
[C---:B0-----:R-:W-:Y:S02]  /*7a70*/  SHF.L.U32 R18, R5.reuse, 0x2, RZ ;  /* 0x0000000205127819 */ /* 0x041fe400000006ff */
[----:B----4-:R-:W-:Y:S02]  /*7a80*/  SHF.L.U64.HI R15, R5, 0x2, R2 ;  /* 0x00000002050f7819 */ /* 0x010fe40000010202 */
[----:B-1----:R-:W-:-:S04]  /*7a90*/  IADD3 R6, P0, PT, R18, UR4, RZ ;  /* 0x0000000412067c10 */ /* 0x002fc8000ff1e0ff */
[----:B------:R-:W-:Y:S02]  /*7aa0*/  IADD3.X R7, PT, PT, R15, UR5, RZ, P0, !PT ;  /* 0x000000050f077c10 */ /* 0x000fe400087fe4ff */
[C---:B------:R-:W-:Y:S02]  /*7ab0*/  IADD3 R8, P0, PT, R6.reuse, R37, RZ ;  /* 0x0000002506087210 */ /* 0x040fe40007f1e0ff */
[C---:B------:R-:W-:Y:S01]  /*7ac0*/  IADD3 R12, P1, PT, R6.reuse, R41, RZ ;  /* 0x00000029060c7210 */ /* 0x040fe20007f3e0ff */
[----:B------:R0:W4:Y:S01]  /*7ad0*/  LDG.E R20, desc[UR8][R6.64] ;  /* 0x0000000806147981 */ /* 0x000122000c1e1900 */
[C---:B------:R-:W-:Y:S02]  /*7ae0*/  IADD3.X R9, PT, PT, R7.reuse, R35, RZ, P0, !PT ;  /* 0x0000002307097210 */ /* 0x040fe400007fe4ff */
[----:B------:R-:W-:Y:S02]  /*7af0*/  IADD3 R10, P0, PT, R6, R31, RZ ;  /* 0x0000001f060a7210 */ /* 0x000fe40007f1e0ff */
[C---:B------:R-:W-:Y:S01]  /*7b00*/  IADD3.X R13, PT, PT, R7.reuse, R39, RZ, P1, !PT ;  /* 0x00000027070d7210 */ /* 0x040fe20000ffe4ff */
[----:B------:R1:W4:Y:S01]  /*7b10*/  LDG.E R21, desc[UR8][R8.64] ;  /* 0x0000000808157981 */ /* 0x000322000c1e1900 */
[----:B------:R-:W-:-:S03]  /*7b20*/  IADD3.X R11, PT, PT, R7, R33, RZ, P0, !PT ;  /* 0x00000021070b7210 */ /* 0x000fc600007fe4ff */
[----:B------:R-:W5:Y:S04]  /*7b30*/  LDG.E R23, desc[UR8][R12.64] ;  /* 0x000000080c177981 */ /* 0x000f68000c1e1900 */
[----:B------:R1:W5:Y:S01]  /*7b40*/  LDG.E R22, desc[UR8][R10.64] ;  /* 0x000000080a167981 */ /* 0x000362000c1e1900 */
[C---:B------:R-:W-:Y:S02]  /*7b50*/  SHF.L.U32 R28, R5.reuse, 0x3, RZ ;  /* 0x00000003051c7819 */ /* 0x040fe400000006ff */
[----:B------:R-:W-:Y:S02]  /*7b60*/  SHF.L.U64.HI R29, R5, 0x3, R2 ;  /* 0x00000003051d7819 */ /* 0x000fe40000010202 */
[----:B------:R-:W-:Y:S02]  /*7b70*/  LOP3.LUT R16, R28, 0xfffffff8, RZ, 0xc0, !PT ;  /* 0xfffffff81c107812 */ /* 0x000fe400078ec0ff */
[----:B------:R-:W-:-:S02]  /*7b80*/  LOP3.LUT R18, R18, 0xfffffffc, RZ, 0xc0, !PT ;  /* 0xfffffffc12127812 */ /* 0x000fc400078ec0ff */
[----:B------:R-:W-:Y:S02]  /*7b90*/  LOP3.LUT R4, R29, 0x3, RZ, 0xc0, !PT ;  /* 0x000000031d047812 */ /* 0x000fe400078ec0ff */
[C---:B--2---:R-:W-:Y:S02]  /*7ba0*/  IADD3 R14, P0, PT, R16.reuse, UR6, RZ ;  /* 0x00000006100e7c10 */ /* 0x044fe4000ff1e0ff */
[----:B------:R-:W-:Y:S02]  /*7bb0*/  LOP3.LUT R2, R15, 0x3, RZ, 0xc0, !PT ;  /* 0x000000030f027812 */ /* 0x000fe400078ec0ff */
[----:B---3--:R-:W-:Y:S02]  /*7bc0*/  IADD3 R16, P1, PT, R16, UR10, RZ ;  /* 0x0000000a10107c10 */ /* 0x008fe4000ff3e0ff */
[----:B------:R-:W-:Y:S02]  /*7bd0*/  IADD3 R18, P2, PT, R18, UR4, RZ ;  /* 0x0000000412127c10 */ /* 0x000fe4000ff5e0ff */
[----:B------:R-:W-:-:S02]  /*7be0*/  IADD3.X R15, PT, PT, R4, UR7, RZ, P0, !PT ;  /* 0x00000007040f7c10 */ /* 0x000fc400087fe4ff */
[----:B------:R-:W-:Y:S02]  /*7bf0*/  IADD3.X R17, PT, PT, R4, UR11, RZ, P1, !PT ;  /* 0x0000000b04117c10 */ /* 0x000fe40008ffe4ff */
[----:B------:R-:W-:Y:S02]  /*7c00*/  IADD3.X R19, PT, PT, R2, UR5, RZ, P2, !PT ;  /* 0x0000000502137c10 */ /* 0x000fe400097fe4ff */
[C---:B0-----:R-:W-:Y:S02]  /*7c10*/  IADD3 R6, P0, PT, R18.reuse, R37, RZ ;  /* 0x0000002512067210 */ /* 0x041fe40007f1e0ff */
[C---:B-1----:R-:W-:Y:S02]  /*7c20*/  IADD3 R8, P1, PT, R18.reuse, R31, RZ ;  /* 0x0000001f12087210 */ /* 0x042fe40007f3e0ff */
[----:B------:R-:W-:Y:S02]  /*7c30*/  IADD3 R10, P2, PT, R18, R41, RZ ;  /* 0x00000029120a7210 */ /* 0x000fe40007f5e0ff */
[----:B------:R-:W-:-:S02]  /*7c40*/  IADD3.X R7, PT, PT, R19, R35, RZ, P0, !PT ;  /* 0x0000002313077210 */ /* 0x000fc400007fe4ff */
[C---:B------:R-:W-:Y:S02]  /*7c50*/  IADD3.X R9, PT, PT, R19.reuse, R33, RZ, P1, !PT ;  /* 0x0000002113097210 */ /* 0x040fe40000ffe4ff */
[----:B------:R-:W-:Y:S01]  /*7c60*/  IADD3.X R11, PT, PT, R19, R39, RZ, P2, !PT ;  /* 0x00000027130b7210 */ /* 0x000fe200017fe4ff */
[----:B----4-:R0:W-:Y:S04]  /*7c70*/  STG.E.64 desc[UR8][R14.64], R20 ;  /* 0x000000140e007986 */ /* 0x0101e8000c101b08 */
        /* <DEDUP_REMOVED lines=29> */
[----:B------:R-:W3:Y:S04]  /*7e50*/  LDG.E R24, desc[UR8][R18.64+0x1e00] ;  /* 0x001e000812187981 */ /* 0x000ee8000c1e1900 */
[----:B------:R-:W3:Y:S04]  /*7e60*/  LDG.E R25, desc[UR8][R6.64+0x1e00] ;  /* 0x001e000806197981 */ /* 0x000ee8000c1e1900 */
        /* <DEDUP_REMOVED lines=14> */
[----:B---3--:R4:W-:Y:S04]  /*7f50*/  STG.E.64 desc[UR8][R14.64], R24 ;  /* 0x000000180e007986 */ /* 0x0089e8000c101b08 */
[----:B--2---:R4:W-:Y:S07]  /*7f60*/  STG.E.64 desc[UR8][R16.64], R26 ;  /* 0x0000001a10007986 */ /* 0x0049ee000c101b08 */
[----:B------:R-:W-:Y:S05]  /*7f70*/  @P0 BRA `(.L_x_1129) ;  /* 0xfffffff800bc0947 */ /* 0x000fea000383ffff */
[----:B------:R-:W-:Y:S05]  /*7f80*/  EXIT ;  /* 0x000000000000794d */ /* 0x000fea0003800000 */
.L_x_1130:
        /* <DEDUP_REMOVED lines=15> */
.L_x_2489:


//--------------------- .text._Z35group_norm_nhwc_bwd_one_pass_kernelI11Fp32IOBf16WLi64ELi20ELi640EEv26Group_norm_nhwc_bwd_params --------------------------
	.section	.text._Z35group_norm_nhwc_bwd_one_pass_kernelI11Fp32IOBf16WLi64ELi20ELi640EEv26Group_norm_nhwc_bwd_params,"ax",@progbits
	.align	128
        .global         _Z35group_norm_nhwc_bwd_one_pass_kernelI11Fp32IOBf16WLi64ELi20ELi640EEv26Group_norm_nhwc_bwd_params
        .type           _Z35group_norm_nhwc_bwd_one_pass_kernelI11Fp32IOBf16WLi64ELi20ELi640EEv26Group_norm_nhwc_bwd_params,@function
        .size           _Z35group_norm_nhwc_bwd_one_pass_kernelI11Fp32IOBf16WLi64ELi20ELi640EEv26Group_norm_nhwc_bwd_params,(.L_x_2490 - _Z35group_norm_nhwc_bwd_one_pass_kernelI11Fp32IOBf16WLi64ELi20ELi640EEv26Group_norm_nhwc_bwd_params)
        .other          _Z35group_norm_nhwc_bwd_one_pass_kernelI11Fp32IOBf16WLi64ELi20ELi640EEv26Group_norm_nhwc_bwd_params,@"STO_CUDA_ENTRY STV_DEFAULT"
_Z35group_norm_nhwc_bwd_one_pass_kernelI11Fp32IOBf16WLi64ELi20ELi640EEv26Group_norm_nhwc_bwd_params:
.text._Z35group_norm_nhwc_bwd_one_pass_kernelI11Fp32IOBf16WLi64ELi20ELi640EEv26Group_norm_nhwc_bwd_params:
        /* <DEDUP_REMOVED lines=40> */
.L_x_1152:
[----:B0--3--:R-:W0:Y:S01]  /*0280*/  LDC R8, c[0x0][0x410] ;  /* 0x00010400ff087b82 */ /* 0x009e220000000800 */
[----:B-1----:R-:W1:Y:S01]  /*0290*/  LDCU.64 UR4, c[0x0][0x3b8] ;  /* 0x00007700ff0477ac */ /* 0x002e620008000a00 */
[----:B------:R-:W-:Y:S01]  /*02a0*/  IABS R6, UR13 ;  /* 0x0000000d00067c13 */ /* 0x000fe20008000000 */
[----:B--2---:R-:W2:Y:S01]  /*02b0*/  LDCU.128 UR28, c[0x0][0x400] ;  /* 0x00008000ff1c77ac */ /* 0x004ea20008000c00 */
[----:B------:R-:W-:-:S04]  /*02c0*/  ISETP.LE.AND P1, PT, RZ, UR13, PT ;  /* 0x0000000dff007c0c */ /* 0x000fc8000bf23270 */
[----:B------:R-:W3:Y:S01]  /*02d0*/  LDC.64 R12, c[0x0][0x3a8] ;  /* 0x0000ea00ff0c7b82 */ /* 0x000ee20000000a00 */
[----:B-1----:R-:W-:Y:S01]  /*02e0*/  UIMAD.WIDE UR4, UR13, 0x8, UR4 ;  /* 0x000000080d0478a5 */ /* 0x002fe2000f8e0204 */
[----:B--2---:R-:W-:Y:S02]  /*02f0*/  ISETP.GE.U32.AND P0, PT, R37, UR28, PT ;  /* 0x0000001c25007c0c */ /* 0x004fe4000bf06070 */
[----:B0-----:R-:W-:-:S04]  /*0300*/  IABS R5, R8 ;  /* 0x0000000800057213 */ /* 0x001fc80000000000 */
[----:B------:R-:W0:Y:S08]  /*0310*/  I2F.RP R0, R5 ;  /* 0x0000000500007306 */ /* 0x000e300000209400 */
[----:B0-----:R-:W0:Y:S02]  /*0320*/  MUFU.RCP R0, R0 ;  /* 0x0000000000007308 */ /* 0x001e240000001000 */
[----:B0-----:R-:W-:-:S06]  /*0330*/  IADD3 R2, PT, PT, R0, 0xffffffe, RZ ;  /* 0x0ffffffe00027810 */ /* 0x001fcc0007ffe0ff */
[----:B------:R0:W1:Y:S02]  /*0340*/  F2I.FTZ.U32.TRUNC.NTZ R3, R2 ;  /* 0x0000000200037305 */ /* 0x000064000021f000 */
[----:B0-----:R-:W-:Y:S02]  /*0350*/  MOV R2, RZ ;  /* 0x000000ff00027202 */ /* 0x001fe40000000f00 */
[----:B-1----:R-:W-:-:S05]  /*0360*/  IADD3 R4, PT, PT, RZ, -R3, RZ ;  /* 0x80000003ff047210 */ /* 0x002fca0007ffe0ff */
[----:B------:R-:W-:-:S04]  /*0370*/  IMAD R7, R4, R5, RZ ;  /* 0x0000000504077224 */ /* 0x000fc800078e02ff */
[----:B------:R-:W-:Y:S01]  /*0380*/  IMAD.HI.U32 R3, R3, R7, R2 ;  /* 0x0000000703037227 */ /* 0x000fe200078e0002 */
[----:B------:R-:W-:-:S05]  /*0390*/  MOV R2, UR4 ;  /* 0x0000000400027c02 */ /* 0x000fca0008000f00 */
[----:B------:R-:W-:Y:S01]  /*03a0*/  IMAD.HI.U32 R4, R3, R6, RZ ;  /* 0x0000000603047227 */ /* 0x000fe200078e00ff */
[----:B------:R-:W-:-:S04]  /*03b0*/  MOV R3, UR5 ;  /* 0x0000000500037c02 */ /* 0x000fc80008000f00 */
[----:B------:R-:W-:Y:S02]  /*03c0*/  IADD3 R0, PT, PT, -R4, RZ, RZ ;  /* 0x000000ff04007210 */ /* 0x000fe40007ffe1ff */
[----:B------:R-:W2:Y:S03]  /*03d0*/  LDG.E.64 R2, desc[UR16][R2.64] ;  /* 0x0000001002027981 */ /* 0x000ea6000c1e1b00 */
[----:B------:R-:W-:Y:S01]  /*03e0*/  IMAD R0, R5, R0, R6 ;  /* 0x0000000005007224 */ /* 0x000fe200078e0206 */
[----:B------:R-:W-:-:S04]  /*03f0*/  LOP3.LUT R6, R8, UR13, RZ, 0x3c, !PT ;  /* 0x0000000d08067c12 */ /* 0x000fc8000f8e3cff */
[----:B------:R-:W-:Y:S02]  /*0400*/  ISETP.GT.U32.AND P4, PT, R5, R0, PT ;  /* 0x000000000500720c */ /* 0x000fe40003f84070 */
[----:B------:R-:W-:-:S11]  /*0410*/  ISETP.GE.AND.EX P0, PT, R29, UR29, PT, P0 ;  /* 0x0000001d1d007c0c */ /* 0x000fd6000bf06300 */
[-C--:B------:R-:W-:Y:S02]  /*0420*/  @!P4 IADD3 R0, PT, PT, R0, -R5.reuse, RZ ;  /* 0x800000050000c210 */ /* 0x080fe40007ffe0ff */
[----:B------:R-:W-:Y:S01]  /*0430*/  @!P4 IADD3 R4, PT, PT, R4, 0x1, RZ ;  /* 0x000000010404c810 */ /* 0x000fe20007ffe0ff */
[----:B------:R-:W0:Y:S01]  /*0440*/  @!P0 LDC.64 R10, c[0x0][0x3a0] ;  /* 0x0000e800ff0a8b82 */ /* 0x000e220000000a00 */
[CC--:B------:R-:W-:Y:S02]  /*0450*/  ISETP.GE.U32.AND P3, PT, R0.reuse, R5.reuse, PT ;  /* 0x000000050000720c */ /* 0x0c0fe40003f66070 */
[----:B------:R-:W-:Y:S02]  /*0460*/  ISETP.GT.U32.AND P4, PT, R5, R0, PT ;  /* 0x000000000500720c */ /* 0x000fe40003f84070 */
[----:B------:R-:W-:Y:S02]  /*0470*/  IADD3 R5, PT, PT, R0, -R5, RZ ;  /* 0x8000000500057210 */ /* 0x000fe40007ffe0ff */
[----:B------:R-:W-:-:S02]  /*0480*/  ISETP.GE.AND P2, PT, R6, RZ, PT ;  /* 0x000000ff0600720c */ /* 0x000fc40003f46270 */
[----:B------:R-:W-:Y:S02]  /*0490*/  SEL R0, R5, R0, !P4 ;  /* 0x0000000005007207 */ /* 0x000fe40006000000 */
[----:B------:R-:W-:-:S03]  /*04a0*/  LOP3.LUT R5, RZ, R8, RZ, 0x33, !PT ;  /* 0x00000008ff057212 */ /* 0x000fc600078e33ff */
[----:B------:R-:W-:Y:S02]  /*04b0*/  @P3 IADD3 R4, PT, PT, R4, 0x1, RZ ;  /* 0x0000000104043810 */ /* 0x000fe40007ffe0ff */
[----:B------:R-:W-:Y:S02]  /*04c0*/  ISETP.NE.AND P3, PT, R8, RZ, PT ;  /* 0x000000ff0800720c */ /* 0x000fe40003f65270 */
[----:B------:R-:W-:Y:S01]  /*04d0*/  @!P1 IADD3 R0, PT, PT, -R0, RZ, RZ ;  /* 0x000000ff00009210 */ /* 0x000fe20007ffe1ff */
[----:B------:R-:W1:Y:S01]  /*04e0*/  @!P0 LDC.64 R8, c[0x0][0x3f8] ;  /* 0x0000fe00ff088b82 */ /* 0x000e620000000a00 */
[----:B------:R-:W-:Y:S02]  /*04f0*/  MOV R6, R4 ;  /* 0x0000000400067202 */ /* 0x000fe40000000f00 */
[----:B------:R-:W-:Y:S02]  /*0500*/  SEL R4, R5, R0, !P3 ;  /* 0x0000000005047207 */ /* 0x000fe40005800000 */
[----:B------:R-:W-:-:S03]  /*0510*/  @!P2 IADD3 R6, PT, PT, -R6, RZ, RZ ;  /* 0x000000ff0606a210 */ /* 0x000fc60007ffe1ff */
[----:B------:R-:W-:Y:S01]  /*0520*/  IMAD R17, R4, 0x14, RZ ;  /* 0x0000001404117824 */ /* 0x000fe200078e02ff */
[----:B------:R-:W-:Y:S02]  /*0530*/  SEL R5, R5, R6, !P3 ;  /* 0x0000000605057207 */ /* 0x000fe40005800000 */
[----:B------:R-:W-:Y:S01]  /*0540*/  ISETP.NE.AND P2, PT, RZ, UR25, PT ;  /* 0x00000019ff007c0c */ /* 0x000fe2000bf45270 */
[----:B------:R-:W4:Y:S01]  /*0550*/  @!P0 LDC.64 R6, c[0x0][0x398] ;  /* 0x0000e600ff068b82 */ /* 0x000f220000000a00 */
[----:B------:R-:W-:Y:S02]  /*0560*/  SHF.R.S32.HI R0, RZ, 0x1f, R5 ;  /* 0x0000001fff007819 */ /* 0x000fe40000011405 */
[----:B------:R-:W-:-:S03]  /*0570*/  IADD3 R38, P1, PT, R17, R28, RZ ;  /* 0x0000001c11267210 */ /* 0x000fc60007f3e0ff */
[----:B------:R-:W-:Y:S01]  /*0580*/  IMAD R0, R0, UR30, RZ ;  /* 0x0000001e00007c24 */ /* 0x000fe2000f8e02ff */
[----:B------:R-:W-:-:S03]  /*0590*/  LEA.HI.X.SX32 R39, R17, RZ, 0x1, P1 ;  /* 0x000000ff11277211 */ /* 0x000fc600008f0eff */
[C---:B------:R-:W-:Y:S02]  /*05a0*/  IMAD R41, R5.reuse, UR31, R0 ;  /* 0x0000001f05297c24 */ /* 0x040fe4000f8e0200 */
[----:B------:R-:W-:Y:S01]  /*05b0*/  IMAD.WIDE.U32 R38, R5, UR30, R38 ;  /* 0x0000001e05267c25 */ /* 0x000fe2000f8e0026 */
[----:B------:R-:W5:Y:S03]  /*05c0*/  @P2 LDC.64 R14, c[0x0][0x3b0] ;  /* 0x0000ec00ff0e2b82 */ /* 0x000f660000000a00 */
        /* <DEDUP_REMOVED lines=8> */
[C---:B0-----:R-:W-:Y:S02]  /*0650*/  @!P0 IADD3 R16, P1, PT, R5.reuse, R10, RZ ;  /* 0x0000000a05108210 */ /* 0x041fe40007f3e0ff */
[----:B------:R-:W-:Y:S02]  /*0660*/  CS2R R8, SRZ ;  /* 0x0000000000087805 */ /* 0x000fe4000001ff00 */
[----:B----4-:R-:W-:-:S02]  /*0670*/  @!P0 IADD3 R10, P3, PT, R5, R6, RZ ;  /* 0x00000006050a8210 */ /* 0x010fc40007f7e0ff */
[----:B------:R-:W-:Y:S02]  /*0680*/  IADD3 R5, PT, PT, R17, R28, RZ ;  /* 0x0000001c11057210 */ /* 0x000fe40007ffe0ff */
[C---:B------:R-:W-:Y:S02]  /*0690*/  @!P0 IADD3.X R17, PT, PT, R0.reuse, R11, RZ, P1, !PT ;  /* 0x0000000b00118210 */ /* 0x040fe40000ffe4ff */
[----:B------:R-:W-:Y:S01]  /*06a0*/  @!P0 IADD3.X R11, PT, PT, R0, R7, RZ, P3, !PT ;  /* 0x00000007000b8210 */ /* 0x000fe20001ffe4ff */
[C---:B---3--:R-:W-:Y:S01]  /*06b0*/  IMAD.WIDE R12, R5.reuse, 0x2, R12 ;  /* 0x00000002050c7825 */ /* 0x048fe200078e020c */
[----:B------:R-:W-:Y:S01]  /*06c0*/  CS2R R6, SRZ ;  /* 0x0000000000067805 */ /* 0x000fe2000001ff00 */
[----:B------:R-:W3:Y:S02]  /*06d0*/  @!P0 LDG.E.64 R8, desc[UR16][R16.64] ;  /* 0x0000001010088981 */ /* 0x000ee4000c1e1b00 */
[----:B-----5:R-:W-:Y:S02]  /*06e0*/  @P2 IMAD.WIDE R14, R5, 0x2, R14 ;  /* 0x00000002050e2825 */ /* 0x020fe400078e020e */
[----:B------:R-:W4:Y:S04]  /*06f0*/  LDG.E.U16 R5, desc[UR16][R12.64] ;  /* 0x000000100c057981 */ /* 0x000f28000c1e1500 */
[----:B------:R-:W5:Y:S04]  /*0700*/  @P2 LDG.E.U16 R19, desc[UR16][R14.64] ;  /* 0x000000100e132981 */ /* 0x000f68000c1e1500 */
[----:B------:R-:W5:Y:S04]  /*0710*/  @P2 LDG.E.U16 R20, desc[UR16][R14.64+0x2] ;  /* 0x000002100e142981 */ /* 0x000f68000c1e1500 */
[----:B------:R-:W5:Y:S04]  /*0720*/  LDG.E.U16 R18, desc[UR16][R12.64+0x2] ;  /* 0x000002100c127981 */ /* 0x000f68000c1e1500 */
[----:B------:R-:W5:Y:S01]  /*0730*/  @!P0 LDG.E.64 R6, desc[UR16][R10.64] ;  /* 0x000000100a068981 */ /* 0x000f62000c1e1b00 */
[----:B------:R-:W-:Y:S01]  /*0740*/  UMOV UR20, 0x3f800000 ;  /* 0x3f80000000147882 */ /* 0x000fe20000000000 */
[----:B------:R-:W-:-:S02]  /*0750*/  MOV R34, RZ ;  /* 0x000000ff00227202 */ /* 0x000fc40000000f00 */
[----:B------:R-:W-:Y:S01]  /*0760*/  MOV R32, RZ ;  /* 0x000000ff00207202 */ /* 0x000fe20000000f00 */
[----:B--2---:R-:W-:-:S05]  /*0770*/  FFMA.FTZ R3, -R2, R2, R3 ;  /* 0x0000000202037223 */ /* 0x004fca0000010103 */
        /* <DEDUP_REMOVED lines=8> */
[C---:B---3--:R-:W-:Y:S01]  /*0800*/  FADD.FTZ R8, -R2.reuse, R8 ;  /* 0x0000000802087221 */ /* 0x048fe20000010100 */
[----:B------:R-:W-:Y:S01]  /*0810*/  FADD.FTZ R2, -R2, R9 ;  /* 0x0000000902027221 */ /* 0x000fe20000010100 */
[----:B----4-:R-:W-:Y:S02]  /*0820*/  SHF.L.U32 R3, R5, 0x10, RZ ;  /* 0x0000001005037819 */ /* 0x010fe400000006ff */
[----:B------:R-:W-:Y:S01]  /*0830*/  FMUL.FTZ R0, R8, UR20 ;  /* 0x0000001408007c20 */ /* 0x000fe20008410000 */
[----:B------:R-:W-:Y:S01]  /*0840*/  FMUL.FTZ R2, R2, UR20 ;  /* 0x0000001402027c20 */ /* 0x000fe20008410000 */
[----:B-----5:R-:W-:Y:S02]  /*0850*/  @P2 SHF.L.U32 R34, R19, 0x10, RZ ;  /* 0x0000001013222819 */ /* 0x020fe400000006ff */
[----:B------:R-:W-:Y:S02]  /*0860*/  @P2 SHF.L.U32 R32, R20, 0x10, RZ ;  /* 0x0000001014202819 */ /* 0x000fe400000006ff */
[----:B------:R-:W-:-:S02]  /*0870*/  SHF.L.U32 R5, R18, 0x10, RZ ;  /* 0x0000001012057819 */ /* 0x000fc400000006ff */
[----:B------:R-:W-:Y:S02]  /*0880*/  MOV R9, R7 ;  /* 0x0000000700097202 */ /* 0x000fe40000000f00 */
        /* <DEDUP_REMOVED lines=15> */
[----:B-1----:R-:W-:-:S03]  /*0980*/  FADD.FTZ R16, -R14, 1 ;  /* 0x3f8000000e107421 */ /* 0x002fc60000010100 */
[----:B------:R-:W-:Y:S01]  /*0990*/  FMUL.FTZ R10, R15, R8 ;  /* 0x000000080f0a7220 */ /* 0x000fe20000410000 */
[----:B------:R-:W-:Y:S01]  /*09a0*/  FFMA.FTZ R16, R9, R16, 1 ;  /* 0x3f80000009107423 */ /* 0x000fe20000010010 */
[----:B------:R-:W-:-:S04]  /*09b0*/  FMUL.FTZ R9, R7, R14 ;  /* 0x0000000e07097220 */ /* 0x000fc80000410000 */
[----:B------:R-:W-:-:S07]  /*09c0*/  FMUL.FTZ R9, R9, R16 ;  /* 0x0000001009097220 */ /* 0x000fce0000410000 */
.L_x_1132:
[-C--:B------:R-:W-:Y:S01]  /*09d0*/  FMUL.FTZ R11, R3, R10.reuse ;  /* 0x0000000a030b7220 */ /* 0x080fe20000410000 */
        /* <DEDUP_REMOVED lines=43> */
.L_x_1134:
[----:B------:R-:W-:Y:S05]  /*0c90*/  BSYNC.RECONVERGENT B0 ;  /* 0x0000000000007941 */ /* 0x000fea0003800200 */
.L_x_1133:
        /* <DEDUP_REMOVED lines=54> */
.L_x_1136:
[----:B------:R-:W-:Y:S05]  /*1000*/  BSYNC.RECONVERGENT B0 ;  /* 0x0000000000007941 */ /* 0x000fea0003800200 */
.L_x_1135:
[----:B------:R-:W-:Y:S06]  /*1010*/  BAR.SYNC.DEFER_BLOCKING 0x0 ;  /* 0x0000000000007b1d */ /* 0x000fec0000010000 */
[----:B------:R-:W-:Y:S04]  /*1020*/  BSSY.RECONVERGENT B0, `(.L_x_1137) ;  /* 0x000013d000007945 */ /* 0x000fe80003800200 */
[----:B------:R-:W-:Y:S05]  /*1030*/  @P5 BRA `(.L_x_1138) ;  /* 0x0000001000ec5947 */ /* 0x000fea0003800000 */
[----:B------:R-:W4:Y:S04]  /*1040*/  LDS.128 R20, [R36+0xa0] ;  /* 0x0000a00024147984 */ /* 0x000f280000000c00 */
[----:B------:R-:W5:Y:S04]  /*1050*/  LDS.128 R24, [R36+0x140] ;  /* 0x0001400024187984 */ /* 0x000f680000000c00 */
[----:B--2---:R-:W2:Y:S01]  /*1060*/  LDS.128 R12, [R36+0x1e0] ;  /* 0x0001e000240c7984 */ /* 0x004ea20000000c00 */
[----:B----4-:R-:W-:Y:S01]  /*1070*/  FADD.FTZ R11, R16, R20 ;  /* 0x00000014100b7221 */ /* 0x010fe20000010000 */
[----:B------:R-:W-:Y:S01]  /*1080*/  FADD.FTZ R20, R17, R21 ;  /* 0x0000001511147221 */ /* 0x000fe20000010000 */
[----:B------:R-:W-:Y:S01]  /*1090*/  FADD.FTZ R43, R18, R22 ;  /* 0x00000016122b7221 */ /* 0x000fe20000010000 */
[----:B-1----:R-:W-:Y:S01]  /*10a0*/  FADD.FTZ R10, R19, R23 ;  /* 0x00000017130a7221 */ /* 0x002fe20000010000 */
[----:B-----5:R-:W-:Y:S01]  /*10b0*/  FADD.FTZ R11, R11, R24 ;  /* 0x000000180b0b7221 */ /* 0x020fe20000010000 */
        /* <DEDUP_REMOVED lines=307> */
.L_x_1138:
[----:B------:R-:W-:Y:S05]  /*23f0*/  BSYNC.RECONVERGENT B0 ;  /* 0x0000000000007941 */ /* 0x000fea0003800200 */
.L_x_1137:
        /* <DEDUP_REMOVED lines=29> */
.L_x_1140:
[----:B------:R-:W-:Y:S05]  /*25d0*/  BSYNC.RECONVERGENT B0 ;  /* 0x0000000000007941 */ /* 0x000fea0003800200 */
.L_x_1139:
[----:B------:R-:W-:-:S09]  /*25e0*/  UISETP.GE.U32.AND UP0, UPT, UR23, 0x2, UPT ;  /* 0x000000021700788c */ /* 0x000fd2000bf06070 */
[----:B------:R-:W-:Y:S05]  /*25f0*/  BRA.U !UP0, `(.L_x_1141) ;  /* 0x0000000d080c7547 */ /* 0x000fea000b800000 */
[----:B-1--4-:R-:W1:Y:S01]  /*2600*/  LDC.64 R10, c[0x0][0x3d0] ;  /* 0x0000f400ff0a7b82 */ /* 0x012e620000000a00 */
[----:B------:R-:W-:Y:S02]  /*2610*/  LOP3.LUT R4, R33, 0x1, RZ, 0xc0, !PT ;  /* 0x0000000121047812 */ /* 0x000fe400078ec0ff */
[----:B------:R-:W-:-:S03]  /*2620*/  MOV R14, UR23 ;  /* 0x00000017000e7c02 */ /* 0x000fc60008000f00 */
[----:B--2---:R-:W-:Y:S01]  /*2630*/  IMAD R12, R4, UR24, RZ ;  /* 0x00000018040c7c24 */ /* 0x004fe2000f8e02ff */
[----:B------:R-:W-:-:S03]  /*2640*/  ISETP.GE.U32.AND P4, PT, R14, 0x8, PT ;  /* 0x000000080e00780c */ /* 0x000fc60003f86070 */
[----:B------:R-:W-:-:S05]  /*2650*/  IMAD R4, R12, UR23, RZ ;  /* 0x000000170c047c24 */ /* 0x000fca000f8e02ff */
[----:B------:R-:W-:-:S05]  /*2660*/  SHF.L.U32 R13, R4, 0x1, RZ ;  /* 0x00000001040d7819 */ /* 0x000fca00000006ff */
        /* <DEDUP_REMOVED lines=20> */
.L_x_1143:
[----:B------:R-:W2:Y:S04]  /*27b0*/  LDG.E.STRONG.GPU R4, desc[UR16][R10.64] ;  /* 0x000000100a047981 */ /* 0x000ea8000c1ef900 */
[----:B--2---:R-:W-:Y:S01]  /*27c0*/  CCTL.IVALL ;  /* 0x00000000ff00798f */ /* 0x004fe20002000000 */
[----:B------:R-:W-:Y:S05]  /*27d0*/  YIELD ;  /* 0x0000000000007946 */ /* 0x000fea0003800000 */
[----:B------:R-:W-:-:S13]  /*27e0*/  ISETP.NE.AND P1, PT, R4, R17, PT ;  /* 0x000000110400720c */ /* 0x000fda0003f25270 */
[----:B------:R-:W-:Y:S05]  /*27f0*/  @P1 BRA `(.L_x_1143) ;  /* 0xfffffffc00ec1947 */ /* 0x000fea000383ffff */
.L_x_1142:
[----:B------:R-:W-:Y:S05]  /*2800*/  WARPSYNC.ALL ;  /* 0x0000000000007948 */ /* 0x000fea0003800000 */
[----:B------:R-:W-:Y:S06]  /*2810*/  BAR.SYNC.DEFER_BLOCKING 0x0 ;  /* 0x0000000000007b1d */ /* 0x000fec0000010000 */
[----:B------:R-:W-:Y:S01]  /*2820*/  UMOV UR4, URZ ;  /* 0x000000ff00047c82 */ /* 0x000fe20008000000 */
[----:B------:R-:W-:Y:S05]  /*2830*/  @!P4 BRA `(.L_x_1144) ;  /* 0x000000040024c947 */ /* 0x000fea0003800000 */
[----:B------:R-:W-:-:S07]  /*2840*/  HFMA2 R4, -RZ, RZ, 0, 0 ;  /* 0x00000000ff047431 */ /* 0x000fce00000001ff */
.L_x_1145:
[C---:B------:R-:W-:Y:S02]  /*2850*/  ISETP.EQ.OR P4, PT, R4.reuse, UR22, P3 ;  /* 0x0000001604007c0c */ /* 0x040fe40009f82670 */
[C---:B-1----:R-:W-:Y:S02]  /*2860*/  IADD3 R12, PT, PT, R4.reuse, 0x1, RZ ;  /* 0x00000001040c7810 */ /* 0x042fe40007ffe0ff */
[----:B------:R-:W-:Y:S02]  /*2870*/  IADD3 R10, PT, PT, R4, 0x2, RZ ;  /* 0x00000002040a7810 */ /* 0x000fe40007ffe0ff */
[----:B------:R-:W-:Y:S02]  /*2880*/  ISETP.EQ.OR P5, PT, R12, UR22, P3 ;  /* 0x000000160c007c0c */ /* 0x000fe40009fa2670 */
[----:B------:R-:W-:Y:S02]  /*2890*/  MOV R11, UR24 ;  /* 0x00000018000b7c02 */ /* 0x000fe40008000f00 */
[----:B------:R-:W-:-:S02]  /*28a0*/  IADD3 R16, PT, PT, R4, 0x3, RZ ;  /* 0x0000000304107810 */ /* 0x000fc40007ffe0ff */
[----:B------:R-:W-:Y:S01]  /*28b0*/  ISETP.EQ.OR P6, PT, R10, UR22, P3 ;  /* 0x000000160a007c0c */ /* 0x000fe20009fc2670 */
[----:B------:R-:W-:Y:S01]  /*28c0*/  @!P4 IMAD R14, R4, R11, UR15 ;  /* 0x0000000f040ece24 */ /* 0x000fe2000f8e020b */
[----:B------:R-:W-:Y:S02]  /*28d0*/  MOV R15, 0x8 ;  /* 0x00000008000f7802 */ /* 0x000fe40000000f00 */
[----:B------:R-:W-:Y:S02]  /*28e0*/  MOV R13, UR24 ;  /* 0x00000018000d7c02 */ /* 0x000fe40008000f00 */
[----:B------:R-:W-:Y:S01]  /*28f0*/  ISETP.EQ.OR P1, PT, R16, UR22, P3 ;  /* 0x0000001610007c0c */ /* 0x000fe20009f22670 */
[----:B------:R-:W-:Y:S01]  /*2900*/  @!P4 IMAD.WIDE.U32 R14, R14, R15, UR26 ;  /* 0x0000001a0e0ece25 */ /* 0x000fe2000f8e000f */
[----:B------:R-:W-:-:S03]  /*2910*/  MOV R17, UR24 ;  /* 0x0000001800117c02 */ /* 0x000fc60008000f00 */
[----:B------:R-:W-:Y:S01]  /*2920*/  @!P5 IMAD R12, R12, R13, UR15 ;  /* 0x0000000f0c0cde24 */ /* 0x000fe2000f8e020d */
[----:B------:R-:W-:Y:S01]  /*2930*/  MOV R13, 0x8 ;  /* 0x00000008000d7802 */ /* 0x000fe20000000f00 */
[----:B------:R-:W-:Y:S01]  /*2940*/  @!P6 IMAD R10, R10, R11, UR15 ;  /* 0x0000000f0a0aee24 */ /* 0x000fe2000f8e020b */
[----:B------:R-:W0:Y:S01]  /*2950*/  @!P4 LDG.E.64 R14, desc[UR16][R14.64] ;  /* 0x000000100e0ec981 */ /* 0x000e22000c1e1b00 */
[----:B------:R-:W-:Y:S02]  /*2960*/  MOV R11, 0x8 ;  /* 0x00000008000b7802 */ /* 0x000fe40000000f00 */
[----:B------:R-:W-:-:S04]  /*2970*/  @!P5 IMAD.WIDE.U32 R12, R12, R13, UR26 ;  /* 0x0000001a0c0cde25 */ /* 0x000fc8000f8e000d */
[----:B------:R-:W-:Y:S01]  /*2980*/  @!P1 IMAD R16, R16, R17, UR15 ;  /* 0x0000000f10109e24 */ /* 0x000fe2000f8e0211 */
[----:B------:R-:W-:Y:S01]  /*2990*/  MOV R17, 0x8 ;  /* 0x0000000800117802 */ /* 0x000fe20000000f00 */
[----:B------:R-:W-:Y:S01]  /*29a0*/  @!P6 IMAD.WIDE.U32 R10, R10, R11, UR26 ;  /* 0x0000001a0a0aee25 */ /* 0x000fe2000f8e000b */
[----:B------:R-:W2:Y:S03]  /*29b0*/  @!P5 LDG.E.64 R12, desc[UR16][R12.64] ;  /* 0x000000100c0cd981 */ /* 0x000ea6000c1e1b00 */
[----:B------:R-:W-:Y:S02]  /*29c0*/  @!P1 IMAD.WIDE.U32 R16, R16, R17, UR26 ;  /* 0x0000001a10109e25 */ /* 0x000fe4000f8e0011 */
[----:B------:R-:W4:Y:S04]  /*29d0*/  @!P6 LDG.E.64 R10, desc[UR16][R10.64] ;  /* 0x000000100a0ae981 */ /* 0x000f28000c1e1b00 */
[----:B------:R-:W5:Y:S01]  /*29e0*/  @!P1 LDG.E.64 R16, desc[UR16][R16.64] ;  /* 0x0000001010109981 */ /* 0x000f62000c1e1b00 */
[----:B------:R-:W-:-:S02]  /*29f0*/  IADD3 R18, PT, PT, R4, 0x7, RZ ;  /* 0x0000000704127810 */ /* 0x000fc40007ffe0ff */
[----:B------:R-:W-:Y:S01]  /*2a00*/  MOV R19, UR24 ;  /* 0x0000001800137c02 */ /* 0x000fe20008000f00 */
[----:B0--3--:R-:W-:Y:S01]  /*2a10*/  @!P4 FADD.FTZ R8, R8, R14 ;  /* 0x0000000e0808c221 */ /* 0x009fe20000010000 */
[C---:B------:R-:W-:Y:S01]  /*2a20*/  IADD3 R14, PT, PT, R4.reuse, 0x4, RZ ;  /* 0x00000004040e7810 */ /* 0x040fe20007ffe0ff */
[----:B------:R-:W-:Y:S01]  /*2a30*/  @!P4 FADD.FTZ R9, R9, R15 ;  /* 0x0000000f0909c221 */ /* 0x000fe20000010000 */
[----:B------:R-:W-:Y:S02]  /*2a40*/  IADD3 R15, PT, PT, R4, 0x5, RZ ;  /* 0x00000005040f7810 */ /* 0x000fe40007ffe0ff */
[----:B------:R-:W-:Y:S01]  /*2a50*/  ISETP.EQ.OR P4, PT, R14, UR22, P3 ;  /* 0x000000160e007c0c */ /* 0x000fe20009f82670 */
[----:B--2---:R-:W-:Y:S01]  /*2a60*/  @!P5 FADD.FTZ R9, R9, R13 ;  /* 0x0000000d0909d221 */ /* 0x004fe20000010000 */
[----:B------:R-:W-:Y:S01]  /*2a70*/  @!P5 FADD.FTZ R8, R8, R12 ;  /* 0x0000000c0808d221 */ /* 0x000fe20000010000 */
[----:B------:R-:W-:Y:S02]  /*2a80*/  ISETP.EQ.OR P5, PT, R15, UR22, P3 ;  /* 0x000000160f007c0c */ /* 0x000fe40009fa2670 */
[----:B------:R-:W-:Y:S01]  /*2a90*/  IADD3 R13, PT, PT, R4, 0x6, RZ ;  /* 0x00000006040d7810 */ /* 0x000fe20007ffe0ff */
[----:B----4-:R-:W-:Y:S01]  /*2aa0*/  @!P6 FADD.FTZ R9, R9, R11 ;  /* 0x0000000b0909e221 */ /* 0x010fe20000010000 */
[----:B------:R-:W-:Y:S01]  /*2ab0*/  MOV R11, UR24 ;  /* 0x00000018000b7c02 */ /* 0x000fe20008000f00 */
[----:B------:R-:W-:Y:S01]  /*2ac0*/  @!P6 FADD.FTZ R8, R8, R10 ;  /* 0x0000000a0808e221 */ /* 0x000fe20000010000 */
[----:B------:R-:W-:Y:S01]  /*2ad0*/  ISETP.EQ.OR P6, PT, R13, UR22, P3 ;  /* 0x000000160d007c0c */ /* 0x000fe20009fc2670 */
[----:B-----5:R-:W-:Y:S01]  /*2ae0*/  @!P1 FADD.FTZ R9, R9, R17 ;  /* 0x0000001109099221 */ /* 0x020fe20000010000 */
[----:B------:R-:W-:-:S02]  /*2af0*/  MOV R17, 0x8 ;  /* 0x0000000800117802 */ /* 0x000fc40000000f00 */
[----:B------:R-:W-:Y:S01]  /*2b00*/  @!P4 IMAD R10, R14, R11, UR15 ;  /* 0x0000000f0e0ace24 */ /* 0x000fe2000f8e020b */
[----:B------:R-:W-:Y:S01]  /*2b10*/  MOV R12, UR24 ;  /* 0x00000018000c7c02 */ /* 0x000fe20008000f00 */
[----:B------:R-:W-:Y:S01]  /*2b20*/  @!P1 FADD.FTZ R8, R8, R16 ;  /* 0x0000001008089221 */ /* 0x000fe20000010000 */
[----:B------:R-:W-:Y:S01]  /*2b30*/  ISETP.EQ.OR P1, PT, R18, UR22, P3 ;  /* 0x0000001612007c0c */ /* 0x000fe20009f22670 */
[----:B------:R-:W-:Y:S01]  /*2b40*/  @!P4 IMAD.WIDE.U32 R10, R10, R17, UR26 ;  /* 0x0000001a0a0ace25 */ /* 0x000fe2000f8e0011 */
[----:B------:R-:W-:-:S03]  /*2b50*/  MOV R16, UR24 ;  /* 0x0000001800107c02 */ /* 0x000fc60008000f00 */
[----:B------:R-:W-:Y:S01]  /*2b60*/  @!P5 IMAD R12, R15, R12, UR15 ;  /* 0x0000000f0f0cde24 */ /* 0x000fe2000f8e020c */
[----:B------:R-:W-:Y:S01]  /*2b70*/  MOV R15, 0x8 ;  /* 0x00000008000f7802 */ /* 0x000fe20000000f00 */
[----:B------:R-:W2:Y:S01]  /*2b80*/  @!P4 LDG.E.64 R10, desc[UR16][R10.64] ;  /* 0x000000100a0ac981 */ /* 0x000ea2000c1e1b00 */
[----:B------:R-:W-:-:S03]  /*2b90*/  @!P6 IMAD R16, R13, R16, UR15 ;  /* 0x0000000f0d10ee24 */ /* 0x000fc6000f8e0210 */
[----:B------:R-:W-:-:S04]  /*2ba0*/  @!P5 IMAD.WIDE.U32 R12, R12, R15, UR26 ;  /* 0x0000001a0c0cde25 */ /* 0x000fc8000f8e000f */
[----:B------:R-:W-:Y:S02]  /*2bb0*/  @!P1 IMAD R14, R18, R19, UR15 ;  /* 0x0000000f120e9e24 */ /* 0x000fe4000f8e0213 */
        /* <DEDUP_REMOVED lines=17> */
.L_x_1144:
        /* <DEDUP_REMOVED lines=47> */
.L_x_1146:
        /* <DEDUP_REMOVED lines=27> */
.L_x_1147:
        /* <DEDUP_REMOVED lines=11> */
.L_x_1148:
[----:B------:R-:W-:Y:S05]  /*3220*/  BSYNC.RECONVERGENT B0 ;  /* 0x0000000000007941 */ /* 0x000fea0003800200 */
.L_x_1141:
        /* <DEDUP_REMOVED lines=11> */
[----:B--2---:R-:W-:-:S05]  /*32e0*/  FMUL.FTZ R12, R32, -1.4426950216293334961 ;  /* 0xbfb8aa3b200c7820 */ /* 0x004fca0000410000 */
[----:B------:R-:W0:Y:S04]  /*32f0*/  MUFU.EX2 R4, R4 ;  /* 0x0000000400047308 */ /* 0x000e280000000800 */
[----:B------:R-:W2:Y:S01]  /*3300*/  MUFU.EX2 R12, R12 ;  /* 0x0000000c000c7308 */ /* 0x000ea20000000800 */
[----:B0--3--:R-:W-:Y:S01]  /*3310*/  FADD.FTZ R8, R4, 1 ;  /* 0x3f80000004087421 */ /* 0x009fe20000010000 */
[----:B--2---:R-:W-:-:S03]  /*3320*/  FADD.FTZ R13, R12, 1 ;  /* 0x3f8000000c0d7421 */ /* 0x004fc60000010000 */
[----:B------:R-:W0:Y:S08]  /*3330*/  MUFU.RCP R9, R8 ;  /* 0x0000000800097308 */ /* 0x000e300000001000 */
[----:B------:R-:W2:Y:S01]  /*3340*/  MUFU.RCP R14, R13 ;  /* 0x0000000d000e7308 */ /* 0x000ea20000001000 */
        /* <DEDUP_REMOVED lines=8> */
.L_x_1149:
[----:B-1--4-:R-:W-:Y:S01]  /*33d0*/  FMUL.FTZ R13, R10, UR4 ;  /* 0x000000040a0d7c20 */ /* 0x012fe20008410000 */
[----:B------:R-:W-:Y:S01]  /*33e0*/  FMUL.FTZ R11, R11, UR4 ;  /* 0x000000040b0b7c20 */ /* 0x000fe20008410000 */
[----:B------:R-:W-:Y:S04]  /*33f0*/  BSSY.RECONVERGENT B0, `(.L_x_1150) ;  /* 0x0000013000007945 */ /* 0x000fe80003800200 */
[----:B------:R-:W-:Y:S05]  /*3400*/  @P0 BRA `(.L_x_1151) ;  /* 0x0000000000440947 */ /* 0x000fea0003800000 */
[----:B------:R-:W1:Y:S01]  /*3410*/  LDCU.64 UR6, c[0x0][0x3f8] ;  /* 0x00007f00ff0677ac */ /* 0x000e620008000a00 */
[----:B0--3--:R-:W-:Y:S01]  /*3420*/  MOV R8, R38 ;  /* 0x0000002600087202 */ /* 0x009fe20000000f00 */
[----:B------:R-:W-:Y:S01]  /*3430*/  FFMA.FTZ R0, R0, R13, R11 ;  /* 0x0000000d00007223 */ /* 0x000fe2000001000b */
[----:B------:R-:W-:Y:S01]  /*3440*/  MOV R9, R41 ;  /* 0x0000002900097202 */ /* 0x000fe20000000f00 */
[----:B------:R-:W0:Y:S02]  /*3450*/  LDCU.64 UR4, c[0x0][0x380] ;  /* 0x00007000ff0477ac */ /* 0x000e240008000a00 */
[----:B------:R-:W-:-:S04]  /*3460*/  FFMA.FTZ R0, R3, R6, -R0 ;  /* 0x0000000603007223 */ /* 0x000fc80000010800 */
[----:B------:R-:W-:Y:S01]  /*3470*/  FMUL.FTZ R6, R0, UR20 ;  /* 0x0000001400067c20 */ /* 0x000fe20008410000 */
[----:B-1----:R-:W-:Y:S02]  /*3480*/  IMAD R4, R29, UR6, RZ ;  /* 0x000000061d047c24 */ /* 0x002fe4000f8e02ff */
[----:B------:R-:W-:-:S04]  /*3490*/  IMAD.WIDE.U32 R8, R37, UR6, R8 ;  /* 0x0000000625087c25 */ /* 0x000fc8000f8e0008 */
[----:B------:R-:W-:Y:S02]  /*34a0*/  IMAD R15, R37, UR7, R4 ;  /* 0x00000007250f7c24 */ /* 0x000fe4000f8e0204 */
[----:B------:R-:W-:Y:S01]  /*34b0*/  FFMA.FTZ R4, R2, R13, R11 ;  /* 0x0000000d02047223 */ /* 0x000fe2000001000b */
[----:B0-----:R-:W-:Y:S02]  /*34c0*/  LEA R2, P0, R8, UR4, 0x2 ;  /* 0x0000000408027c11 */ /* 0x001fe4000f8010ff */
[----:B------:R-:W-:Y:S01]  /*34d0*/  IADD3 R15, PT, PT, R9, R15, RZ ;  /* 0x0000000f090f7210 */ /* 0x000fe20007ffe0ff */
[----:B------:R-:W-:-:S03]  /*34e0*/  FFMA.FTZ R4, R5, R7, -R4 ;  /* 0x0000000705047223 */ /* 0x000fc60000010804 */
[----:B------:R-:W-:Y:S01]  /*34f0*/  LEA.HI.X R3, R8, UR5, R15, 0x2, P0 ;  /* 0x0000000508037c11 */ /* 0x000fe200080f140f */
[----:B------:R-:W-:-:S05]  /*3500*/  FMUL.FTZ R7, R4, UR20 ;  /* 0x0000001404077c20 */ /* 0x000fca0008410000 */
[----:B------:R1:W-:Y:S02]  /*3510*/  STG.E.64 desc[UR16][R2.64], R6 ;  /* 0x0000000602007986 */ /* 0x0003e4000c101b10 */
.L_x_1151:
[----:B------:R-:W-:Y:S05]  /*3520*/  BSYNC.RECONVERGENT B0 ;  /* 0x0000000000007941 */ /* 0x000fea0003800200 */
.L_x_1150:
[----:B------:R-:W-:Y:S01]  /*3530*/  UIADD3 UR13, UPT, UPT, UR24, UR13, URZ ;  /* 0x0000000d180d7290 */ /* 0x000fe2000fffe0ff */
[----:B------:R-:W-:-:S03]  /*3540*/  IADD3 R33, PT, PT, R33, 0x1, RZ ;  /* 0x0000000121217810 */ /* 0x000fc60007ffe0ff */
[----:B------:R-:W-:-:S09]  /*3550*/  UISETP.GE.AND UP0, UPT, UR13, UR10, UPT ;  /* 0x0000000a0d00728c */ /* 0x000fd2000bf06270 */
[----:B------:R-:W-:Y:S05]  /*3560*/  BRA.U !UP0, `(.L_x_1152) ;  /* 0xffffffcd08447547 */ /* 0x000fea000b83ffff */
.L_x_1131:
[----:B------:R-:W4:Y:S01]  /*3570*/  LDC R4, c[0x0][0x370] ;  /* 0x0000dc00ff047b82 */ /* 0x000f220000000800 */
[----:B------:R-:W-:Y:S01]  /*3580*/  ISETP.NE.AND P2, PT, R31, RZ, PT ;  /* 0x000000ff1f00720c */ /* 0x000fe20003f45270 */
[----:B------:R-:W-:Y:S06]  /*3590*/  BSSY.RECONVERGENT B0, `(.L_x_1153) ;  /* 0x0000011000007945 */ /* 0x000fec0003800200 */
[----:B-1----:R-:W1:Y:S08]  /*35a0*/  LDC R7, c[0x0][0x374] ;  /* 0x0000dd00ff077b82 */ /* 0x002e700000000800 */
[----:B------:R-:W5:Y:S01]  /*35b0*/  LDC.64 R2, c[0x0][0x3c8] ;  /* 0x0000f200ff027b82 */ /* 0x000f620000000a00 */
[----:B----4-:R-:W-:-:S02]  /*35c0*/  IADD3 R5, PT, PT, R4, -0x1, RZ ;  /* 0xffffffff04057810 */ /* 0x010fc40007ffe0ff */
[----:B------:R-:W-:Y:S02]  /*35d0*/  ISETP.NE.AND P1, PT, R4, 0x1, PT ;  /* 0x000000010400780c */ /* 0x000fe40003f25270 */
[----:B-1----:R-:W-:-:S04]  /*35e0*/  IADD3 R0, PT, PT, R7, -0x1, RZ ;  /* 0xffffffff07007810 */ /* 0x002fc80007ffe0ff */
[----:B------:R-:W-:Y:S02]  /*35f0*/  ISETP.NE.AND P0, PT, R0, UR15, PT ;  /* 0x0000000f00007c0c */ /* 0x000fe4000bf05270 */
[----:B------:R-:W-:Y:S02]  /*3600*/  SHF.L.U32 R0, R7, 0x1, RZ ;  /* 0x0000000107007819 */ /* 0x000fe400000006ff */
[----:B------:R-:W-:Y:S02]  /*3610*/  ISETP.NE.OR P0, PT, R5, UR22, P0 ;  /* 0x0000001605007c0c */ /* 0x000fe40008705670 */
        /* <DEDUP_REMOVED lines=8> */
.L_x_1154:
[----:B------:R-:W-:Y:S05]  /*36a0*/  BSYNC.RECONVERGENT B0 ;  /* 0x0000000000007941 */ /* 0x000fea0003800200 */
.L_x_1153:
[----:B------:R-:W-:Y:S05]  /*36b0*/  @P0 EXIT ;  /* 0x000000000000094d */ /* 0x000fea0003800000 */
[----:B------:R-:W-:Y:S05]  /*36c0*/  @P2 BRA `(.L_x_1155) ;  /* 0x0000000000202947 */ /* 0x000fea0003800000 */
[----:B------:R-:W-:-:S05]  /*36d0*/  IMAD R0, R4, R7, RZ ;  /* 0x0000000704007224 */ /* 0x000fca00078e02ff */
[----:B------:R-:W-:-:S13]  /*36e0*/  ISETP.NE.AND P0, PT, R0, -0x1, PT ;  /* 0xffffffff0000780c */ /* 0x000fda0003f05270 */
[----:B------:R-:W-:Y:S05]  /*36f0*/  @!P0 BRA `(.L_x_1155) ;  /* 0x0000000000148947 */ /* 0x000fea0003800000 */
.L_x_1156:
[----:B-1----:R-:W4:Y:S04]  /*3700*/  LDG.E.STRONG.GPU R5, desc[UR16][R2.64] ;  /* 0x0000001002057981 */ /* 0x002f28000c1ef900 */
[----:B----4-:R-:W-:Y:S01]  /*3710*/  CCTL.IVALL ;  /* 0x00000000ff00798f */ /* 0x010fe20002000000 */
[----:B------:R-:W-:Y:S05]  /*3720*/  YIELD ;  /* 0x0000000000007946 */ /* 0x000fea0003800000 */
[----:B------:R-:W-:-:S13]  /*3730*/  ISETP.NE.AND P0, PT, R5, R0, PT ;  /* 0x000000000500720c */ /* 0x000fda0003f05270 */
[----:B------:R-:W-:Y:S05]  /*3740*/  @P0 BRA `(.L_x_1156) ;  /* 0xfffffffc00ec0947 */ /* 0x000fea000383ffff */
.L_x_1155:
        /* <DEDUP_REMOVED lines=15> */
[----:B-1----:R-:W-:Y:S01]  /*3840*/  MOV R2, UR9 ;  /* 0x0000000900027c02 */ /* 0x002fe20008000f00 */
        /* <DEDUP_REMOVED lines=21> */
[----:B0--3--:R-:W-:Y:S02]  /*39a0*/  IADD3.X R9, PT, PT, RZ, RZ, RZ, P0, !PT ;  /* 0x000000ffff097210 */ /* 0x009fe400007fe4ff */
        /* <DEDUP_REMOVED lines=34> */
[----:B---3--:R-:W-:Y:S02]  /*3bd0*/  IADD3 R17, P3, PT, R17, UR18, RZ ;  /* 0x0000001211117c10 */ /* 0x008fe4000ff7e0ff */
        /* <DEDUP_REMOVED lines=8> */
.L_x_1159:
[----:B0-----:R-:W-:Y:S02]  /*3c60*/  MOV R8, UR8 ;  /* 0x0000000800087c02 */ /* 0x001fe40008000f00 */
[----:B--2---:R-:W-:Y:S02]  /*3c70*/  MOV R12, UR6 ;  /* 0x00000006000c7c02 */ /* 0x004fe40008000f00 */
        /* <DEDUP_REMOVED lines=31> */
.L_x_1158:
[----:B------:R-:W-:Y:S05]  /*3e70*/  BSYNC.RECONVERGENT B0 ;  /* 0x0000000000007941 */ /* 0x000fea0003800200 */
.L_x_1157:
        /* <DEDUP_REMOVED lines=11> */
.L_x_1161:
[C---:B------:R-:W-:Y:S02]  /*3f30*/  SHF.L.U32 R0, R31.reuse, 0x2, RZ ;  /* 0x000000021f007819 */ /* 0x040fe400000006ff */
[----:B------:R-:W-:Y:S02]  /*3f40*/  SHF.L.U64.HI R4, R31, 0x2, R4 ;  /* 0x000000021f047819 */ /* 0x000fe40000010204 */
[----:B-1----:R-:W-:-:S04]  /*3f50*/  IADD3 R2, P0, PT, R0, UR12, RZ ;  /* 0x0000000c00027c10 */ /* 0x002fc8000ff1e0ff */
[----:B------:R-:W-:Y:S02]  /*3f60*/  IADD3.X R3, PT, PT, R4, UR13, RZ, P0, !PT ;  /* 0x0000000d04037c10 */ /* 0x000fe400087fe4ff */
[C---:B0-----:R-:W-:Y:S02]  /*3f70*/  IADD3 R6, P0, PT, R2.reuse, UR11, RZ ;  /* 0x0000000b02067c10 */ /* 0x041fe4000ff1e0ff */
[C---:B------:R-:W-:Y:S02]  /*3f80*/  IADD3 R10, P2, PT, R2.reuse, UR6, RZ ;  /* 0x00000006020a7c10 */ /* 0x040fe4000ff5e0ff */
[C---:B------:R-:W-:Y:S02]  /*3f90*/  IADD3.X R7, PT, PT, R3.reuse, UR10, RZ, P0, !PT ;  /* 0x0000000a03077c10 */ /* 0x040fe400087fe4ff */
[----:B------:R-:W-:Y:S02]  /*3fa0*/  IADD3 R8, P1, PT, R2, UR4, RZ ;  /* 0x0000000402087c10 */ /* 0x000fe4000ff3e0ff */
[C---:B------:R-:W-:Y:S01]  /*3fb0*/  IADD3.X R11, PT, PT, R3.reuse, UR7, RZ, P2, !PT ;  /* 0x00000007030b7c10 */ /* 0x040fe200097fe4ff */
[----:B------:R0:W5:Y:S01]  /*3fc0*/  LDG.E R2, desc[UR16][R2.64] ;  /* 0x0000001002027981 */ /* 0x000162000c1e1900 */
[----:B------:R-:W-:-:S03]  /*3fd0*/  IADD3.X R9, PT, PT, R3, UR5, RZ, P1, !PT ;  /* 0x0000000503097c10 */ /* 0x000fc60008ffe4ff */
[----:B------:R-:W5:Y:S04]  /*3fe0*/  LDG.E R7, desc[UR16][R6.64] ;  /* 0x0000001006077981 */ /* 0x000f68000c1e1900 */
[----:B------:R-:W5:Y:S04]  /*3ff0*/  LDG.E R8, desc[UR16][R8.64] ;  /* 0x0000001008087981 */ /* 0x000f68000c1e1900 */
[----:B------:R-:W5:Y:S01]  /*4000*/  LDG.E R11, desc[UR16][R10.64] ;  /* 0x000000100a0b7981 */ /* 0x000f62000c1e1900 */
[----:B------:R-:W-:Y:S02]  /*4010*/  LOP3.LUT R15, R0, 0xfffffffc, RZ, 0xc0, !PT ;  /* 0xfffffffc000f7812 */ /* 0x000fe400078ec0ff */
[----:B------:R-:W-:-:S02]  /*4020*/  LOP3.LUT R16, R4, 0x1, RZ, 0xc0, !PT ;  /* 0x0000000104107812 */ /* 0x000fc400078ec0ff */
[C---:B--23--:R-:W-:Y:S02]  /*4030*/  IADD3 R12, P0, PT, R15.reuse, UR14, RZ ;  /* 0x0000000e0f0c7c10 */ /* 0x04cfe4000ff1e0ff */
[----:B0-----:R-:W-:Y:S02]  /*4040*/  LOP3.LUT R3, R4, 0x3, RZ, 0xc0, !PT ;  /* 0x0000000304037812 */ /* 0x001fe400078ec0ff */
[----:B------:R-:W-:Y:S02]  /*4050*/  IADD3.X R13, PT, PT, R16, UR15, RZ, P0, !PT ;  /* 0x0000000f100d7c10 */ /* 0x000fe400087fe4ff */
[----:B----4-:R-:W-:Y:S02]  /*4060*/  IADD3 R14, P0, PT, R15, UR18, RZ ;  /* 0x000000120f0e7c10 */ /* 0x010fe4000ff1e0ff */
[----:B-----5:R-:W-:Y:S02]  /*4070*/  F2FP.BF16.F32.PACK_AB R5, R7, R2 ;  /* 0x000000020705723e */ /* 0x020fe400000010ff */
[----:B------:R-:W-:-:S02]  /*4080*/  IADD3 R2, P1, PT, R15, UR12, RZ ;  /* 0x0000000c0f027c10 */ /* 0x000fc4000ff3e0ff */
[----:B------:R-:W-:Y:S02]  /*4090*/  IADD3.X R15, PT, PT, R16, UR19, RZ, P0, !PT ;  /* 0x00000013100f7c10 */ /* 0x000fe400087fe4ff */
[----:B------:R-:W-:Y:S02]  /*40a0*/  IADD3.X R3, PT, PT, R3, UR13, RZ, P1, !PT ;  /* 0x0000000d03037c10 */ /* 0x000fe40008ffe4ff */
[----:B------:R-:W-:Y:S02]  /*40b0*/  F2FP.BF16.F32.PACK_AB R19, R11, R8 ;  /* 0x000000080b13723e */ /* 0x000fe400000010ff */
        /* <DEDUP_REMOVED lines=63> */
.L_x_1160:
[----:B------:R-:W-:Y:S05]  /*44b0*/  EXIT ;  /* 0x000000000000794d */ /* 0x000fea0003800000 */
.L_x_1162:
        /* <DEDUP_REMOVED lines=12> */
.L_x_2490:


//--------------------- .text._Z35group_norm_nhwc_bwd_one_pass_kernelI11Fp32IOBf16WLi128ELi20ELi640EEv26Group_norm_nhwc_bwd_params --------------------------
	.section	.text._Z35group_norm_nhwc_bwd_one_pass_kernelI11Fp32IOBf16WLi128ELi20ELi640EEv26Group_norm_nhwc_bwd_params,"ax",@progbits
	.align	128
        .global         _Z35group_norm_nhwc_bwd_one_pass_kernelI11Fp32IOBf16WLi128ELi20ELi640EEv26Group_norm_nhwc_bwd_params
        .type           _Z35group_norm_nhwc_bwd_one_pass_kernelI11Fp32IOBf16WLi128ELi20ELi640EEv26Group_norm_nhwc_bwd_params,@function
        .size           _Z35group_norm_nhwc_bwd_one_pass_kernelI11Fp32IOBf16WLi128ELi20ELi640EEv26Group_norm_nhwc_bwd_params,(.L_x_2491 - _Z35group_norm_nhwc_bwd_one_pass_kernelI11Fp32IOBf16WLi128ELi20ELi640EEv26Group_norm_nhwc_bwd_params)
        .other          _Z35group_norm_nhwc_bwd_one_pass_kernelI11Fp32IOBf16WLi128ELi20ELi640EEv26Group_norm_nhwc_bwd_params,@"STO_CUDA_ENTRY STV_DEFAULT"
_Z35group_norm_nhwc_bwd_one_pass_kernelI11Fp32IOBf16WLi128ELi20ELi640EEv26Group_norm_nhwc_bwd_params:
.text._Z35group_norm_nhwc_bwd_one_pass_kernelI11Fp32IOBf16WLi128ELi20ELi640EEv26Group_norm_nhwc_bwd_params:
        /* <DEDUP_REMOVED lines=30> */
.L_x_1188:
[----:B0-----:R-:W0:Y:S01]  /*01e0*/  LDC R6, c[0x0][0x410] ;  /* 0x00010400ff067b82 */ /* 0x001e220000000800 */
[----:B-1----:R-:W1:Y:S01]  /*01f0*/  LDCU.64 UR4, c[0x0][0x3b8] ;  /* 0x00007700ff0477ac */ /* 0x002e620008000a00 */
[----:B--2---:R-:W2:Y:S01]  /*0200*/  LDCU.128 UR16, c[0x0][0x400] ;  /* 0x00008000ff1077ac */ /* 0x004ea20008000c00 */
[----:B------:R-:W-:-:S05]  /*0210*/  ISETP.LE.AND P2, PT, RZ, UR7, PT ;  /* 0x00000007ff007c0c */ /* 0x000fca000bf43270 */
[----:B---3--:R-:W3:Y:S01]  /*0220*/  LDC.64 R8, c[0x0][0x3a8] ;  /* 0x0000ea00ff087b82 */ /* 0x008ee20000000a00 */
[----:B-1----:R-:W-:Y:S01]  /*0230*/  UIMAD.WIDE UR4, UR7, 0x8, UR4 ;  /* 0x00000008070478a5 */ /* 0x002fe2000f8e0204 */
[----:B--2---:R-:W-:Y:S02]  /*0240*/  ISETP.GE.U32.AND P0, PT, R35, UR16, PT ;  /* 0x0000001023007c0c */ /* 0x004fe4000bf06070 */
[----:B0-----:R-:W-:-:S03]  /*0250*/  IABS R5, R6 ;  /* 0x0000000600057213 */ /* 0x001fc60000000000 */
[----:B------:R-:W-:Y:S01]  /*0260*/  MOV R16, UR4 ;  /* 0x0000000400107c02 */ /* 0x000fe20008000f00 */
[----:B------:R-:W0:Y:S01]  /*0270*/  I2F.RP R0, R5 ;  /* 0x0000000500007306 */ /* 0x000e220000209400 */
[----:B------:R-:W-:-:S06]  /*0280*/  MOV R17, UR5 ;  /* 0x0000000500117c02 */ /* 0x000fcc0008000f00 */
[----:B------:R-:W2:Y:S01]  /*0290*/  LDG.E.64 R16, desc[UR10][R16.64] ;  /* 0x0000000a10107981 */ /* 0x000ea2000c1e1b00 */
        /* <DEDUP_REMOVED lines=15> */
[-C--:B------:R-:W-:Y:S02]  /*0390*/  ISETP.GT.U32.AND P5, PT, R5, R0.reuse, PT ;  /* 0x000000000500720c */ /* 0x080fe40003fa4070 */
[----:B------:R-:W-:Y:S02]  /*03a0*/  IADD3 R5, PT, PT, R0, -R5, RZ ;  /* 0x8000000500057210 */ /* 0x000fe40007ffe0ff */
[----:B------:R-:W-:Y:S02]  /*03b0*/  ISETP.GE.AND P3, PT, R2, RZ, PT ;  /* 0x000000ff0200720c */ /* 0x000fe40003f66270 */
[----:B------:R-:W-:Y:S02]  /*03c0*/  @!P1 IADD3 R3, PT, PT, R3, 0x1, RZ ;  /* 0x0000000103039810 */ /* 0x000fe40007ffe0ff */
[----:B------:R-:W-:-:S02]  /*03d0*/  SEL R0, R5, R0, !P5 ;  /* 0x0000000005007207 */ /* 0x000fc40006800000 */
[----:B------:R-:W-:Y:S02]  /*03e0*/  ISETP.GE.AND.EX P0, PT, R45, UR17, PT, P0 ;  /* 0x000000112d007c0c */ /* 0x000fe4000bf06300 */
[----:B------:R-:W-:Y:S02]  /*03f0*/  ISETP.GE.U32.AND P1, PT, R41, UR16, PT ;  /* 0x0000001029007c0c */ /* 0x000fe4000bf26070 */
[----:B------:R-:W-:Y:S02]  /*0400*/  @P4 IADD3 R3, PT, PT, R3, 0x1, RZ ;  /* 0x0000000103034810 */ /* 0x000fe40007ffe0ff */
[----:B------:R-:W-:Y:S02]  /*0410*/  ISETP.NE.AND P4, PT, R6, RZ, PT ;  /* 0x000000ff0600720c */ /* 0x000fe40003f85270 */
[----:B------:R-:W-:Y:S02]  /*0420*/  LOP3.LUT R5, RZ, R6, RZ, 0x33, !PT ;  /* 0x00000006ff057212 */ /* 0x000fe400078e33ff */
[----:B------:R-:W-:-:S02]  /*0430*/  @!P2 IADD3 R0, PT, PT, -R0, RZ, RZ ;  /* 0x000000ff0000a210 */ /* 0x000fc40007ffe1ff */
[----:B------:R-:W-:Y:S01]  /*0440*/  ISETP.GE.AND.EX P1, PT, R44, UR17, PT, P1 ;  /* 0x000000112c007c0c */ /* 0x000fe2000bf26310 */
[----:B------:R-:W0:Y:S01]  /*0450*/  @!P0 LDC.64 R20, c[0x0][0x3f8] ;  /* 0x0000fe00ff148b82 */ /* 0x000e220000000a00 */
[----:B------:R-:W-:Y:S02]  /*0460*/  SEL R39, R5, R0, !P4 ;  /* 0x0000000005277207 */ /* 0x000fe40006000000 */
[----:B------:R-:W-:-:S03]  /*0470*/  @!P3 IADD3 R3, PT, PT, -R3, RZ, RZ ;  /* 0x000000ff0303b210 */ /* 0x000fc60007ffe1ff */
[----:B------:R-:W-:Y:S01]  /*0480*/  IMAD R25, R39, 0x14, RZ ;  /* 0x0000001427197824 */ /* 0x000fe200078e02ff */
[----:B------:R-:W-:Y:S01]  /*0490*/  SEL R3, R5, R3, !P4 ;  /* 0x0000000305037207 */ /* 0x000fe20006000000 */
[----:B------:R-:W1:Y:S03]  /*04a0*/  @!P0 LDC.64 R18, c[0x0][0x398] ;  /* 0x0000e600ff128b82 */ /* 0x000e660000000a00 */
[----:B------:R-:W-:Y:S02]  /*04b0*/  IADD3 R30, P2, PT, R25, R40, RZ ;  /* 0x00000028191e7210 */ /* 0x000fe40007f5e0ff */
[----:B------:R-:W-:-:S03]  /*04c0*/  SHF.R.S32.HI R0, RZ, 0x1f, R3 ;  /* 0x0000001fff007819 */ /* 0x000fc60000011403 */
[----:B------:R-:W4:Y:S01]  /*04d0*/  @!P1 LDC.64 R10, c[0x0][0x3f8] ;  /* 0x0000fe00ff0a9b82 */ /* 0x000f220000000a00 */
[----:B------:R-:W-:Y:S02]  /*04e0*/  LEA.HI.X.SX32 R31, R25, RZ, 0x1, P2 ;  /* 0x000000ff191f7211 */ /* 0x000fe400010f0eff */
[----:B------:R-:W-:Y:S01]  /*04f0*/  ISETP.NE.AND P2, PT, RZ, UR15, PT ;  /* 0x0000000fff007c0c */ /* 0x000fe2000bf45270 */
[----:B------:R-:W-:Y:S02]  /*0500*/  IMAD R0, R0, UR18, RZ ;  /* 0x0000001200007c24 */ /* 0x000fe4000f8e02ff */
[C---:B------:R-:W-:Y:S02]  /*0510*/  IMAD.WIDE.U32 R30, R3.reuse, UR18, R30 ;  /* 0x00000012031e7c25 */ /* 0x040fe4000f8e001e */
[----:B------:R-:W3:Y:S02]  /*0520*/  @!P1 LDC.64 R12, c[0x0][0x3a0] ;  /* 0x0000e800ff0c9b82 */ /* 0x000ee40000000a00 */
[----:B------:R-:W-:-:S06]  /*0530*/  IMAD R5, R3, UR19, R0 ;  /* 0x0000001303057c24 */ /* 0x000fcc000f8e0200 */
[----:B------:R-:W1:Y:S01]  /*0540*/  @!P0 LDC.64 R2, c[0x0][0x3a0] ;  /* 0x0000e800ff028b82 */ /* 0x000e620000000a00 */
[----:B0-----:R-:W-:Y:S01]  /*0550*/  @!P0 IMAD R0, R45, R20, RZ ;  /* 0x000000142d008224 */ /* 0x001fe200078e02ff */
[----:B------:R-:W-:Y:S02]  /*0560*/  IADD3 R5, PT, PT, R31, R5, RZ ;  /* 0x000000051f057210 */ /* 0x000fe40007ffe0ff */
[----:B------:R-:W-:-:S04]  /*0570*/  @!P0 MOV R4, R30 ;  /* 0x0000001e00048202 */ /* 0x000fc80000000f00 */
[----:B------:R-:W0:Y:S01]  /*0580*/  @P2 LDC.64 R6, c[0x0][0x3b0] ;  /* 0x0000ec00ff062b82 */ /* 0x000e220000000a00 */
[C---:B------:R-:W-:Y:S01]  /*0590*/  @!P0 IMAD R27, R35.reuse, R21, R0 ;  /* 0x00000015231b8224 */ /* 0x040fe200078e0200 */
[----:B------:R-:W-:Y:S01]  /*05a0*/  @!P1 MOV R22, R30 ;  /* 0x0000001e00169202 */ /* 0x000fe20000000f00 */
[----:B----4-:R-:W-:Y:S01]  /*05b0*/  @!P1 IMAD R0, R44, R10, RZ ;  /* 0x0000000a2c009224 */ /* 0x010fe200078e02ff */
[----:B------:R-:W-:Y:S01]  /*05c0*/  @!P1 MOV R23, R5 ;  /* 0x0000000500179202 */ /* 0x000fe20000000f00 */
[----:B------:R-:W-:Y:S01]  /*05d0*/  @!P0 IMAD.WIDE.U32 R20, R35, R20, R4 ;  /* 0x0000001423148225 */ /* 0x000fe200078e0004 */
[----:B------:R-:W-:Y:S02]  /*05e0*/  LOP3.LUT R40, R42, 0xffff, RZ, 0xc0, !PT ;  /* 0x0000ffff2a287812 */ /* 0x000fe400078ec0ff */
[----:B------:R-:W4:Y:S01]  /*05f0*/  @!P1 LDC.64 R14, c[0x0][0x398] ;  /* 0x0000e600ff0e9b82 */ /* 0x000f220000000a00 */
[----:B------:R-:W-:Y:S01]  /*0600*/  @!P1 IMAD R29, R41, R11, R0 ;  /* 0x0000000b291d9224 */ /* 0x000fe200078e0200 */
[----:B------:R-:W-:Y:S01]  /*0610*/  @!P0 IADD3 R21, PT, PT, R21, R27, RZ ;  /* 0x0000001b15158210 */ /* 0x000fe20007ffe0ff */
[----:B------:R-:W-:Y:S01]  /*0620*/  @!P1 IMAD.WIDE.U32 R10, R41, R10, R22 ;  /* 0x0000000a290a9225 */ /* 0x000fe200078e0016 */
[----:B------:R-:W-:-:S02]  /*0630*/  @!P0 SHF.L.U32 R23, R20, 0x2, RZ ;  /* 0x0000000214178819 */ /* 0x000fc400000006ff */
[----:B------:R-:W-:Y:S02]  /*0640*/  @!P0 SHF.L.U64.HI R20, R20, 0x2, R21 ;  /* 0x0000000214148819 */ /* 0x000fe40000010215 */
[C---:B-1----:R-:W-:Y:S02]  /*0650*/  @!P0 IADD3 R2, P3, PT, R23.reuse, R2, RZ ;  /* 0x0000000217028210 */ /* 0x042fe40007f7e0ff */
[----:B------:R-:W-:Y:S02]  /*0660*/  @!P0 IADD3 R18, P4, PT, R23, R18, RZ ;  /* 0x0000001217128210 */ /* 0x000fe40007f9e0ff */
[----:B------:R-:W-:Y:S02]  /*0670*/  @!P1 IADD3 R21, PT, PT, R11, R29, RZ ;  /* 0x0000001d0b159210 */ /* 0x000fe40007ffe0ff */
[----:B------:R-:W-:Y:S02]  /*0680*/  IADD3 R23, PT, PT, R25, R40, RZ ;  /* 0x0000002819177210 */ /* 0x000fe40007ffe0ff */
[----:B------:R-:W-:-:S02]  /*0690*/  @!P1 SHF.L.U32 R11, R10, 0x2, RZ ;  /* 0x000000020a0b9819 */ /* 0x000fc400000006ff */
[----:B------:R-:W-:Y:S02]  /*06a0*/  @!P1 SHF.L.U64.HI R10, R10, 0x2, R21 ;  /* 0x000000020a0a9819 */ /* 0x000fe40000010215 */
[C---:B------:R-:W-:Y:S02]  /*06b0*/  @!P0 IADD3.X R3, PT, PT, R20.reuse, R3, RZ, P3, !PT ;  /* 0x0000000314038210 */ /* 0x040fe40001ffe4ff */
[----:B------:R-:W-:Y:S01]  /*06c0*/  @!P0 IADD3.X R19, PT, PT, R20, R19, RZ, P4, !PT ;  /* 0x0000001314138210 */ /* 0x000fe200027fe4ff */
[----:B0-----:R-:W-:Y:S01]  /*06d0*/  @P2 IMAD.WIDE R20, R23, 0x2, R6 ;  /* 0x0000000217142825 */ /* 0x001fe200078e0206 */
[----:B------:R-:W-:-:S03]  /*06e0*/  CS2R R6, SRZ ;  /* 0x0000000000067805 */ /* 0x000fc6000001ff00 */
[----:B---3--:R-:W-:Y:S01]  /*06f0*/  IMAD.WIDE R22, R23, 0x2, R8 ;  /* 0x0000000217167825 */ /* 0x008fe200078e0208 */
[----:B------:R-:W3:Y:S04]  /*0700*/  @P2 LDG.E.U16 R25, desc[UR10][R20.64] ;  /* 0x0000000a14192981 */ /* 0x000ee8000c1e1500 */
[----:B------:R0:W5:Y:S04]  /*0710*/  @!P0 LDG.E.64 R6, desc[UR10][R2.64] ;  /* 0x0000000a02068981 */ /* 0x000168000c1e1b00 */
[----:B------:R-:W3:Y:S04]  /*0720*/  @P2 LDG.E.U16 R24, desc[UR10][R20.64+0x2] ;  /* 0x0000020a14182981 */ /* 0x000ee8000c1e1500 */
[----:B------:R-:W3:Y:S01]  /*0730*/  LDG.E.U16 R33, desc[UR10][R22.64] ;  /* 0x0000000a16217981 */ /* 0x000ee2000c1e1500 */
[----:B0-----:R-:W-:-:S02]  /*0740*/  MOV R3, RZ ;  /* 0x000000ff00037202 */ /* 0x001fc40000000f00 */
[----:B------:R-:W-:Y:S01]  /*0750*/  MOV R2, RZ ;  /* 0x000000ff00027202 */ /* 0x000fe20000000f00 */
[----:B------:R-:W3:Y:S05]  /*0760*/  LDG.E.U16 R32, desc[UR10][R22.64+0x2] ;  /* 0x0000020a16207981 */ /* 0x000eea000c1e1500 */
[----:B------:R0:W5:Y:S01]  /*0770*/  @!P0 LDG.E.64 R2, desc[UR10][R18.64] ;  /* 0x0000000a12028981 */ /* 0x000162000c1e1b00 */
[C---:B------:R-:W-:Y:S02]  /*0780*/  @!P1 IADD3 R12, P5, PT, R11.reuse, R12, RZ ;  /* 0x0000000c0b0c9210 */ /* 0x040fe40007fbe0ff */
[----:B----4-:R-:W-:Y:S02]  /*0790*/  @!P1 IADD3 R14, P6, PT, R11, R14, RZ ;  /* 0x0000000e0b0e9210 */ /* 0x010fe40007fde0ff */
[----:B------:R-:W-:-:S02]  /*07a0*/  CS2R R8, SRZ ;  /* 0x0000000000087805 */ /* 0x000fc4000001ff00 */
[C---:B------:R-:W-:Y:S02]  /*07b0*/  @!P1 IADD3.X R13, PT, PT, R10.reuse, R13, RZ, P5, !PT ;  /* 0x0000000d0a0d9210 */ /* 0x040fe40002ffe4ff */
[----:B------:R-:W-:Y:S02]  /*07c0*/  @!P1 IADD3.X R15, PT, PT, R10, R15, RZ, P6, !PT ;  /* 0x0000000f0a0f9210 */ /* 0x000fe400037fe4ff */
[----:B------:R-:W-:Y:S01]  /*07d0*/  CS2R R10, SRZ ;  /* 0x00000000000a7805 */ /* 0x000fe2000001ff00 */
[----:B------:R0:W5:Y:S05]  /*07e0*/  @!P1 LDG.E.64 R8, desc[UR10][R12.64] ;  /* 0x0000000a0c089981 */ /* 0x00016a000c1e1b00 */
[----:B------:R0:W5:Y:S01]  /*07f0*/  @!P1 LDG.E.64 R10, desc[UR10][R14.64] ;  /* 0x0000000a0e0a9981 */ /* 0x000162000c1e1b00 */
[----:B--2---:R-:W-:-:S13]  /*0800*/  R2UR UR16, R16 ;  /* 0x00000000101072ca */ /* 0x004fda00000e0000 */
        /* <DEDUP_REMOVED lines=9> */
[----:B------:R-:W-:Y:S01]  /*08a0*/  CS2R R36, SRZ ;  /* 0x0000000000247805 */ /* 0x000fe2000001ff00 */
[----:B------:R-:W-:Y:S01]  /*08b0*/  UMOV UR9, 0x3f800000 ;  /* 0x3f80000000097882 */ /* 0x000fe20000000000 */
[----:B-1----:R-:W-:-:S13]  /*08c0*/  @P1 R2UR UR4, R0 ;  /* 0x00000000000412ca */ /* 0x002fda00000e0000 */
[----:B------:R-:W-:Y:S01]  /*08d0*/  @UP0 UMOV UR9, UR4 ;  /* 0x0000000400090c82 */ /* 0x000fe20008000000 */
[----:B---3--:R-:W-:Y:S02]  /*08e0*/  @P2 SHF.L.U32 R37, R25, 0x10, RZ ;  /* 0x0000001019252819 */ /* 0x008fe400000006ff */
[----:B------:R-:W-:Y:S02]  /*08f0*/  @P2 SHF.L.U32 R36, R24, 0x10, RZ ;  /* 0x0000001018242819 */ /* 0x000fe400000006ff */
[----:B------:R-:W-:Y:S02]  /*0900*/  SHF.L.U32 R33, R33, 0x10, RZ ;  /* 0x0000001021217819 */ /* 0x000fe400000006ff */
[----:B------:R-:W-:Y:S01]  /*0910*/  SHF.L.U32 R32, R32, 0x10, RZ ;  /* 0x0000001020207819 */ /* 0x000fe200000006ff */
[----:B0-----:R-:W-:Y:S06]  /*0920*/  BRA.U UP1, `(.L_x_1164) ;  /* 0x0000000101747547 */ /* 0x001fec000b800000 */
        /* <DEDUP_REMOVED lines=29> */
.L_x_1164:
        /* <DEDUP_REMOVED lines=29> */
[----:B------:R-:W0:Y:S01]  /*0cd0*/  MUFU.RCP R18, R18 ;  /* 0x0000001200127308 */ /* 0x000e220000001000 */
[----:B-1----:R-:W-:Y:S01]  /*0ce0*/  FADD.FTZ R24, -R20, 1 ;  /* 0x3f80000014187421 */ /* 0x002fe20000010100 */
[----:B------:R-:W-:-:S03]  /*0cf0*/  FMUL.FTZ R20, R3, R20 ;  /* 0x0000001403147220 */ /* 0x000fc60000410000 */
[----:B------:R-:W-:Y:S01]  /*0d00*/  FFMA.FTZ R19, R17, R24, 1 ;  /* 0x3f80000011137423 */ /* 0x000fe20000010018 */
[----:B------:R-:W-:Y:S01]  /*0d10*/  FMUL.FTZ R17, R2, R23 ;  /* 0x0000001702117220 */ /* 0x000fe20000410000 */
[----:B--2---:R-:W-:-:S03]  /*0d20*/  FADD.FTZ R25, -R21, 1 ;  /* 0x3f80000015197421 */ /* 0x004fc60000010100 */
[----:B------:R-:W-:Y:S01]  /*0d30*/  FMUL.FTZ R17, R17, R22 ;  /* 0x0000001611117220 */ /* 0x000fe20000410000 */
[----:B------:R-:W-:Y:S01]  /*0d40*/  FMUL.FTZ R23, R10, R21 ;  /* 0x000000150a177220 */ /* 0x000fe20000410000 */
[----:B------:R-:W-:Y:S01]  /*0d50*/  FMUL.FTZ R19, R20, R19 ;  /* 0x0000001314137220 */ /* 0x000fe20000410000 */
[----:B------:R-:W-:Y:S01]  /*0d60*/  FFMA.FTZ R16, R16, R25, 1 ;  /* 0x3f80000010107423 */ /* 0x000fe20000010019 */
[----:B------:R-:W-:Y:S01]  /*0d70*/  FMUL.FTZ R21, R33, R17 ;  /* 0x0000001121157220 */ /* 0x000fe20000410000 */
[----:B0-----:R-:W-:Y:S01]  /*0d80*/  FADD.FTZ R25, -R18, 1 ;  /* 0x3f80000012197421 */ /* 0x001fe20000010100 */
[----:B------:R-:W-:Y:S02]  /*0d90*/  FMUL.FTZ R18, R11, R18 ;  /* 0x000000120b127220 */ /* 0x000fe40000410000 */
[----:B------:R-:W-:Y:S01]  /*0da0*/  FFMA.FTZ R20, R0, R21, RZ ;  /* 0x0000001500147223 */ /* 0x000fe200000100ff */
[----:B------:R-:W-:Y:S01]  /*0db0*/  FFMA.FTZ R25, R14, R25, 1 ;  /* 0x3f8000000e197423 */ /* 0x000fe20000010019 */
[----:B------:R-:W-:Y:S01]  /*0dc0*/  FMUL.FTZ R14, R23, R16 ;  /* 0x00000010170e7220 */ /* 0x000fe20000410000 */
[----:B------:R-:W-:Y:S01]  /*0dd0*/  FMUL.FTZ R16, R32, R19 ;  /* 0x0000001320107220 */ /* 0x000fe20000410000 */
        /* <DEDUP_REMOVED lines=18> */
.L_x_1165:
[----:B------:R-:W0:Y:S01]  /*0f00*/  S2R R21, SR_LANEID ;  /* 0x0000000000157919 */ /* 0x000e220000000000 */
[----:B------:R-:W-:Y:S01]  /*0f10*/  MOV R17, R16 ;  /* 0x0000001000117202 */ /* 0x000fe20000000f00 */
[----:B------:R-:W1:Y:S01]  /*0f20*/  S2UR UR12, SR_CgaCtaId ;  /* 0x00000000000c79c3 */ /* 0x000e620000008800 */
[----:B------:R-:W-:Y:S01]  /*0f30*/  MOV R29, R0 ;  /* 0x00000000001d7202 */ /* 0x000fe20000000f00 */
        /* <DEDUP_REMOVED lines=43> */
.L_x_1167:
[----:B------:R-:W-:Y:S05]  /*11f0*/  BSYNC.RECONVERGENT B0 ;  /* 0x0000000000007941 */ /* 0x000fea0003800200 */
.L_x_1166:
        /* <DEDUP_REMOVED lines=52> */
.L_x_1169:
[----:B------:R-:W-:Y:S05]  /*1540*/  BSYNC.RECONVERGENT B0 ;  /* 0x0000000000007941 */ /* 0x000fea0003800200 */
.L_x_1168:
        /* <DEDUP_REMOVED lines=318> */
.L_x_1171:
[----:B------:R-:W-:Y:S05]  /*2930*/  BSYNC.RECONVERGENT B0 ;  /* 0x0000000000007941 */ /* 0x000fea0003800200 */
.L_x_1170:
[----:B------:R-:W-:Y:S04]  /*2940*/  BSSY.RECONVERGENT B0, `(.L_x_1172) ;  /* 0x000001d000007945 */ /* 0x000fe80003800200 */
[----:B------:R-:W-:Y:S05]  /*2950*/  @P1 BRA `(.L_x_1173) ;  /* 0x00000000006c1947 */ /* 0x000fea0003800000 */
[----:B-1-3--:R-:W2:Y:S01]  /*2960*/  LDC.64 R16, c[0x0][0x3f8] ;  /* 0x0000fe00ff107b82 */ /* 0x00aea20000000a00 */
[----:B------:R-:W-:-:S07]  /*2970*/  IMAD R39, R39, 0xa, R43 ;  /* 0x0000000a27277824 */ /* 0x000fce00078e022b */
[----:B------:R-:W1:Y:S01]  /*2980*/  LDC.64 R22, c[0x0][0x3d8] ;  /* 0x0000f600ff167b82 */ /* 0x000e620000000a00 */
[----:B--2---:R-:W-:Y:S01]  /*2990*/  IMAD.WIDE.U32 R18, R16, 0x3, RZ ;  /* 0x0000000310127825 */ /* 0x004fe200078e00ff */
[C---:B------:R-:W-:Y:S02]  /*29a0*/  LEA R25, R17.reuse, R17, 0x1 ;  /* 0x0000001111197211 */ /* 0x040fe400078e08ff */
[----:B------:R-:W-:Y:S02]  /*29b0*/  LEA.HI R21, P1, R17, R16, RZ, 0x1 ;  /* 0x0000001011157211 */ /* 0x000fe400078308ff */
[----:B------:R-:W-:Y:S02]  /*29c0*/  IADD3 R25, PT, PT, R19, R25, RZ ;  /* 0x0000001913197210 */ /* 0x000fe40007ffe0ff */
[----:B------:R-:W-:Y:S01]  /*29d0*/  SHF.L.U32 R19, R21, 0x1, RZ ;  /* 0x0000000115137819 */ /* 0x000fe200000006ff */
[----:B-1----:R-:W-:Y:S01]  /*29e0*/  IMAD.WIDE R22, R39, 0x4, R22 ;  /* 0x0000000427167825 */ /* 0x002fe200078e0216 */
        /* <DEDUP_REMOVED lines=18> */
.L_x_1173:
[----:B------:R-:W-:Y:S05]  /*2b10*/  BSYNC.RECONVERGENT B0 ;  /* 0x0000000000007941 */ /* 0x000fea0003800200 */
.L_x_1172:
[----:B------:R-:W-:Y:S05]  /*2b20*/  @!P4 BRA `(.L_x_1174) ;  /* 0x0000000800a8c947 */ /* 0x000fea0003800000 */
[----:B0---4-:R-:W0:Y:S01]  /*2b30*/  LDC.64 R14, c[0x0][0x3d0] ;  /* 0x0000f400ff0e7b82 */ /* 0x011e220000000a00 */
[----:B------:R-:W-:Y:S02]  /*2b40*/  LOP3.LUT R0, R38, 0x1, RZ, 0xc0, !PT ;  /* 0x0000000126007812 */ /* 0x000fe400078ec0ff */
[----:B------:R-:W-:-:S03]  /*2b50*/  ISETP.GE.U32.AND P4, PT, R34, 0x8, PT ;  /* 0x000000082200780c */ /* 0x000fc60003f86070 */
[----:B-1----:R-:W-:-:S04]  /*2b60*/  IMAD R17, R0, UR14, RZ ;  /* 0x0000000e00117c24 */ /* 0x002fc8000f8e02ff */
        /* <DEDUP_REMOVED lines=20> */
.L_x_1176:
[----:B------:R-:W2:Y:S04]  /*2cb0*/  LDG.E.STRONG.GPU R0, desc[UR10][R12.64] ;  /* 0x0000000a0c007981 */ /* 0x000ea8000c1ef900 */
[----:B--2---:R-:W-:Y:S01]  /*2cc0*/  CCTL.IVALL ;  /* 0x00000000ff00798f */ /* 0x004fe20002000000 */
[----:B------:R-:W-:Y:S05]  /*2cd0*/  YIELD ;  /* 0x0000000000007946 */ /* 0x000fea0003800000 */
[----:B------:R-:W-:-:S13]  /*2ce0*/  ISETP.NE.AND P1, PT, R0, R21, PT ;  /* 0x000000150000720c */ /* 0x000fda0003f25270 */
[----:B------:R-:W-:Y:S05]  /*2cf0*/  @P1 BRA `(.L_x_1176) ;  /* 0xfffffffc00ec1947 */ /* 0x000fea000383ffff */
.L_x_1175:
[----:B------:R-:W-:Y:S05]  /*2d00*/  WARPSYNC.ALL ;  /* 0x0000000000007948 */ /* 0x000fea0003800000 */
[----:B------:R-:W-:Y:S01]  /*2d10*/  BAR.SYNC.DEFER_BLOCKING 0x0 ;  /* 0x0000000000007b1d */ /* 0x000fe20000010000 */
[----:B------:R-:W-:-:S05]  /*2d20*/  HFMA2 R0, -RZ, RZ, 0, 0 ;  /* 0x00000000ff007431 */ /* 0x000fca00000001ff */
[----:B------:R-:W-:Y:S05]  /*2d30*/  @!P4 BRA `(.L_x_1177) ;  /* 0x000000040010c947 */ /* 0x000fea0003800000 */
[----:B0-----:R-:W-:Y:S02]  /*2d40*/  MOV R12, RZ ;  /* 0x000000ff000c7202 */ /* 0x001fe40000000f00 */
[----:B------:R-:W-:-:S07]  /*2d50*/  LOP3.LUT R0, R34, 0x7ffffff8, RZ, 0xc0, !PT ;  /* 0x7ffffff822007812 */ /* 0x000fce00078ec0ff */
.L_x_1178:
[C---:B--2---:R-:W-:Y:S02]  /*2d60*/  IADD3 R19, PT, PT, R12.reuse, 0x1, RZ ;  /* 0x000000010c137810 */ /* 0x044fe40007ffe0ff */
        /* <DEDUP_REMOVED lines=8> */
[----:B------:R-:W-:Y:S02]  /*2df0*/  MOV R18, UR14 ;  /* 0x0000000e00127c02 */ /* 0x000fe40008000f00 */
        /* <DEDUP_REMOVED lines=56> */
.L_x_1177:
[----:B0-----:R-:W-:-:S13]  /*3180*/  LOP3.LUT P1, R12, R34, 0x7, RZ, 0xc0, !PT ;  /* 0x00000007220c7812 */ /* 0x001fda000782c0ff */
[----:B------:R-:W-:Y:S05]  /*3190*/  @!P1 BRA `(.L_x_1174) ;  /* 0x00000004000c9947 */ /* 0x000fea0003800000 */
[----:B------:R-:W-:Y:S02]  /*31a0*/  IADD3 R12, PT, PT, R12, -0x1, RZ ;  /* 0xffffffff0c0c7810 */ /* 0x000fe40007ffe0ff */
[----:B------:R-:W-:Y:S02]  /*31b0*/  LOP3.LUT P1, R20, R34, 0x3, RZ, 0xc0, !PT ;  /* 0x0000000322147812 */ /* 0x000fe4000782c0ff */
[----:B------:R-:W-:-:S13]  /*31c0*/  ISETP.GE.U32.AND P4, PT, R12, 0x3, PT ;  /* 0x000000030c00780c */ /* 0x000fda0003f86070 */
[----:B------:R-:W-:Y:S05]  /*31d0*/  @!P4 BRA `(.L_x_1179) ;  /* 0x000000000080c947 */ /* 0x000fea0003800000 */
[----:B------:R-:W-:Y:S02]  /*31e0*/  ISETP.EQ.OR P6, PT, R0, UR13, P3 ;  /* 0x0000000d00007c0c */ /* 0x000fe40009fc2670 */
[----:B------:R-:W-:-:S11]  /*31f0*/  MOV R13, UR14 ;  /* 0x0000000e000d7c02 */ /* 0x000fd60008000f00 */
[----:B------:R-:W-:-:S04]  /*3200*/  @!P6 IMAD R13, R0, R13, UR8 ;  /* 0x00000008000dee24 */ /* 0x000fc8000f8e020d */
[----:B------:R-:W-:-:S06]  /*3210*/  @!P6 IMAD.WIDE.U32 R12, R13, 0x8, R14 ;  /* 0x000000080d0ce825 */ /* 0x000fcc00078e000e */
[----:B------:R-:W4:Y:S01]  /*3220*/  @!P6 LDG.E.64 R12, desc[UR10][R12.64] ;  /* 0x0000000a0c0ce981 */ /* 0x000f22000c1e1b00 */
[C---:B---3--:R-:W-:Y:S02]  /*3230*/  IADD3 R16, PT, PT, R0.reuse, 0x1, RZ ;  /* 0x0000000100107810 */ /* 0x048fe40007ffe0ff */
[----:B--2---:R-:W-:Y:S02]  /*3240*/  IADD3 R19, PT, PT, R0, 0x2, RZ ;  /* 0x0000000200137810 */ /* 0x004fe40007ffe0ff */
[----:B------:R-:W-:Y:S02]  /*3250*/  ISETP.EQ.OR P5, PT, R16, UR13, P3 ;  /* 0x0000000d10007c0c */ /* 0x000fe40009fa2670 */
[----:B------:R-:W-:Y:S02]  /*3260*/  IADD3 R17, PT, PT, R0, 0x3, RZ ;  /* 0x0000000300117810 */ /* 0x000fe40007ffe0ff */
[----:B------:R-:W-:Y:S02]  /*3270*/  ISETP.EQ.OR P4, PT, R19, UR13, P3 ;  /* 0x0000000d13007c0c */ /* 0x000fe40009f82670 */
[----:B------:R-:W-:-:S02]  /*3280*/  MOV R21, UR14 ;  /* 0x0000000e00157c02 */ /* 0x000fc40008000f00 */
[----:B------:R-:W-:-:S09]  /*3290*/  MOV R18, UR14 ;  /* 0x0000000e00127c02 */ /* 0x000fd20008000f00 */
[----:B------:R-:W-:-:S04]  /*32a0*/  @!P4 IMAD R19, R19, R18, UR8 ;  /* 0x000000081313ce24 */ /* 0x000fc8000f8e0212 */
[----:B------:R-:W-:-:S06]  /*32b0*/  @!P4 IMAD.WIDE.U32 R18, R19, 0x8, R14 ;  /* 0x000000081312c825 */ /* 0x000fcc00078e000e */
[----:B------:R-:W2:Y:S01]  /*32c0*/  @!P4 LDG.E.64 R18, desc[UR10][R18.64] ;  /* 0x0000000a1212c981 */ /* 0x000ea2000c1e1b00 */
[----:B----4-:R-:W-:Y:S01]  /*32d0*/  @!P6 FADD.FTZ R28, R28, R12 ;  /* 0x0000000c1c1ce221 */ /* 0x010fe20000010000 */
[----:B------:R-:W-:Y:S01]  /*32e0*/  @!P6 FADD.FTZ R29, R29, R13 ;  /* 0x0000000d1d1de221 */ /* 0x000fe20000010000 */
[----:B------:R-:W-:Y:S01]  /*32f0*/  ISETP.EQ.OR P6, PT, R17, UR13, P3 ;  /* 0x0000000d11007c0c */ /* 0x000fe20009fc2670 */
[----:B------:R-:W-:Y:S01]  /*3300*/  @!P5 IMAD R13, R16, R21, UR8 ;  /* 0x00000008100dde24 */ /* 0x000fe2000f8e0215 */
[----:B------:R-:W-:-:S03]  /*3310*/  MOV R16, UR14 ;  /* 0x0000000e00107c02 */ /* 0x000fc60008000f00 */
[----:B------:R-:W-:-:S06]  /*3320*/  @!P5 IMAD.WIDE.U32 R12, R13, 0x8, R14 ;  /* 0x000000080d0cd825 */ /* 0x000fcc00078e000e */
[----:B------:R-:W3:Y:S02]  /*3330*/  @!P5 LDG.E.64 R12, desc[UR10][R12.64] ;  /* 0x0000000a0c0cd981 */ /* 0x000ee4000c1e1b00 */
[----:B------:R-:W-:-:S04]  /*3340*/  @!P6 IMAD R17, R17, R16, UR8 ;  /* 0x000000081111ee24 */ /* 0x000fc8000f8e0210 */
[----:B------:R-:W-:-:S06]  /*3350*/  @!P6 IMAD.WIDE.U32 R16, R17, 0x8, R14 ;  /* 0x000000081110e825 */ /* 0x000fcc00078e000e */
[----:B------:R-:W4:Y:S01]  /*3360*/  @!P6 LDG.E.64 R16, desc[UR10][R16.64] ;  /* 0x0000000a1010e981 */ /* 0x000f22000c1e1b00 */
[----:B------:R-:W-:Y:S01]  /*3370*/  IADD3 R0, PT, PT, R0, 0x4, RZ ;  /* 0x0000000400007810 */ /* 0x000fe20007ffe0ff */
[----:B---3--:R-:W-:Y:S01]  /*3380*/  @!P5 FADD.FTZ R28, R28, R12 ;  /* 0x0000000c1c1cd221 */ /* 0x008fe20000010000 */
[----:B------:R-:W-:-:S03]  /*3390*/  @!P5 FADD.FTZ R29, R29, R13 ;  /* 0x0000000d1d1dd221 */ /* 0x000fc60000010000 */
[----:B--2---:R-:W-:Y:S01]  /*33a0*/  @!P4 FADD.FTZ R28, R28, R18 ;  /* 0x000000121c1cc221 */ /* 0x004fe20000010000 */
[----:B------:R-:W-:-:S03]  /*33b0*/  @!P4 FADD.FTZ R29, R29, R19 ;  /* 0x000000131d1dc221 */ /* 0x000fc60000010000 */
[----:B----4-:R-:W-:Y:S01]  /*33c0*/  @!P6 FADD.FTZ R28, R28, R16 ;  /* 0x000000101c1ce221 */ /* 0x010fe20000010000 */
[----:B------:R-:W-:-:S07]  /*33d0*/  @!P6 FADD.FTZ R29, R29, R17 ;  /* 0x000000111d1de221 */ /* 0x000fce0000010000 */
.L_x_1179:
[----:B------:R-:W-:Y:S05]  /*33e0*/  @!P1 BRA `(.L_x_1174) ;  /* 0x0000000000789947 */ /* 0x000fea0003800000 */
[----:B------:R-:W-:Y:S02]  /*33f0*/  ISETP.NE.AND P1, PT, R20, 0x1, PT ;  /* 0x000000011400780c */ /* 0x000fe40003f25270 */
[----:B------:R-:W-:-:S11]  /*3400*/  LOP3.LUT R18, R34, 0x1, RZ, 0xc0, !PT ;  /* 0x0000000122127812 */ /* 0x000fd600078ec0ff */
[----:B------:R-:W-:Y:S05]  /*3410*/  @!P1 BRA `(.L_x_1180) ;  /* 0x0000000000409947 */ /* 0x000fea0003800000 */
        /* <DEDUP_REMOVED lines=16> */
.L_x_1180:
[----:B------:R-:W-:Y:S01]  /*3520*/  ISETP.EQ.OR P1, PT, R0, UR13, P3 ;  /* 0x0000000d00007c0c */ /* 0x000fe20009f22670 */
[----:B------:R-:W-:Y:S03]  /*3530*/  BSSY.RECONVERGENT B0, `(.L_x_1174) ;  /* 0x0000009000007945 */ /* 0x000fe60003800200 */
        /* <DEDUP_REMOVED lines=8> */
.L_x_1181:
[----:B------:R-:W-:Y:S05]  /*35c0*/  BSYNC.RECONVERGENT B0 ;  /* 0x0000000000007941 */ /* 0x000fea0003800200 */
.L_x_1174:
[----:B------:R-:W5:Y:S01]  /*35d0*/  S2UR UR5, SR_CgaCtaId ;  /* 0x00000000000579c3 */ /* 0x000f620000008800 */
[----:B------:R-:W-:Y:S01]  /*35e0*/  UMOV UR4, 0x400 ;  /* 0x0000040000047882 */ /* 0x000fe20000000000 */
[----:B------:R-:W-:Y:S01]  /*35f0*/  FADD.FTZ R6, R6, -UR16 ;  /* 0x8000001006067e21 */ /* 0x000fe20008010000 */
[----:B------:R-:W-:Y:S01]  /*3600*/  FADD.FTZ R7, R7, -UR16 ;  /* 0x8000001007077e21 */ /* 0x000fe20008010000 */
[----:B0---4-:R-:W-:Y:S01]  /*3610*/  FADD.FTZ R14, R9, -UR16 ;  /* 0x80000010090e7e21 */ /* 0x011fe20008010000 */
        /* <DEDUP_REMOVED lines=13> */
[----:B------:R-:W-:Y:S01]  /*36f0*/  FMUL.FTZ R15, R7, -1.4426950216293334961 ;  /* 0xbfb8aa3b070f7820 */ /* 0x000fe20000410000 */
[----:B------:R-:W-:-:S05]  /*3700*/  FMUL.FTZ R18, R8, -1.4426950216293334961 ;  /* 0xbfb8aa3b08127820 */ /* 0x000fca0000410000 */
[----:B------:R-:W3:Y:S04]  /*3710*/  MUFU.EX2 R15, R15 ;  /* 0x0000000f000f7308 */ /* 0x000ee80000000800 */
[----:B------:R-:W2:Y:S01]  /*3720*/  MUFU.EX2 R18, R18 ;  /* 0x0000001200127308 */ /* 0x000ea20000000800 */
[----:B---3--:R-:W-:Y:S01]  /*3730*/  FADD.FTZ R16, R15, 1 ;  /* 0x3f8000000f107421 */ /* 0x008fe20000010000 */
[----:B--2---:R-:W-:-:S03]  /*3740*/  FADD.FTZ R19, R18, 1 ;  /* 0x3f80000012137421 */ /* 0x004fc60000010000 */
[----:B-1----:R-:W0:Y:S08]  /*3750*/  MUFU.RCP R17, R16 ;  /* 0x0000001000117308 */ /* 0x002e300000001000 */
        /* <DEDUP_REMOVED lines=9> */
.L_x_1182:
[----:B------:R-:W-:Y:S04]  /*37f0*/  BSSY.RECONVERGENT B0, `(.L_x_1183) ;  /* 0x0000013000007945 */ /* 0x000fe80003800200 */
[----:B------:R-:W-:Y:S05]  /*3800*/  @P0 BRA `(.L_x_1184) ;  /* 0x0000000000440947 */ /* 0x000fea0003800000 */
[----:B------:R-:W3:Y:S01]  /*3810*/  LDCU.64 UR18, c[0x0][0x3f8] ;  /* 0x00007f00ff1277ac */ /* 0x000ee20008000a00 */
[C-C-:B------:R-:W-:Y:S01]  /*3820*/  FFMA.FTZ R8, R12.reuse, R6, R13.reuse ;  /* 0x000000060c087223 */ /* 0x140fe2000001000d */
[----:B------:R-:W-:Y:S01]  /*3830*/  MOV R6, R30 ;  /* 0x0000001e00067202 */ /* 0x000fe20000000f00 */
[----:B------:R-:W-:Y:S01]  /*3840*/  FFMA.FTZ R9, R12, R9, R13 ;  /* 0x000000090c097223 */ /* 0x000fe2000001000d */
[----:B------:R-:W0:Y:S01]  /*3850*/  LDCU.64 UR4, c[0x0][0x380] ;  /* 0x00007000ff0477ac */ /* 0x000e220008000a00 */
[----:B------:R-:W-:Y:S01]  /*3860*/  MOV R7, R5 ;  /* 0x0000000500077202 */ /* 0x000fe20000000f00 */
[----:B------:R-:W-:Y:S01]  /*3870*/  FFMA.FTZ R8, R33, R2, -R8 ;  /* 0x0000000221087223 */ /* 0x000fe20000010808 */
[----:B------:R-:W-:-:S03]  /*3880*/  FFMA.FTZ R9, R32, R3, -R9 ;  /* 0x0000000320097223 */ /* 0x000fc60000010809 */
[----:B------:R-:W-:Y:S01]  /*3890*/  FMUL.FTZ R8, R8, UR9 ;  /* 0x0000000908087c20 */ /* 0x000fe20008410000 */
[----:B------:R-:W-:Y:S01]  /*38a0*/  FMUL.FTZ R9, R9, UR9 ;  /* 0x0000000909097c20 */ /* 0x000fe20008410000 */
[----:B---3--:R-:W-:Y:S02]  /*38b0*/  IMAD R16, R45, UR18, RZ ;  /* 0x000000122d107c24 */ /* 0x008fe4000f8e02ff */
[----:B------:R-:W-:-:S04]  /*38c0*/  IMAD.WIDE.U32 R6, R35, UR18, R6 ;  /* 0x0000001223067c25 */ /* 0x000fc8000f8e0006 */
[----:B------:R-:W-:Y:S01]  /*38d0*/  IMAD R15, R35, UR19, R16 ;  /* 0x00000013230f7c24 */ /* 0x000fe2000f8e0210 */
[----:B0-----:R-:W-:-:S04]  /*38e0*/  LEA R2, P0, R6, UR4, 0x2 ;  /* 0x0000000406027c11 */ /* 0x001fc8000f8010ff */
[----:B------:R-:W-:-:S04]  /*38f0*/  IADD3 R15, PT, PT, R7, R15, RZ ;  /* 0x0000000f070f7210 */ /* 0x000fc80007ffe0ff */
[----:B------:R-:W-:-:S05]  /*3900*/  LEA.HI.X R3, R6, UR5, R15, 0x2, P0 ;  /* 0x0000000506037c11 */ /* 0x000fca00080f140f */
[----:B------:R0:W-:Y:S02]  /*3910*/  STG.E.64 desc[UR10][R2.64], R8 ;  /* 0x0000000802007986 */ /* 0x0001e4000c101b0a */
.L_x_1184:
[----:B------:R-:W-:Y:S05]  /*3920*/  BSYNC.RECONVERGENT B0 ;  /* 0x0000000000007941 */ /* 0x000fea0003800200 */
.L_x_1183:
[----:B------:R-:W-:Y:S01]  /*3930*/  UISETP.NE.AND UP0, UPT, UR15, URZ, UPT ;  /* 0x000000ff0f00728c */ /* 0x000fe2000bf05270 */
[----:B---3--:R-:W-:Y:S01]  /*3940*/  FMUL.FTZ R16, R0, UR9 ;  /* 0x0000000900107c20 */ /* 0x008fe20008410000 */
[----:B------:R-:W-:-:S07]  /*3950*/  FMUL.FTZ R15, R14, UR9 ;  /* 0x000000090e0f7c20 */ /* 0x000fce0008410000 */
[----:B------:R-:W-:Y:S05]  /*3960*/  BRA.U !UP0, `(.L_x_1185) ;  /* 0x0000000108487547 */ /* 0x000fea000b800000 */
[----:B------:R-:W-:Y:S01]  /*3970*/  FFMA.FTZ R37, R33, R16, R37 ;  /* 0x0000001021257223 */ /* 0x000fe20000010025 */
[----:B------:R-:W-:-:S03]  /*3980*/  FFMA.FTZ R36, R32, R15, R36 ;  /* 0x0000000f20247223 */ /* 0x000fc60000010024 */
[----:B------:R-:W-:Y:S01]  /*3990*/  FMUL.FTZ R0, R37, -1.4426950216293334961 ;  /* 0xbfb8aa3b25007820 */ /* 0x000fe20000410000 */
[----:B------:R-:W-:-:S05]  /*39a0*/  FMUL.FTZ R6, R36, -1.4426950216293334961 ;  /* 0xbfb8aa3b24067820 */ /* 0x000fca0000410000 */
[----:B------:R-:W0:Y:S04]  /*39b0*/  MUFU.EX2 R0, R0 ;  /* 0x0000000000007308 */ /* 0x000e280000000800 */
[----:B------:R-:W3:Y:S01]  /*39c0*/  MUFU.EX2 R6, R6 ;  /* 0x0000000600067308 */ /* 0x000ee20000000800 */
[----:B0-----:R-:W-:Y:S01]  /*39d0*/  FADD.FTZ R2, R0, 1 ;  /* 0x3f80000000027421 */ /* 0x001fe20000010000 */
[----:B---3--:R-:W-:-:S03]  /*39e0*/  FADD.FTZ R7, R6, 1 ;  /* 0x3f80000006077421 */ /* 0x008fc60000010000 */
[----:B------:R-:W0:Y:S08]  /*39f0*/  MUFU.RCP R3, R2 ;  /* 0x0000000200037308 */ /* 0x000e300000001000 */
[----:B------:R-:W3:Y:S01]  /*3a00*/  MUFU.RCP R8, R7 ;  /* 0x0000000700087308 */ /* 0x000ee20000001000 */
[----:B0-----:R-:W-:Y:S01]  /*3a10*/  FADD.FTZ R14, -R3, 1 ;  /* 0x3f800000030e7421 */ /* 0x001fe20000010100 */
[----:B------:R-:W-:-:S03]  /*3a20*/  FMUL.FTZ R10, R10, R3 ;  /* 0x000000030a0a7220 */ /* 0x000fc60000410000 */
[----:B------:R-:W-:Y:S01]  /*3a30*/  FFMA.FTZ R37, R37, R14, 1 ;  /* 0x3f80000025257423 */ /* 0x000fe2000001000e */
[----:B---3--:R-:W-:Y:S01]  /*3a40*/  FADD.FTZ R9, -R8, 1 ;  /* 0x3f80000008097421 */ /* 0x008fe20000010100 */
[----:B------:R-:W-:Y:S02]  /*3a50*/  FMUL.FTZ R11, R11, R8 ;  /* 0x000000080b0b7220 */ /* 0x000fe40000410000 */
[----:B------:R-:W-:Y:S01]  /*3a60*/  FMUL.FTZ R10, R10, R37 ;  /* 0x000000250a0a7220 */ /* 0x000fe20000410000 */
[----:B------:R-:W-:-:S04]  /*3a70*/  FFMA.FTZ R36, R36, R9, 1 ;  /* 0x3f80000024247423 */ /* 0x000fc80000010009 */
[----:B------:R-:W-:-:S07]  /*3a80*/  FMUL.FTZ R11, R11, R36 ;  /* 0x000000240b0b7220 */ /* 0x000fce0000410000 */
.L_x_1185:
[----:B------:R-:W3:Y:S01]  /*3a90*/  LDCU.64 UR4, c[0x0][0x400] ;  /* 0x00008000ff0477ac */ /* 0x000ee20008000a00 */
[C-C-:B------:R-:W-:Y:S01]  /*3aa0*/  FFMA.FTZ R0, R12.reuse, R16, R13.reuse ;  /* 0x000000100c007223 */ /* 0x140fe2000001000d */
[----:B------:R-:W-:Y:S01]  /*3ab0*/  FFMA.FTZ R13, R12, R15, R13 ;  /* 0x0000000f0c0d7223 */ /* 0x000fe2000001000d */
[----:B------:R-:W-:Y:S02]  /*3ac0*/  BSSY.RECONVERGENT B0, `(.L_x_1186) ;  /* 0x0000012000007945 */ /* 0x000fe40003800200 */
[----:B------:R-:W-:Y:S01]  /*3ad0*/  FFMA.FTZ R0, R33, R10, -R0 ;  /* 0x0000000a21007223 */ /* 0x000fe20000010800 */
[----:B------:R-:W-:-:S03]  /*3ae0*/  FFMA.FTZ R13, R32, R11, -R13 ;  /* 0x0000000b200d7223 */ /* 0x000fc6000001080d */
[----:B------:R-:W-:Y:S01]  /*3af0*/  FMUL.FTZ R12, R0, UR9 ;  /* 0x00000009000c7c20 */ /* 0x000fe20008410000 */
[----:B------:R-:W-:Y:S01]  /*3b00*/  FMUL.FTZ R13, R13, UR9 ;  /* 0x000000090d0d7c20 */ /* 0x000fe20008410000 */
[----:B---3--:R-:W-:-:S04]  /*3b10*/  ISETP.GE.U32.AND P0, PT, R41, UR4, PT ;  /* 0x0000000429007c0c */ /* 0x008fc8000bf06070 */
[----:B------:R-:W-:-:S13]  /*3b20*/  ISETP.GE.AND.EX P0, PT, R44, UR5, PT, P0 ;  /* 0x000000052c007c0c */ /* 0x000fda000bf06300 */
[----:B------:R-:W-:Y:S05]  /*3b30*/  @P0 BRA `(.L_x_1187) ;  /* 0x0000000000280947 */ /* 0x000fea0003800000 */
[----:B------:R-:W3:Y:S01]  /*3b40*/  LDCU.64 UR4, c[0x0][0x3f8] ;  /* 0x00007f00ff0477ac */ /* 0x000ee20008000a00 */
[----:B------:R-:W-:Y:S01]  /*3b50*/  MOV R4, R30 ;  /* 0x0000001e00047202 */ /* 0x000fe20000000f00 */
[----:B------:R-:W4:Y:S01]  /*3b60*/  LDCU.64 UR16, c[0x0][0x380] ;  /* 0x00007000ff1077ac */ /* 0x000f220008000a00 */
[----:B---3--:R-:W-:-:S03]  /*3b70*/  IMAD R0, R44, UR4, RZ ;  /* 0x000000042c007c24 */ /* 0x008fc6000f8e02ff */
[----:B------:R-:W-:-:S04]  /*3b80*/  IMAD.WIDE.U32 R4, R41, UR4, R4 ;  /* 0x0000000429047c25 */ /* 0x000fc8000f8e0004 */
[----:B0-----:R-:W-:Y:S01]  /*3b90*/  IMAD R3, R41, UR5, R0 ;  /* 0x0000000529037c24 */ /* 0x001fe2000f8e0200 */
[----:B----4-:R-:W-:-:S04]  /*3ba0*/  LEA R2, P0, R4, UR16, 0x2 ;  /* 0x0000001004027c11 */ /* 0x010fc8000f8010ff */
[----:B------:R-:W-:-:S04]  /*3bb0*/  IADD3 R3, PT, PT, R5, R3, RZ ;  /* 0x0000000305037210 */ /* 0x000fc80007ffe0ff */
[----:B------:R-:W-:-:S05]  /*3bc0*/  LEA.HI.X R3, R4, UR17, R3, 0x2, P0 ;  /* 0x0000001104037c11 */ /* 0x000fca00080f1403 */
[----:B------:R3:W-:Y:S02]  /*3bd0*/  STG.E.64 desc[UR10][R2.64], R12 ;  /* 0x0000000c02007986 */ /* 0x0007e4000c101b0a */
.L_x_1187:
[----:B------:R-:W-:Y:S05]  /*3be0*/  BSYNC.RECONVERGENT B0 ;  /* 0x0000000000007941 */ /* 0x000fea0003800200 */
.L_x_1186:
[----:B------:R-:W-:Y:S01]  /*3bf0*/  UIADD3 UR7, UPT, UPT, UR14, UR7, URZ ;  /* 0x000000070e077290 */ /* 0x000fe2000fffe0ff */
[----:B------:R-:W-:-:S03]  /*3c00*/  IADD3 R38, PT, PT, R38, 0x1, RZ ;  /* 0x0000000126267810 */ /* 0x000fc60007ffe0ff */
[----:B------:R-:W-:-:S09]  /*3c10*/  UISETP.GE.AND UP0, UPT, UR7, UR6, UPT ;  /* 0x000000060700728c */ /* 0x000fd2000bf06270 */
[----:B------:R-:W-:Y:S05]  /*3c20*/  BRA.U !UP0, `(.L_x_1188) ;  /* 0xffffffc5086c7547 */ /* 0x000fea000b83ffff */
.L_x_1163:
[----:B------:R-:W4:Y:S01]  /*3c30*/  LDC R4, c[0x0][0x370] ;  /* 0x0000dc00ff047b82 */ /* 0x000f220000000800 */
[----:B------:R-:W-:Y:S01]  /*3c40*/  ISETP.NE.AND P2, PT, R43, RZ, PT ;  /* 0x000000ff2b00720c */ /* 0x000fe20003f45270 */
[----:B------:R-:W-:Y:S06]  /*3c50*/  BSSY.RECONVERGENT B0, `(.L_x_1189) ;  /* 0x0000011000007945 */ /* 0x000fec0003800200 */
[----:B------:R-:W5:Y:S08]  /*3c60*/  LDC R7, c[0x0][0x374] ;  /* 0x0000dd00ff077b82 */ /* 0x000f700000000800 */
[----:B0--3--:R-:W0:Y:S01]  /*3c70*/  LDC.64 R2, c[0x0][0x3c8] ;  /* 0x0000f200ff027b82 */ /* 0x009e220000000a00 */
[----:B----4-:R-:W-:-:S02]  /*3c80*/  IADD3 R5, PT, PT, R4, -0x1, RZ ;  /* 0xffffffff04057810 */ /* 0x010fc40007ffe0ff */
[----:B------:R-:W-:Y:S02]  /*3c90*/  ISETP.NE.AND P1, PT, R4, 0x1, PT ;  /* 0x000000010400780c */ /* 0x000fe40003f25270 */
[----:B-----5:R-:W-:-:S04]  /*3ca0*/  IADD3 R0, PT, PT, R7, -0x1, RZ ;  /* 0xffffffff07007810 */ /* 0x020fc80007ffe0ff */
        /* <DEDUP_REMOVED lines=11> */
.L_x_1190:
[----:B------:R-:W-:Y:S05]  /*3d60*/  BSYNC.RECONVERGENT B0 ;  /* 0x0000000000007941 */ /* 0x000fea0003800200 */
.L_x_1189:
[----:B------:R-:W-:Y:S05]  /*3d70*/  @P0 EXIT ;  /* 0x000000000000094d */ /* 0x000fea0003800000 */
[----:B------:R-:W-:Y:S05]  /*3d80*/  @P2 BRA `(.L_x_1191) ;  /* 0x0000000000202947 */ /* 0x000fea0003800000 */
[----:B------:R-:W-:-:S05]  /*3d90*/  IMAD R0, R4, R7, RZ ;  /* 0x0000000704007224 */ /* 0x000fca00078e02ff */
[----:B------:R-:W-:-:S13]  /*3da0*/  ISETP.NE.AND P0, PT, R0, -0x1, PT ;  /* 0xffffffff0000780c */ /* 0x000fda0003f05270 */
[----:B------:R-:W-:Y:S05]  /*3db0*/  @!P0 BRA `(.L_x_1191) ;  /* 0x0000000000148947 */ /* 0x000fea0003800000 */
.L_x_1192:
[----:B0-----:R-:W3:Y:S04]  /*3dc0*/  LDG.E.STRONG.GPU R5, desc[UR10][R2.64] ;  /* 0x0000000a02057981 */ /* 0x001ee8000c1ef900 */
[----:B---3--:R-:W-:Y:S01]  /*3dd0*/  CCTL.IVALL ;  /* 0x00000000ff00798f */ /* 0x008fe20002000000 */
[----:B------:R-:W-:Y:S05]  /*3de0*/  YIELD ;  /* 0x0000000000007946 */ /* 0x000fea0003800000 */
[----:B------:R-:W-:-:S13]  /*3df0*/  ISETP.NE.AND P0, PT, R5, R0, PT ;  /* 0x000000000500720c */ /* 0x000fda0003f05270 */
[----:B------:R-:W-:Y:S05]  /*3e00*/  @P0 BRA `(.L_x_1192) ;  /* 0xfffffffc00ec0947 */ /* 0x000fea000383ffff */
.L_x_1191:
        /* <DEDUP_REMOVED lines=51> */
[----:B------:R-:W3:Y:S01]  /*4140*/  LDCU.64 UR6, c[0x0][0x3d8] ;  /* 0x00007b00ff0677ac */ /* 0x000ee20008000a00 */
[----:B------:R-:W-:Y:S02]  /*4150*/  LOP3.LUT R9, R9, 0x3, RZ, 0xc0, !PT ;  /* 0x0000000309097812 */ /* 0x000fe400078ec0ff */
[----:B------:R-:W-:Y:S01]  /*4160*/  MOV R7, R2 ;  /* 0x0000000200077202 */ /* 0x000fe20000000f00 */
[----:B------:R-:W4:Y:S01]  /*4170*/  LDCU.64 UR12, c[0x0][0x388] ;  /* 0x00007100ff0c77ac */ /* 0x000f220008000a00 */
        /* <DEDUP_REMOVED lines=8> */
[----:B---3--:R-:W-:Y:S02]  /*4200*/  IADD3 R27, P1, PT, R22, UR6, RZ ;  /* 0x00000006161b7c10 */ /* 0x008fe4000ff3e0ff */
[----:B------:R-:W-:Y:S01]  /*4210*/  MOV R43, R6 ;  /* 0x00000006002b7202 */ /* 0x000fe20000000f00 */
[----:B------:R-:W-:Y:S01]  /*4220*/  IMAD.WIDE.U32 R6, R4, 0x4, RZ ;  /* 0x0000000404067825 */ /* 0x000fe200078e00ff */
[----:B------:R-:W-:-:S02]  /*4230*/  IADD3.X R25, PT, PT, R23, UR9, RZ, P2, !PT ;  /* 0x0000000917197c10 */ /* 0x000fc400097fe4ff */
[----:B-1----:R-:W-:Y:S02]  /*4240*/  IADD3.X R17, PT, PT, R23, UR7, RZ, P1, !PT ;  /* 0x0000000717117c10 */ /* 0x002fe40008ffe4ff */
[----:B------:R-:W-:Y:S02]  /*4250*/  IADD3 R18, P2, PT, RZ, -R9, RZ ;  /* 0x80000009ff127210 */ /* 0x000fe40007f5e0ff */
[----:B----4-:R-:W-:Y:S02]  /*4260*/  IADD3 R22, P1, PT, R22, UR12, RZ ;  /* 0x0000000c16167c10 */ /* 0x010fe4000ff3e0ff */
[----:B------:R-:W-:Y:S02]  /*4270*/  SHF.L.U32 R9, R5, 0x2, RZ ;  /* 0x0000000205097819 */ /* 0x000fe400000006ff */
[----:B------:R-:W-:Y:S02]  /*4280*/  IADD3.X R23, PT, PT, R23, UR13, RZ, P1, !PT ;  /* 0x0000000d17177c10 */ /* 0x000fe40008ffe4ff */
[----:B------:R-:W-:-:S02]  /*4290*/  IADD3 R28, PT, PT, R7, R9, RZ ;  /* 0x00000009071c7210 */ /* 0x000fc40007ffe0ff */
[----:B------:R-:W-:-:S07]  /*42a0*/  IADD3.X R20, PT, PT, RZ, -0x1, RZ, P2, !PT ;  /* 0xffffffffff147810 */ /* 0x000fce00017fe4ff */
.L_x_1195:
[-C--:B0-----:R-:W-:Y:S02]  /*42b0*/  LEA R8, P3, R14, R27.reuse, 0x2 ;  /* 0x0000001b0e087211 */ /* 0x081fe400078610ff */
[-C--:B------:R-:W-:Y:S02]  /*42c0*/  LEA R12, P1, R0, R27.reuse, 0x2 ;  /* 0x0000001b000c7211 */ /* 0x080fe400078210ff */
[----:B------:R-:W-:Y:S02]  /*42d0*/  IADD3 R10, P2, PT, R27, R6, RZ ;  /* 0x000000061b0a7210 */ /* 0x000fe40007f5e0ff */
[C---:B------:R-:W-:Y:S02]  /*42e0*/  IADD3.X R9, PT, PT, R17.reuse, R26, RZ, P3, !PT ;  /* 0x0000001a11097210 */ /* 0x040fe40001ffe4ff */
[----:B------:R-:W-:Y:S02]  /*42f0*/  IADD3.X R13, PT, PT, R17, R30, RZ, P1, !PT ;  /* 0x0000001e110d7210 */ /* 0x000fe40000ffe4ff */
[----:B------:R-:W-:-:S02]  /*4300*/  MOV R16, R27 ;  /* 0x0000001b00107202 */ /* 0x000fc40000000f00 */
[----:B------:R-:W-:Y:S01]  /*4310*/  IADD3.X R11, PT, PT, R17, R28, RZ, P2, !PT ;  /* 0x0000001c110b7210 */ /* 0x000fe200017fe4ff */
[----:B------:R0:W3:Y:S04]  /*4320*/  LDG.E R9, desc[UR10][R8.64] ;  /* 0x0000000a08097981 */ /* 0x0000e8000c1e1900 */
[----:B------:R1:W3:Y:S04]  /*4330*/  LDG.E R10, desc[UR10][R10.64] ;  /* 0x0000000a0a0a7981 */ /* 0x0002e8000c1e1900 */
[----:B------:R4:W2:Y:S04]  /*4340*/  LDG.E R16, desc[UR10][R16.64] ;  /* 0x0000000a10107981 */ /* 0x0008a8000c1e1900 */
[----:B------:R-:W2:Y:S01]  /*4350*/  LDG.E R13, desc[UR10][R12.64] ;  /* 0x0000000a0c0d7981 */ /* 0x000ea2000c1e1900 */
[----:B0-----:R-:W-:-:S02]  /*4360*/  MOV R8, R22 ;  /* 0x0000001600087202 */ /* 0x001fc40000000f00 */
[----:B-1----:R-:W-:Y:S02]  /*4370*/  MOV R11, R25 ;  /* 0x00000019000b7202 */ /* 0x002fe40000000f00 */
[----:B------:R-:W-:-:S04]  /*4380*/  IADD3 R18, P1, PT, R18, 0x1, RZ ;  /* 0x0000000112127810 */ /* 0x000fc80007f3e0ff */
[----:B------:R-:W-:Y:S02]  /*4390*/  IADD3.X R20, PT, PT, RZ, R20, RZ, P1, !PT ;  /* 0x00000014ff147210 */ /* 0x000fe40000ffe4ff */
[----:B------:R-:W-:-:S04]  /*43a0*/  ISETP.NE.U32.AND P1, PT, R18, RZ, PT ;  /* 0x000000ff1200720c */ /* 0x000fc80003f25070 */
[----:B------:R-:W-:Y:S02]  /*43b0*/  ISETP.NE.AND.EX P1, PT, R20, RZ, PT, P1 ;  /* 0x000000ff1400720c */ /* 0x000fe40003f25310 */
[----:B------:R-:W-:Y:S02]  /*43c0*/  IADD3 R27, P2, PT, R27, 0xa00, RZ ;  /* 0x00000a001b1b7810 */ /* 0x000fe40007f5e0ff */
[----:B------:R-:W-:Y:S02]  /*43d0*/  IADD3 R22, P4, PT, R22, 0xa00, RZ ;  /* 0x00000a0016167810 */ /* 0x000fe40007f9e0ff */
[----:B----4-:R-:W-:Y:S02]  /*43e0*/  IADD3.X R17, PT, PT, RZ, R17, RZ, P2, !PT ;  /* 0x00000011ff117210 */ /* 0x010fe400017fe4ff */
[----:B---3--:R-:W-:Y:S02]  /*43f0*/  F2FP.BF16.F32.PACK_AB R21, R9, R10 ;  /* 0x0000000a0915723e */ /* 0x008fe400000010ff */
[----:B------:R-:W-:-:S02]  /*4400*/  MOV R9, R23 ;  /* 0x0000001700097202 */ /* 0x000fc40000000f00 */
[----:B------:R-:W-:Y:S02]  /*4410*/  MOV R10, R24 ;  /* 0x00000018000a7202 */ /* 0x000fe40000000f00 */
[----:B--2---:R-:W-:-:S05]  /*4420*/  F2FP.BF16.F32.PACK_AB R19, R13, R16 ;  /* 0x000000100d13723e */ /* 0x004fca00000010ff */
[----:B------:R0:W-:Y:S04]  /*4430*/  STG.E desc[UR10][R8.64], R19 ;  /* 0x0000001308007986 */ /* 0x0001e8000c10190a */
[----:B------:R0:W-:Y:S01]  /*4440*/  STG.E desc[UR10][R10.64], R21 ;  /* 0x000000150a007986 */ /* 0x0001e2000c10190a */
[----:B------:R-:W-:Y:S02]  /*4450*/  IADD3 R24, P3, PT, R24, 0xa00, RZ ;  /* 0x00000a0018187810 */ /* 0x000fe40007f7e0ff */
[----:B------:R-:W-:Y:S02]  /*4460*/  IADD3.X R23, PT, PT, RZ, R23, RZ, P4, !PT ;  /* 0x00000017ff177210 */ /* 0x000fe400027fe4ff */
[----:B------:R-:W-:Y:S01]  /*4470*/  IADD3.X R25, PT, PT, RZ, R25, RZ, P3, !PT ;  /* 0x00000019ff197210 */ /* 0x000fe20001ffe4ff */
[----:B------:R-:W-:Y:S08]  /*4480*/  @P1 BRA `(.L_x_1195) ;  /* 0xfffffffc00881947 */ /* 0x000ff0000383ffff */
.L_x_1194:
[----:B------:R-:W-:Y:S05]  /*4490*/  BSYNC.RECONVERGENT B0 ;  /* 0x0000000000007941 */ /* 0x000fea0003800200 */
.L_x_1193:
[----:B------:R-:W-:Y:S05]  /*44a0*/  @!P0 EXIT ;  /* 0x000000000000894d */ /* 0x000fea0003800000 */
[C---:B------:R-:W-:Y:S01]  /*44b0*/  SHF.L.U64.HI R5, R4.reuse, 0x2, R5 ;  /* 0x0000000204057819 */ /* 0x040fe20000010205 */
[----:B------:R-:W3:Y:S01]  /*44c0*/  LDCU.64 UR4, c[0x0][0x3d8] ;  /* 0x00007b00ff0477ac */ /* 0x000ee20008000a00 */
[----:B------:R-:W-:Y:S02]  /*44d0*/  SHF.L.U32 R4, R4, 0x2, RZ ;  /* 0x0000000204047819 */ /* 0x000fe400000006ff */
[C---:B------:R-:W-:Y:S01]  /*44e0*/  SHF.L.U64.HI R6, R14.reuse, 0x2, R15 ;  /* 0x000000020e067819 */ /* 0x040fe2000001020f */
[----:B------:R-:W4:Y:S01]  /*44f0*/  LDCU.64 UR6, c[0x0][0x388] ;  /* 0x00007100ff0677ac */ /* 0x000f220008000a00 */
[----:B0-----:R-:W-:Y:S02]  /*4500*/  SHF.L.U32 R9, R14, 0x2, RZ ;  /* 0x000000020e097819 */ /* 0x001fe400000006ff */
[C---:B------:R-:W-:Y:S01]  /*4510*/  SHF.L.U64.HI R7, R0.reuse, 0x2, R3 ;  /* 0x0000000200077819 */ /* 0x040fe20000010203 */
[----:B------:R-:W0:Y:S01]  /*4520*/  LDCU.64 UR8, c[0x0][0x390] ;  /* 0x00007200ff0877ac */ /* 0x000e220008000a00 */
[----:B------:R-:W-:-:S07]  /*4530*/  SHF.L.U32 R8, R0, 0x2, RZ ;  /* 0x0000000200087819 */ /* 0x000fce00000006ff */
.L_x_1196:
[C---:B0-----:R-:W-:Y:S02]  /*4540*/  SHF.L.U32 R10, R43.reuse, 0x2, RZ ;  /* 0x000000022b0a7819 */ /* 0x041fe400000006ff */
[----:B------:R-:W-:Y:S02]  /*4550*/  SHF.L.U64.HI R2, R43, 0x2, R2 ;  /* 0x000000022b027819 */ /* 0x000fe40000010202 */
[----:B---3--:R-:W-:-:S04]  /*4560*/  IADD3 R12, P0, PT, R10, UR4, RZ ;  /* 0x000000040a0c7c10 */ /* 0x008fc8000ff1e0ff */
[----:B------:R-:W-:Y:S02]  /*4570*/  IADD3.X R13, PT, PT, R2, UR5, RZ, P0, !PT ;  /* 0x00000005020d7c10 */ /* 0x000fe400087fe4ff */
[C---:B------:R-:W-:Y:S02]  /*4580*/  IADD3 R18, P2, PT, R12.reuse, R9, RZ ;  /* 0x000000090c127210 */ /* 0x040fe40007f5e0ff */
[C---:B------:R-:W-:Y:S01]  /*4590*/  IADD3 R14, P0, PT, R12.reuse, R8, RZ ;  /* 0x000000080c0e7210 */ /* 0x040fe20007f1e0ff */
[----:B------:R3:W5:Y:S01]  /*45a0*/  LDG.E R11, desc[UR10][R12.64] ;  /* 0x0000000a0c0b7981 */ /* 0x000762000c1e1900 */
[----:B------:R-:W-:Y:S02]  /*45b0*/  IADD3 R16, P1, PT, R12, R4, RZ ;  /* 0x000000040c107210 */ /* 0x000fe40007f3e0ff */
[C---:B--2---:R-:W-:Y:S02]  /*45c0*/  IADD3.X R19, PT, PT, R13.reuse, R6, RZ, P2, !PT ;  /* 0x000000060d137210 */ /* 0x044fe400017fe4ff */
[----:B------:R-:W-:-:S02]  /*45d0*/  IADD3.X R15, PT, PT, R13, R7, RZ, P0, !PT ;  /* 0x000000070d0f7210 */ /* 0x000fc400007fe4ff */
[----:B-1----:R-:W-:Y:S02]  /*45e0*/  IADD3.X R17, PT, PT, R13, R5, RZ, P1, !PT ;  /* 0x000000050d117210 */ /* 0x002fe40000ffe4ff */
[----:B------:R1:W2:Y:S04]  /*45f0*/  LDG.E R19, desc[UR10][R18.64] ;  /* 0x0000000a12137981 */ /* 0x0002a8000c1e1900 */
[----:B------:R-:W5:Y:S04]  /*4600*/  LDG.E R14, desc[UR10][R14.64] ;  /* 0x0000000a0e0e7981 */ /* 0x000f68000c1e1900 */
[----:B------:R-:W2:Y:S01]  /*4610*/  LDG.E R16, desc[UR10][R16.64] ;  /* 0x0000000a10107981 */ /* 0x000ea2000c1e1900 */
[----:B------:R-:W-:-:S02]  /*4620*/  LOP3.LUT R22, R10, 0xfffffffc, RZ, 0xc0, !PT ;  /* 0xfffffffc0a167812 */ /* 0x000fc400078ec0ff */
[----:B------:R-:W-:Y:S02]  /*4630*/  LOP3.LUT R23, R2, 0x1, RZ, 0xc0, !PT ;  /* 0x0000000102177812 */ /* 0x000fe400078ec0ff */
[----:B----4-:R-:W-:Y:S02]  /*4640*/  IADD3 R20, P0, PT, R22, UR6, RZ ;  /* 0x0000000616147c10 */ /* 0x010fe4000ff1e0ff */
[----:B---3--:R-:W-:Y:S02]  /*4650*/  LOP3.LUT R13, R2, 0x3, RZ, 0xc0, !PT ;  /* 0x00000003020d7812 */ /* 0x008fe400078ec0ff */
[----:B------:R-:W-:Y:S02]  /*4660*/  IADD3.X R21, PT, PT, R23, UR7, RZ, P0, !PT ;  /* 0x0000000717157c10 */ /* 0x000fe400087fe4ff */
[C---:B0-----:R-:W-:Y:S02]  /*4670*/  IADD3 R24, P0, PT, R22.reuse, UR8, RZ ;  /* 0x0000000816187c10 */ /* 0x041fe4000ff1e0ff */
[----:B------:R-:W-:-:S02]  /*4680*/  IADD3 R12, P1, PT, R22, UR4, RZ ;  /* 0x00000004160c7c10 */ /* 0x000fc4000ff3e0ff */
[----:B------:R-:W-:Y:S02]  /*4690*/  IADD3.X R25, PT, PT, R23, UR9, RZ, P0, !PT ;  /* 0x0000000917197c10 */ /* 0x000fe400087fe4ff */
[----:B------:R-:W-:Y:S02]  /*46a0*/  IADD3.X R13, PT, PT, R13, UR5, RZ, P1, !PT ;  /* 0x000000050d0d7c10 */ /* 0x000fe40008ffe4ff */
[----:B-1----:R-:W-:Y:S02]  /*46b0*/  IADD3 R18, P0, PT, R12, R8, RZ ;  /* 0x000000080c127210 */ /* 0x002fe40007f1e0ff */
[----:B-----5:R-:W-:Y:S02]  /*46c0*/  F2FP.BF16.F32.PACK_AB R11, R14, R11 ;  /* 0x0000000b0e0b723e */ /* 0x020fe400000010ff */
[----:B------:R-:W-:Y:S02]  /*46d0*/  IADD3 R14, P1, PT, R12, R4, RZ ;  /* 0x000000040c0e7210 */ /* 0x000fe40007f3e0ff */
[----:B--2---:R-:W-:-:S02]  /*46e0*/  F2FP.BF16.F32.PACK_AB R27, R19, R16 ;  /* 0x00000010131b723e */ /* 0x004fc400000010ff */
[----:B------:R-:W-:Y:S02]  /*46f0*/  IADD3 R16, P2, PT, R12, R9, RZ ;  /* 0x000000090c107210 */ /* 0x000fe40007f5e0ff */
[C---:B------:R-:W-:Y:S02]  /*4700*/  IADD3.X R19, PT, PT, R13.reuse, R7, RZ, P0, !PT ;  /* 0x000000070d137210 */ /* 0x040fe400007fe4ff */
        /* <DEDUP_REMOVED lines=40> */
[----:B--2---:R-:W-:-:S04]  /*4990*/  IADD3 R20, P0, PT, R10, 0x1e00, RZ ;  /* 0x00001e000a147810 */ /* 0x004fc80007f1e0ff */
[----:B------:R-:W-:Y:S02]  /*49a0*/  IADD3.X R2, PT, PT, RZ, R2, RZ, P0, !PT ;  /* 0x00000002ff027210 */ /* 0x000fe400007fe4ff */
[----:B------:R-:W-:Y:S02]  /*49b0*/  LOP3.LUT R20, R20, 0xfffffffc, RZ, 0xc0, !PT ;  /* 0xfffffffc14147812 */ /* 0x000fe400078ec0ff */
[----:B------:R-:W-:Y:S02]  /*49c0*/  LOP3.LUT R2, R2, 0x1, RZ, 0xc0, !PT ;  /* 0x0000000102027812 */ /* 0x000fe400078ec0ff */
[C---:B------:R-:W-:Y:S02]  /*49d0*/  IADD3 R10, P0, PT, R20.reuse, UR6, RZ ;  /* 0x00000006140a7c10 */ /* 0x040fe4000ff1e0ff */
[----:B------:R-:W-:Y:S02]  /*49e0*/  IADD3 R20, P1, PT, R20, UR8, RZ ;  /* 0x0000000814147c10 */ /* 0x000fe4000ff3e0ff */
[----:B------:R-:W-:-:S02]  /*49f0*/  IADD3.X R11, PT, PT, R2, UR7, RZ, P0, !PT ;  /* 0x00000007020b7c10 */ /* 0x000fc400087fe4ff */
[----:B------:R-:W-:Y:S02]  /*4a00*/  IADD3.X R21, PT, PT, R2, UR9, RZ, P1, !PT ;  /* 0x0000000902157c10 */ /* 0x000fe40008ffe4ff */
[----:B------:R-:W-:-:S04]  /*4a10*/  IADD3 R43, PT, PT, R43, 0xa00, RZ ;  /* 0x00000a002b2b7810 */ /* 0x000fc80007ffe0ff */
[----:B------:R-:W-:-:S04]  /*4a20*/  ISETP.GT.U32.AND P0, PT, R0, R43, PT ;  /* 0x0000002b0000720c */ /* 0x000fc80003f04070 */
[----:B------:R-:W-:Y:S01]  /*4a30*/  ISETP.GT.AND.EX P0, PT, R3, RZ, PT, P0 ;  /* 0x000000ff0300720c */ /* 0x000fe20003f04300 */
[----:B------:R-:W-:Y:S01]  /*4a40*/  HFMA2 R2, -RZ, RZ, 0, 0 ;  /* 0x00000000ff027431 */ /* 0x000fe200000001ff */
[----:B---3--:R-:W-:Y:S02]  /*4a50*/  F2FP.BF16.F32.PACK_AB R19, R19, R12 ;  /* 0x0000000c1313723e */ /* 0x008fe400000010ff */
[----:B----4-:R-:W-:-:S03]  /*4a60*/  F2FP.BF16.F32.PACK_AB R13, R17, R14 ;  /* 0x0000000e110d723e */ /* 0x010fc600000010ff */
[----:B------:R0:W-:Y:S04]  /*4a70*/  STG.E desc[UR10][R10.64], R19 ;  /* 0x000000130a007986 */ /* 0x0001e8000c10190a */
[----:B------:R0:W-:Y:S02]  /*4a80*/  STG.E desc[UR10][R20.64], R13 ;  /* 0x0000000d14007986 */ /* 0x0001e4000c10190a */
[----:B------:R-:W-:Y:S05]  /*4a90*/  @P0 BRA `(.L_x_1196) ;  /* 0xfffffff800a80947 */ /* 0x000fea000383ffff */
[----:B------:R-:W-:Y:S05]  /*4aa0*/  EXIT ;  /* 0x000000000000794d */ /* 0x000fea0003800000 */
.L_x_1197:
        /* <DEDUP_REMOVED lines=13> */
.L_x_2491:


//--------------------- .text._Z35group_norm_nhwc_bwd_one_pass_kernelI11Fp32IOBf16WLi256ELi20ELi640EEv26Group_norm_nhwc_bwd_params --------------------------
	.section	.text._Z35group_norm_nhwc_bwd_one_pass_kernelI11Fp32IOBf16WLi256ELi20ELi640EEv26Group_norm_nhwc_bwd_params,"ax",@progbits
	.align	128
        .global         _Z35group_norm_nhwc_bwd_one_pass_kernelI11Fp32IOBf16WLi256ELi20ELi640EEv26Group_norm_nhwc_bwd_params
        .type           _Z35group_norm_nhwc_bwd_one_pass_kernelI11Fp32IOBf16WLi256ELi20ELi640EEv26Group_norm_nhwc_bwd_params,@function
        .size           _Z35group_norm_nhwc_bwd_one_pass_kernelI11Fp32IOBf16WLi256ELi20ELi640EEv26Group_norm_nhwc_bwd_params,(.L_x_2492 - _Z35group_norm_nhwc_bwd_one_pass_kernelI11Fp32IOBf16WLi256ELi20ELi640EEv26Group_norm_nhwc_bwd_params)
        .other          _Z35group_norm_nhwc_bwd_one_pass_kernelI11Fp32IOBf16WLi256ELi20ELi640EEv26Group_norm_nhwc_bwd_params,@"STO_CUDA_ENTRY STV_DEFAULT"
_Z35group_norm_nhwc_bwd_one_pass_kernelI11Fp32IOBf16WLi256ELi20ELi640EEv26Group_norm_nhwc_bwd_params:
.text._Z35group_norm_nhwc_bwd_one_pass_kernelI11Fp32IOBf16WLi256ELi20ELi640EEv26Group_norm_nhwc_bwd_params:
        /* <DEDUP_REMOVED lines=22> */
.L_x_1229:
[----:B0-----:R-:W0:Y:S01]  /*0160*/  LDC R6, c[0x0][0x410] ;  /* 0x00010400ff067b82 */ /* 0x001e220000000800 */
[----:B-1----:R-:W1:Y:S01]  /*0170*/  S2R R43, SR_CTAID.X ;  /* 0x00000000002b7919 */ /* 0x002e620000002500 */
[----:B------:R-:W1:Y:S01]  /*0180*/  LDCU UR5, c[0x0][0x41c] ;  /* 0x00008380ff0577ac */ /* 0x000e620008000800 */
[----:B------:R-:W-:Y:S01]  /*0190*/  ISETP.LE.AND P1, PT, RZ, UR7, PT ;  /* 0x00000007ff007c0c */ /* 0x000fe2000bf23270 */
[----:B--2---:R-:W2:Y:S01]  /*01a0*/  LDCU.128 UR16, c[0x0][0x400] ;  /* 0x00008000ff1077ac */ /* 0x004ea20008000c00 */
[----:B------:R-:W3:Y:S01]  /*01b0*/  LDCU.64 UR8, c[0x0][0x3b8] ;  /* 0x00007700ff0877ac */ /* 0x000ee20008000a00 */
[----:B0-----:R-:W-:Y:S02]  /*01c0*/  IABS R5, R6 ;  /* 0x0000000600057213 */ /* 0x001fe40000000000 */
[----:B------:R-:W-:Y:S02]  /*01d0*/  ISETP.NE.AND P2, PT, R6, RZ, PT ;  /* 0x000000ff0600720c */ /* 0x000fe40003f45270 */
[----:B------:R-:W0:Y:S01]  /*01e0*/  I2F.RP R0, R5 ;  /* 0x0000000500007306 */ /* 0x000e220000209400 */
[----:B---3--:R-:W-:Y:S01]  /*01f0*/  UIMAD.WIDE UR8, UR7, 0x8, UR8 ;  /* 0x00000008070878a5 */ /* 0x008fe2000f8e0208 */
[----:B-1----:R-:W-:-:S05]  /*0200*/  IMAD R13, R43, UR5, R40 ;  /* 0x000000052b0d7c24 */ /* 0x002fca000f8e0228 */
[----:B------:R-:W-:Y:S02]  /*0210*/  MOV R14, UR8 ;  /* 0x00000008000e7c02 */ /* 0x000fe40008000f00 */
[----:B------:R-:W-:Y:S02]  /*0220*/  MOV R15, UR9 ;  /* 0x00000009000f7c02 */ /* 0x000fe40008000f00 */
[----:B------:R-:W-:Y:S01]  /*0230*/  SHF.R.S32.HI R23, RZ, 0x1f, R13 ;  /* 0x0000001fff177819 */ /* 0x000fe2000001140d */
[----:B------:R-:W1:Y:S01]  /*0240*/  LDCU.U8 UR8, c[0x0][0x414] ;  /* 0x00008280ff0877ac */ /* 0x000e620008000000 */
[C---:B------:R-:W-:Y:S01]  /*0250*/  IADD3 R17, PT, PT, R13.reuse, 0x40, RZ ;  /* 0x000000400d117810 */ /* 0x040fe20007ffe0ff */
[----:B0-----:R-:W0:Y:S01]  /*0260*/  MUFU.RCP R0, R0 ;  /* 0x0000000000007308 */ /* 0x001e220000001000 */
[----:B------:R-:W-:Y:S01]  /*0270*/  IADD3 R21, PT, PT, R13, 0x80, RZ ;  /* 0x000000800d157810 */ /* 0x000fe20007ffe0ff */
[----:B------:R-:W3:Y:S01]  /*0280*/  LDG.E.64 R14, desc[UR12][R14.64] ;  /* 0x0000000c0e0e7981 */ /* 0x000ee2000c1e1b00 */
[----:B------:R-:W-:-:S02]  /*0290*/  SHF.R.S32.HI R11, RZ, 0x1f, R17 ;  /* 0x0000001fff0b7819 */ /* 0x000fc40000011411 */
[----:B------:R-:W-:Y:S02]  /*02a0*/  SHF.R.S32.HI R25, RZ, 0x1f, R21 ;  /* 0x0000001fff197819 */ /* 0x000fe40000011415 */
[----:B------:R-:W-:Y:S02]  /*02b0*/  IADD3 R33, PT, PT, R13, 0xc0, RZ ;  /* 0x000000c00d217810 */ /* 0x000fe40007ffe0ff */
[----:B0-----:R-:W-:-:S04]  /*02c0*/  IADD3 R2, PT, PT, R0, 0xffffffe, RZ ;  /* 0x0ffffffe00027810 */ /* 0x001fc80007ffe0ff */
[----:B------:R0:W4:Y:S02]  /*02d0*/  F2I.FTZ.U32.TRUNC.NTZ R3, R2 ;  /* 0x0000000200037305 */ /* 0x000124000021f000 */
[----:B0-----:R-:W-:Y:S01]  /*02e0*/  HFMA2 R2, -RZ, RZ, 0, 0 ;  /* 0x00000000ff027431 */ /* 0x001fe200000001ff */
[----:B----4-:R-:W-:-:S05]  /*02f0*/  IADD3 R4, PT, PT, RZ, -R3, RZ ;  /* 0x80000003ff047210 */ /* 0x010fca0007ffe0ff */
        /* <DEDUP_REMOVED lines=14> */
[----:B------:R-:W-:-:S04]  /*03e0*/  IADD3 R5, PT, PT, R0, -R5, RZ ;  /* 0x8000000500057210 */ /* 0x000fc80007ffe0ff */
[----:B------:R-:W-:Y:S02]  /*03f0*/  SEL R0, R5, R0, !P0 ;  /* 0x0000000005007207 */ /* 0x000fe40004000000 */
[----:B--2---:R-:W-:Y:S02]  /*0400*/  ISETP.GE.U32.AND P0, PT, R13, UR16, PT ;  /* 0x000000100d007c0c */ /* 0x004fe4000bf06070 */
[----:B------:R-:W-:Y:S02]  /*0410*/  @!P1 IADD3 R0, PT, PT, -R0, RZ, RZ ;  /* 0x000000ff00009210 */ /* 0x000fe40007ffe1ff */
[----:B------:R-:W-:Y:S02]  /*0420*/  ISETP.GE.AND.EX P0, PT, R23, UR17, PT, P0 ;  /* 0x0000001117007c0c */ /* 0x000fe4000bf06300 */
[----:B------:R-:W-:Y:S02]  /*0430*/  ISETP.GE.U32.AND P1, PT, R17, UR16, PT ;  /* 0x0000001011007c0c */ /* 0x000fe4000bf26070 */
[----:B------:R-:W-:-:S02]  /*0440*/  @P4 IADD3 R3, PT, PT, R3, 0x1, RZ ;  /* 0x0000000103034810 */ /* 0x000fc40007ffe0ff */
[----:B------:R-:W-:Y:S02]  /*0450*/  ISETP.GE.AND.EX P1, PT, R11, UR17, PT, P1 ;  /* 0x000000110b007c0c */ /* 0x000fe4000bf26310 */
[----:B------:R-:W-:Y:S02]  /*0460*/  SEL R41, R7, R0, !P2 ;  /* 0x0000000007297207 */ /* 0x000fe40005000000 */
[----:B------:R-:W-:-:S03]  /*0470*/  @!P3 IADD3 R3, PT, PT, -R3, RZ, RZ ;  /* 0x000000ff0303b210 */ /* 0x000fc60007ffe1ff */
[----:B------:R-:W0:Y:S01]  /*0480*/  @!P0 LDC.64 R4, c[0x0][0x3f8] ;  /* 0x0000fe00ff048b82 */ /* 0x000e220000000a00 */
[----:B------:R-:W-:Y:S01]  /*0490*/  IMAD R9, R41, 0x14, RZ ;  /* 0x0000001429097824 */ /* 0x000fe200078e02ff */
[----:B------:R-:W-:Y:S02]  /*04a0*/  SEL R3, R7, R3, !P2 ;  /* 0x0000000307037207 */ /* 0x000fe40005000000 */
[----:B------:R-:W-:Y:S02]  /*04b0*/  ISETP.GE.U32.AND P2, PT, R21, UR16, PT ;  /* 0x0000001015007c0c */ /* 0x000fe4000bf46070 */
[----:B------:R-:W-:Y:S02]  /*04c0*/  IADD3 R28, P3, PT, R9, R42, RZ ;  /* 0x0000002a091c7210 */ /* 0x000fe40007f7e0ff */
[----:B------:R-:W2:Y:S01]  /*04d0*/  @!P1 LDC.64 R18, c[0x0][0x3f8] ;  /* 0x0000fe00ff129b82 */ /* 0x000ea20000000a00 */
[----:B------:R-:W-:Y:S02]  /*04e0*/  SHF.R.S32.HI R0, RZ, 0x1f, R3 ;  /* 0x0000001fff007819 */ /* 0x000fe40000011403 */
[----:B------:R-:W-:-:S02]  /*04f0*/  ISETP.GE.AND.EX P2, PT, R25, UR17, PT, P2 ;  /* 0x0000001119007c0c */ /* 0x000fc4000bf46320 */
[----:B------:R-:W-:Y:S01]  /*0500*/  LEA.HI.X.SX32 R29, R9, RZ, 0x1, P3 ;  /* 0x000000ff091d7211 */ /* 0x000fe200018f0eff */
[----:B------:R-:W-:Y:S01]  /*0510*/  IMAD R0, R0, UR18, RZ ;  /* 0x0000001200007c24 */ /* 0x000fe2000f8e02ff */
[----:B------:R-:W-:Y:S01]  /*0520*/  ISETP.GE.U32.AND P3, PT, R33, UR16, PT ;  /* 0x0000001021007c0c */ /* 0x000fe2000bf66070 */
[----:B------:R-:W4:Y:S02]  /*0530*/  @!P0 LDC.64 R26, c[0x0][0x3a0] ;  /* 0x0000e800ff1a8b82 */ /* 0x000f240000000a00 */
[C---:B------:R-:W-:Y:S02]  /*0540*/  IMAD R7, R3.reuse, UR19, R0 ;  /* 0x0000001303077c24 */ /* 0x040fe4000f8e0200 */
[----:B------:R-:W-:Y:S01]  /*0550*/  IMAD.WIDE.U32 R28, R3, UR18, R28 ;  /* 0x00000012031c7c25 */ /* 0x000fe2000f8e001c */
[----:B------:R-:W-:-:S03]  /*0560*/  SHF.R.S32.HI R3, RZ, 0x1f, R33 ;  /* 0x0000001fff037819 */ /* 0x000fc60000011421 */
[----:B------:R-:W4:Y:S01]  /*0570*/  @!P0 LDC.64 R8, c[0x0][0x398] ;  /* 0x0000e600ff088b82 */ /* 0x000f220000000a00 */
[----:B0-----:R-:W-:Y:S01]  /*0580*/  @!P0 IMAD R0, R23, R4, RZ ;  /* 0x0000000417008224 */ /* 0x001fe200078e02ff */
[----:B------:R-:W-:Y:S02]  /*0590*/  IADD3 R7, PT, PT, R29, R7, RZ ;  /* 0x000000071d077210 */ /* 0x000fe40007ffe0ff */
[----:B------:R-:W-:Y:S01]  /*05a0*/  @!P0 MOV R6, R28 ;  /* 0x0000001c00068202 */ /* 0x000fe20000000f00 */
[----:B------:R-:W-:Y:S01]  /*05b0*/  @!P0 IMAD R35, R13, R5, R0 ;  /* 0x000000050d238224 */ /* 0x000fe200078e0200 */
[----:B------:R-:W-:Y:S02]  /*05c0*/  ISETP.GE.AND.EX P3, PT, R3, UR17, PT, P3 ;  /* 0x0000001103007c0c */ /* 0x000fe4000bf66330 */
[----:B------:R-:W0:Y:S01]  /*05d0*/  @!P2 LDC.64 R30, c[0x0][0x3f8] ;  /* 0x0000fe00ff1eab82 */ /* 0x000e220000000a00 */
[----:B------:R-:W-:Y:S01]  /*05e0*/  @!P0 IMAD.WIDE.U32 R4, R13, R4, R6 ;  /* 0x000000040d048225 */ /* 0x000fe200078e0006 */
[----:B------:R-:W-:-:S03]  /*05f0*/  @!P1 MOV R10, R28 ;  /* 0x0000001c000a9202 */ /* 0x000fc60000000f00 */
[-C--:B--2---:R-:W-:Y:S01]  /*0600*/  @!P1 IMAD R2, R11, R18.reuse, RZ ;  /* 0x000000120b029224 */ /* 0x084fe200078e02ff */
[----:B------:R-:W-:Y:S02]  /*0610*/  @!P0 IADD3 R5, PT, PT, R5, R35, RZ ;  /* 0x0000002305058210 */ /* 0x000fe40007ffe0ff */
[----:B------:R-:W-:Y:S01]  /*0620*/  @!P1 MOV R11, R7 ;  /* 0x00000007000b9202 */ /* 0x000fe20000000f00 */
[C---:B------:R-:W-:Y:S01]  /*0630*/  @!P1 IMAD R37, R17.reuse, R19, R2 ;  /* 0x0000001311259224 */ /* 0x040fe200078e0202 */
[C---:B------:R-:W-:Y:S01]  /*0640*/  @!P0 SHF.L.U32 R35, R4.reuse, 0x2, RZ ;  /* 0x0000000204238819 */ /* 0x040fe200000006ff */
[----:B------:R-:W2:Y:S01]  /*0650*/  @!P1 LDC.64 R22, c[0x0][0x3a0] ;  /* 0x0000e800ff169b82 */ /* 0x000ea20000000a00 */
[----:B------:R-:W-:Y:S01]  /*0660*/  @!P0 SHF.L.U64.HI R0, R4, 0x2, R5 ;  /* 0x0000000204008819 */ /* 0x000fe20000010205 */
[----:B------:R-:W-:Y:S01]  /*0670*/  @!P1 IMAD.WIDE.U32 R18, R17, R18, R10 ;  /* 0x0000001211129225 */ /* 0x000fe200078e000a */
[----:B-1----:R-:W-:-:S05]  /*0680*/  ISETP.NE.AND P4, PT, RZ, UR8, PT ;  /* 0x00000008ff007c0c */ /* 0x002fca000bf85270 */
[----:B------:R-:W1:Y:S01]  /*0690*/  @!P3 LDC.64 R4, c[0x0][0x3f8] ;  /* 0x0000fe00ff04bb82 */ /* 0x000e620000000a00 */
[----:B------:R-:W-:-:S07]  /*06a0*/  @!P1 IADD3 R19, PT, PT, R19, R37, RZ ;  /* 0x0000002513139210 */ /* 0x000fce0007ffe0ff */
[----:B------:R-:W2:Y:S01]  /*06b0*/  @!P1 LDC.64 R12, c[0x0][0x398] ;  /* 0x0000e600ff0c9b82 */ /* 0x000ea20000000a00 */
[C---:B----4-:R-:W-:Y:S02]  /*06c0*/  @!P0 IADD3 R26, P5, PT, R35.reuse, R26, RZ ;  /* 0x0000001a231a8210 */ /* 0x050fe40007fbe0ff */
[----:B------:R-:W-:Y:S01]  /*06d0*/  @!P0 IADD3 R8, P6, PT, R35, R8, RZ ;  /* 0x0000000823088210 */ /* 0x000fe20007fde0ff */
[----:B0-----:R-:W-:Y:S01]  /*06e0*/  @!P2 IMAD R20, R25, R30, RZ ;  /* 0x0000001e1914a224 */ /* 0x001fe200078e02ff */
[C---:B------:R-:W-:Y:S02]  /*06f0*/  @!P1 SHF.L.U32 R35, R18.reuse, 0x2, RZ ;  /* 0x0000000212239819 */ /* 0x040fe400000006ff */
[----:B------:R-:W-:Y:S01]  /*0700*/  @!P1 SHF.L.U64.HI R2, R18, 0x2, R19 ;  /* 0x0000000212029819 */ /* 0x000fe20000010213 */
[----:B------:R-:W0:Y:S01]  /*0710*/  @!P2 LDC.64 R10, c[0x0][0x3a0] ;  /* 0x0000e800ff0aab82 */ /* 0x000e220000000a00 */
[----:B------:R-:W-:Y:S02]  /*0720*/  @!P2 MOV R18, R28 ;  /* 0x0000001c0012a202 */ /* 0x000fe40000000f00 */
[----:B------:R-:W-:Y:S01]  /*0730*/  @!P2 MOV R19, R7 ;  /* 0x000000070013a202 */ /* 0x000fe20000000f00 */
[----:B------:R-:W-:-:S04]  /*0740*/  @!P2 IMAD R37, R21, R31, R20 ;  /* 0x0000001f1525a224 */ /* 0x000fc800078e0214 */
[----:B------:R-:W4:Y:S01]  /*0750*/  @!P2 LDC.64 R16, c[0x0][0x398] ;  /* 0x0000e600ff10ab82 */ /* 0x000f220000000a00 */
[----:B------:R-:W-:-:S07]  /*0760*/  @!P2 IMAD.WIDE.U32 R30, R21, R30, R18 ;  /* 0x0000001e151ea225 */ /* 0x000fce00078e0012 */
[----:B------:R-:W0:Y:S01]  /*0770*/  @P4 LDC.64 R24, c[0x0][0x3b0] ;  /* 0x0000ec00ff184b82 */ /* 0x000e220000000a00 */
[----:B------:R-:W-:-:S07]  /*0780*/  @!P2 IADD3 R37, PT, PT, R31, R37, RZ ;  /* 0x000000251f25a210 */ /* 0x000fce0007ffe0ff */
[----:B------:R-:W4:Y:S01]  /*0790*/  @!P3 LDC.64 R18, c[0x0][0x3a0] ;  /* 0x0000e800ff12bb82 */ /* 0x000f220000000a00 */
[----:B------:R-:W-:-:S07]  /*07a0*/  @!P0 IADD3.X R27, PT, PT, R0, R27, RZ, P5, !PT ;  /* 0x0000001b001b8210 */ /* 0x000fce0002ffe4ff */
[----:B------:R-:W3:Y:S01]  /*07b0*/  @!P3 LDC.64 R20, c[0x0][0x398] ;  /* 0x0000e600ff14bb82 */ /* 0x000ee20000000a00 */
[----:B------:R-:W-:Y:S01]  /*07c0*/  @!P0 IADD3.X R9, PT, PT, R0, R9, RZ, P6, !PT ;  /* 0x0000000900098210 */ /* 0x000fe200037fe4ff */
[----:B-1----:R-:W-:Y:S01]  /*07d0*/  @!P3 IMAD R36, R3, R4, RZ ;  /* 0x000000040324b224 */ /* 0x002fe200078e02ff */
[C---:B------:R-:W-:Y:S02]  /*07e0*/  @!P2 SHF.L.U32 R32, R30.reuse, 0x2, RZ ;  /* 0x000000021e20a819 */ /* 0x040fe400000006ff */
[----:B------:R-:W-:Y:S02]  /*07f0*/  @!P2 SHF.L.U64.HI R0, R30, 0x2, R37 ;  /* 0x000000021e00a819 */ /* 0x000fe40000010225 */
[----:B------:R-:W-:Y:S02]  /*0800*/  @!P3 MOV R30, R28 ;  /* 0x0000001c001eb202 */ /* 0x000fe40000000f00 */
[----:B------:R-:W-:Y:S02]  /*0810*/  @!P3 MOV R31, R7 ;  /* 0x00000007001fb202 */ /* 0x000fe40000000f00 */
[----:B--2---:R-:W-:-:S02]  /*0820*/  @!P1 IADD3 R22, P6, PT, R35, R22, RZ ;  /* 0x0000001623169210 */ /* 0x004fc40007fde0ff */
[----:B------:R-:W-:Y:S02]  /*0830*/  @!P1 IADD3 R12, P5, PT, R35, R12, RZ ;  /* 0x0000000c230c9210 */ /* 0x000fe40007fbe0ff */
[----:B------:R-:W1:Y:S01]  /*0840*/  LDC.64 R34, c[0x0][0x3a8] ;  /* 0x0000ea00ff227b82 */ /* 0x000e620000000a00 */
[----:B------:R-:W-:Y:S01]  /*0850*/  LOP3.LUT R42, R44, 0xffff, RZ, 0xc0, !PT ;  /* 0x0000ffff2c2a7812 */ /* 0x000fe200078ec0ff */
[C---:B------:R-:W-:Y:S02]  /*0860*/  @!P3 IMAD R3, R33.reuse, R5, R36 ;  /* 0x000000052103b224 */ /* 0x040fe400078e0224 */
[----:B------:R-:W-:Y:S01]  /*0870*/  @!P3 IMAD.WIDE.U32 R4, R33, R4, R30 ;  /* 0x000000042104b225 */ /* 0x000fe200078e001e */
[----:B------:R-:W-:-:S03]  /*0880*/  @!P1 IADD3.X R23, PT, PT, R2, R23, RZ, P6, !PT ;  /* 0x0000001702179210 */ /* 0x000fc600037fe4ff */
[----:B------:R-:W-:Y:S01]  /*0890*/  IMAD R30, R41, 0x14, R42 ;  /* 0x00000014291e7824 */ /* 0x000fe200078e022a */
[----:B------:R-:W-:Y:S02]  /*08a0*/  @!P1 IADD3.X R13, PT, PT, R2, R13, RZ, P5, !PT ;  /* 0x0000000d020d9210 */ /* 0x000fe40002ffe4ff */
[----:B------:R-:W-:Y:S01]  /*08b0*/  @!P3 IADD3 R31, PT, PT, R5, R3, RZ ;  /* 0x00000003051fb210 */ /* 0x000fe20007ffe0ff */
[----:B0-----:R-:W-:Y:S01]  /*08c0*/  @P4 IMAD.WIDE R2, R30, 0x2, R24 ;  /* 0x000000021e024825 */ /* 0x001fe200078e0218 */
[C---:B------:R-:W-:Y:S02]  /*08d0*/  @!P2 IADD3 R10, P6, PT, R32.reuse, R10, RZ ;  /* 0x0000000a200aa210 */ /* 0x040fe40007fde0ff */
[----:B----4-:R-:W-:Y:S02]  /*08e0*/  @!P2 IADD3 R16, P5, PT, R32, R16, RZ ;  /* 0x000000102010a210 */ /* 0x010fe40007fbe0ff */
[----:B------:R-:W-:Y:S02]  /*08f0*/  @!P3 SHF.L.U32 R5, R4, 0x2, RZ ;  /* 0x000000020405b819 */ /* 0x000fe400000006ff */
[----:B------:R-:W-:-:S02]  /*0900*/  @!P2 IADD3.X R11, PT, PT, R0, R11, RZ, P6, !PT ;  /* 0x0000000b000ba210 */ /* 0x000fc400037fe4ff */
[----:B------:R-:W-:Y:S02]  /*0910*/  @!P2 IADD3.X R17, PT, PT, R0, R17, RZ, P5, !PT ;  /* 0x000000110011a210 */ /* 0x000fe40002ffe4ff */
[----:B------:R-:W-:Y:S02]  /*0920*/  @!P3 SHF.L.U64.HI R0, R4, 0x2, R31 ;  /* 0x000000020400b819 */ /* 0x000fe4000001021f */
[C---:B------:R-:W-:Y:S01]  /*0930*/  @!P3 IADD3 R18, P5, PT, R5.reuse, R18, RZ ;  /* 0x000000120512b210 */ /* 0x040fe20007fbe0ff */
[----:B------:R-:W2:Y:S01]  /*0940*/  @P4 LDG.E.U16 R4, desc[UR12][R2.64] ;  /* 0x0000000c02044981 */ /* 0x000ea2000c1e1500 */
[----:B---3--:R-:W-:-:S03]  /*0950*/  @!P3 IADD3 R20, P6, PT, R5, R20, RZ ;  /* 0x000000140514b210 */ /* 0x008fc60007fde0ff */
[----:B------:R0:W3:Y:S01]  /*0960*/  @P4 LDG.E.U16 R5, desc[UR12][R2.64+0x2] ;  /* 0x0000020c02054981 */ /* 0x0000e2000c1e1500 */
[----:B------:R-:W-:Y:S01]  /*0970*/  CS2R R32, SRZ ;  /* 0x0000000000207805 */ /* 0x000fe2000001ff00 */
[----:B-1----:R-:W-:-:S04]  /*0980*/  IMAD.WIDE R34, R30, 0x2, R34 ;  /* 0x000000021e227825 */ /* 0x002fc800078e0222 */
[----:B0-----:R-:W-:Y:S01]  /*0990*/  HFMA2 R3, -RZ, RZ, 0, 0 ;  /* 0x00000000ff037431 */ /* 0x001fe200000001ff */
[----:B------:R-:W-:Y:S01]  /*09a0*/  MOV R2, RZ ;  /* 0x000000ff00027202 */ /* 0x000fe20000000f00 */
[----:B------:R-:W4:Y:S01]  /*09b0*/  LDG.E.U16 R24, desc[UR12][R34.64] ;  /* 0x0000000c22187981 */ /* 0x000f22000c1e1500 */
[C---:B------:R-:W-:Y:S02]  /*09c0*/  @!P3 IADD3.X R19, PT, PT, R0.reuse, R19, RZ, P5, !PT ;  /* 0x000000130013b210 */ /* 0x040fe40002ffe4ff */
[----:B------:R-:W-:Y:S01]  /*09d0*/  @!P3 IADD3.X R21, PT, PT, R0, R21, RZ, P6, !PT ;  /* 0x000000150015b210 */ /* 0x000fe200037fe4ff */
[----:B------:R0:W5:Y:S04]  /*09e0*/  @!P2 LDG.E.64 R32, desc[UR12][R10.64] ;  /* 0x0000000c0a20a981 */ /* 0x000168000c1e1b00 */
[----:B------:R1:W5:Y:S01]  /*09f0*/  @!P0 LDG.E.64 R2, desc[UR12][R8.64] ;  /* 0x0000000c08028981 */ /* 0x000362000c1e1b00 */
[----:B------:R-:W-:-:S03]  /*0a00*/  CS2R R30, SRZ ;  /* 0x00000000001e7805 */ /* 0x000fc6000001ff00 */
[----:B------:R1:W4:Y:S01]  /*0a10*/  LDG.E.U16 R0, desc[UR12][R34.64+0x2] ;  /* 0x0000020c22007981 */ /* 0x000322000c1e1500 */
[----:B0-----:R-:W-:-:S03]  /*0a20*/  CS2R R10, SRZ ;  /* 0x00000000000a7805 */ /* 0x001fc6000001ff00 */
[----:B------:R-:W5:Y:S01]  /*0a30*/  @!P3 LDG.E.64 R30, desc[UR12][R18.64] ;  /* 0x0000000c121eb981 */ /* 0x000f62000c1e1b00 */
[----:B-1----:R-:W-:-:S03]  /*0a40*/  CS2R R8, SRZ ;  /* 0x0000000000087805 */ /* 0x002fc6000001ff00 */
[----:B------:R-:W5:Y:S01]  /*0a50*/  @!P2 LDG.E.64 R10, desc[UR12][R16.64] ;  /* 0x0000000c100aa981 */ /* 0x000f62000c1e1b00 */
[----:B------:R-:W-:-:S03]  /*0a60*/  CS2R R34, SRZ ;  /* 0x0000000000227805 */ /* 0x000fc6000001ff00 */
[----:B------:R0:W5:Y:S04]  /*0a70*/  @!P1 LDG.E.64 R8, desc[UR12][R12.64] ;  /* 0x0000000c0c089981 */ /* 0x000168000c1e1b00 */
[----:B------:R1:W5:Y:S01]  /*0a80*/  @!P1 LDG.E.64 R34, desc[UR12][R22.64] ;  /* 0x0000000c16229981 */ /* 0x000362000c1e1b00 */
[----:B0-----:R-:W-:-:S06]  /*0a90*/  CS2R R12, SRZ ;  /* 0x00000000000c7805 */ /* 0x001fcc000001ff00 */
[----:B------:R1:W5:Y:S01]  /*0aa0*/  @!P3 LDG.E.64 R12, desc[UR12][R20.64] ;  /* 0x0000000c140cb981 */ /* 0x000362000c1e1b00 */
[----:B------:R-:W-:Y:S02]  /*0ab0*/  R2UR UR15, R14 ;  /* 0x000000000e0f72ca */ /* 0x000fe400000e0000 */
[----:B------:R-:W-:-:S06]  /*0ac0*/  CS2R R36, SRZ ;  /* 0x0000000000247805 */ /* 0x000fcc000001ff00 */
[----:B------:R1:W5:Y:S05]  /*0ad0*/  @!P0 LDG.E.64 R36, desc[UR12][R26.64] ;  /* 0x0000000c1a248981 */ /* 0x00036a000c1e1b00 */
        /* <DEDUP_REMOVED lines=9> */
[----:B------:R-:W-:Y:S01]  /*0b70*/  CS2R R38, SRZ ;  /* 0x0000000000267805 */ /* 0x000fe2000001ff00 */
[----:B------:R-:W-:Y:S01]  /*0b80*/  UMOV UR14, 0x3f800000 ;  /* 0x3f800000000e7882 */ /* 0x000fe20000000000 */
[----:B0-----:R-:W-:-:S13]  /*0b90*/  @P0 R2UR UR5, R14 ;  /* 0x000000000e0502ca */ /* 0x001fda00000e0000 */
[----:B------:R-:W-:Y:S01]  /*0ba0*/  @UP0 UMOV UR14, UR5 ;  /* 0x00000005000e0c82 */ /* 0x000fe20008000000 */
[----:B--2---:R-:W-:Y:S02]  /*0bb0*/  @P4 SHF.L.U32 R39, R4, 0x10, RZ ;  /* 0x0000001004274819 */ /* 0x004fe400000006ff */
[----:B---3--:R-:W-:Y:S02]  /*0bc0*/  @P4 SHF.L.U32 R38, R5, 0x10, RZ ;  /* 0x0000001005264819 */ /* 0x008fe400000006ff */
[----:B----4-:R-:W-:Y:S02]  /*0bd0*/  SHF.L.U32 R5, R24, 0x10, RZ ;  /* 0x0000001018057819 */ /* 0x010fe400000006ff */
[----:B------:R-:W-:Y:S01]  /*0be0*/  SHF.L.U32 R0, R0, 0x10, RZ ;  /* 0x0000001000007819 */ /* 0x000fe200000006ff */
[----:B-1----:R-:W-:Y:S06]  /*0bf0*/  BRA.U UP1, `(.L_x_1199) ;  /* 0x0000000101e47547 */ /* 0x002fec000b800000 */
        /* <DEDUP_REMOVED lines=38> */
[----:B------:R-:W-:Y:S01]  /*0e60*/  FADD.FTZ R18, R31, -UR15 ;  /* 0x8000000f1f127e21 */ /* 0x000fe20008010000 */
[----:B------:R-:W-:Y:S01]  /*0e70*/  FADD.FTZ R20, R20, R19 ;  /* 0x0000001314147221 */ /* 0x000fe20000010000 */
[----:B------:R-:W-:Y:S01]  /*0e80*/  FFMA.FTZ R23, R15, R19, R14 ;  /* 0x000000130f177223 */ /* 0x000fe2000001000e */
[----:B------:R-:W-:Y:S01]  /*0e90*/  FADD.FTZ R19, RZ, R2 ;  /* 0x00000002ff137221 */ /* 0x000fe20000010000 */
[----:B------:R-:W-:Y:S01]  /*0ea0*/  FADD.FTZ R14, RZ, R3 ;  /* 0x00000003ff0e7221 */ /* 0x000fe20000010000 */
[----:B------:R-:W-:Y:S01]  /*0eb0*/  FFMA.FTZ R17, R10, R16, R17 ;  /* 0x000000100a117223 */ /* 0x000fe20000010011 */
[----:B------:R-:W-:Y:S01]  /*0ec0*/  FMUL.FTZ R21, R13, R0 ;  /* 0x000000000d157220 */ /* 0x000fe20000410000 */
[----:B------:R-:W-:Y:S01]  /*0ed0*/  FADD.FTZ R19, R8, R19 ;  /* 0x0000001308137221 */ /* 0x000fe20000010000 */
[----:B------:R-:W-:Y:S01]  /*0ee0*/  FADD.FTZ R16, R9, R14 ;  /* 0x0000000e09107221 */ /* 0x000fe20000010000 */
[----:B------:R-:W-:Y:S01]  /*0ef0*/  FMUL.FTZ R18, R18, UR14 ;  /* 0x0000000e12127c20 */ /* 0x000fe20008410000 */
[----:B------:R-:W-:Y:S01]  /*0f00*/  FADD.FTZ R20, R21, R20 ;  /* 0x0000001415147221 */ /* 0x000fe20000010000 */
[----:B------:R-:W-:Y:S01]  /*0f10*/  FADD.FTZ R19, R10, R19 ;  /* 0x000000130a137221 */ /* 0x000fe20000010000 */
[----:B------:R-:W-:Y:S01]  /*0f20*/  FADD.FTZ R22, R11, R16 ;  /* 0x000000100b167221 */ /* 0x000fe20000010000 */
[----:B------:R-:W-:Y:S01]  /*0f30*/  FFMA.FTZ R16, R12, R15, R17 ;  /* 0x0000000f0c107223 */ /* 0x000fe20000010011 */
[----:B------:R-:W-:Y:S01]  /*0f40*/  FFMA.FTZ R14, R18, R21, R23 ;  /* 0x00000015120e7223 */ /* 0x000fe20000010017 */
[C---:B------:R-:W-:Y:S01]  /*0f50*/  FFMA.FTZ R17, R13.reuse, R18, R4 ;  /* 0x000000120d117223 */ /* 0x040fe20000010004 */
[----:B------:R-:W-:Y:S01]  /*0f60*/  FADD.FTZ R18, R12, R19 ;  /* 0x000000130c127221 */ /* 0x000fe20000010000 */
[----:B------:R-:W-:Y:S01]  /*0f70*/  FADD.FTZ R19, R13, R22 ;  /* 0x000000160d137221 */ /* 0x000fe20000010000 */
[----:B------:R-:W-:Y:S06]  /*0f80*/  BRA `(.L_x_1200) ;  /* 0x0000000800007947 */ /* 0x000fec0003800000 */
.L_x_1199:
        /* <DEDUP_REMOVED lines=29> */
[----:B------:R0:W3:Y:S01]  /*1160*/  MUFU.RCP R22, R26 ;  /* 0x0000001a00167308 */ /* 0x0000e20000001000 */
[----:B-1----:R-:W-:-:S04]  /*1170*/  FADD.FTZ R25, -R24, 1 ;  /* 0x3f80000018197421 */ /* 0x002fc80000010100 */
[----:B0-----:R-:W-:Y:S01]  /*1180*/  FFMA.FTZ R26, R18, R25, 1 ;  /* 0x3f800000121a7423 */ /* 0x001fe20000010019 */
[----:B------:R-:W-:Y:S01]  /*1190*/  FMUL.FTZ R18, R2, R19 ;  /* 0x0000001302127220 */ /* 0x000fe20000410000 */
[----:B------:R-:W-:Y:S01]  /*11a0*/  FMUL.FTZ R25, R3, R24 ;  /* 0x0000001803197220 */ /* 0x000fe20000410000 */
[----:B--2---:R-:W-:Y:S02]  /*11b0*/  FMUL.FTZ R45, R8, R17 ;  /* 0x00000011082d7220 */ /* 0x004fe40000410000 */
[----:B------:R-:W-:Y:S01]  /*11c0*/  FMUL.FTZ R19, R18, R21 ;  /* 0x0000001512137220 */ /* 0x000fe20000410000 */
[----:B------:R-:W-:Y:S01]  /*11d0*/  FADD.FTZ R21, -R17, 1 ;  /* 0x3f80000011157421 */ /* 0x000fe20000010100 */
[----:B------:R-:W-:Y:S02]  /*11e0*/  FMUL.FTZ R18, R25, R26 ;  /* 0x0000001a19127220 */ /* 0x000fe40000410000 */
[----:B------:R-:W-:Y:S01]  /*11f0*/  FMUL.FTZ R17, R5, R19 ;  /* 0x0000001305117220 */ /* 0x000fe20000410000 */
[----:B------:R-:W-:Y:S01]  /*1200*/  FFMA.FTZ R14, R14, R21, 1 ;  /* 0x3f8000000e0e7423 */ /* 0x000fe20000010015 */
[----:B---3--:R-:W-:Y:S01]  /*1210*/  FADD.FTZ R21, -R22, 1 ;  /* 0x3f80000016157421 */ /* 0x008fe20000010100 */
[----:B------:R-:W-:Y:S01]  /*1220*/  FMUL.FTZ R24, R9, R22 ;  /* 0x0000001609187220 */ /* 0x000fe20000410000 */
[----:B------:R-:W-:Y:S01]  /*1230*/  FFMA.FTZ R22, R4, R17, RZ ;  /* 0x0000001104167223 */ /* 0x000fe200000100ff */
[----:B------:R-:W-:Y:S01]  /*1240*/  FMUL.FTZ R45, R45, R14 ;  /* 0x0000000e2d2d7220 */ /* 0x000fe20000410000 */
[----:B------:R-:W-:Y:S01]  /*1250*/  FADD.FTZ R14, R32, -UR15 ;  /* 0x8000000f200e7e21 */ /* 0x000fe20008010000 */
[----:B------:R-:W-:Y:S01]  /*1260*/  FFMA.FTZ R21, R16, R21, 1 ;  /* 0x3f80000010157423 */ /* 0x000fe20000010015 */
[----:B------:R-:W-:Y:S01]  /*1270*/  FMUL.FTZ R16, R0, R18 ;  /* 0x0000001200107220 */ /* 0x000fe20000410000 */
        /* <DEDUP_REMOVED lines=14> */
[----:B------:R-:W-:Y:S01]  /*1360*/  FADD.FTZ R16, R16, R45 ;  /* 0x0000002d10107221 */ /* 0x000fe20000010000 */
[----:B0-----:R-:W-:Y:S01]  /*1370*/  FADD.FTZ R27, R26, 1 ;  /* 0x3f8000001a1b7421 */ /* 0x001fe20000010000 */
[----:B------:R-:W-:Y:S01]  /*1380*/  FFMA.FTZ R26, R15, R18, RZ ;  /* 0x000000120f1a7223 */ /* 0x000fe200000100ff */
[----:B------:R-:W-:-:S03]  /*1390*/  FADD.FTZ R15, RZ, R18 ;  /* 0x00000012ff0f7221 */ /* 0x000fc60000010000 */
[-C--:B------:R-:W-:Y:S01]  /*13a0*/  FFMA.FTZ R18, R23, R24.reuse, R26 ;  /* 0x0000001817127223 */ /* 0x080fe2000001001a */
[----:B------:R-:W0:Y:S01]  /*13b0*/  MUFU.RCP R27, R27 ;  /* 0x0000001b001b7308 */ /* 0x000e220000001000 */
[----:B------:R-:W-:Y:S01]  /*13c0*/  FADD.FTZ R15, R15, R24 ;  /* 0x000000180f0f7221 */ /* 0x000fe20000010000 */
[----:B------:R-:W-:-:S04]  /*13d0*/  FMUL.FTZ R24, R0, R24 ;  /* 0x0000001800187220 */ /* 0x000fc80000410000 */
[----:B------:R-:W-:Y:S01]  /*13e0*/  FFMA.FTZ R23, R23, R24, R25 ;  /* 0x0000001817177223 */ /* 0x000fe20000010019 */
        /* <DEDUP_REMOVED lines=17> */
[----:B0-----:R-:W-:-:S04]  /*1500*/  FADD.FTZ R25, -R22, 1 ;  /* 0x3f80000016197421 */ /* 0x001fc80000010100 */
[----:B------:R-:W-:Y:S01]  /*1510*/  FFMA.FTZ R25, R20, R25, 1 ;  /* 0x3f80000014197423 */ /* 0x000fe20000010019 */
[----:B------:R-:W-:Y:S01]  /*1520*/  FMUL.FTZ R20, R11, R22 ;  /* 0x000000160b147220 */ /* 0x000fe20000410000 */
[----:B------:R-:W-:-:S03]  /*1530*/  FADD.FTZ R22, R30, -UR15 ;  /* 0x8000000f1e167e21 */ /* 0x000fc60008010000 */
[----:B------:R-:W-:Y:S01]  /*1540*/  FMUL.FTZ R20, R20, R25 ;  /* 0x0000001914147220 */ /* 0x000fe20000410000 */
[----:B------:R-:W-:-:S03]  /*1550*/  FMUL.FTZ R22, R22, UR14 ;  /* 0x0000000e16167c20 */ /* 0x000fc60008410000 */
[----:B------:R-:W-:Y:S01]  /*1560*/  FMUL.FTZ R27, R0, R20 ;  /* 0x00000014001b7220 */ /* 0x000fe20000410000 */
[----:B------:R-:W-:Y:S01]  /*1570*/  FFMA.FTZ R24, R5, R22, R39 ;  /* 0x0000001605187223 */ /* 0x000fe20000010027 */
[----:B------:R-:W-:Y:S01]  /*1580*/  FFMA.FTZ R4, R17, R20, R18 ;  /* 0x0000001411047223 */ /* 0x000fe20000010012 */
[----:B------:R-:W-:Y:S01]  /*1590*/  FADD.FTZ R15, R15, R20 ;  /* 0x000000140f0f7221 */ /* 0x000fe20000010000 */
[----:B------:R-:W-:Y:S01]  /*15a0*/  FFMA.FTZ R17, R17, R27, R14 ;  /* 0x0000001b11117223 */ /* 0x000fe2000001000e */
[----:B------:R-:W-:Y:S01]  /*15b0*/  FMUL.FTZ R26, R24, -1.4426950216293334961 ;  /* 0xbfb8aa3b181a7820 */ /* 0x000fe20000410000 */
[----:B------:R-:W-:-:S05]  /*15c0*/  FADD.FTZ R16, R27, R16 ;  /* 0x000000101b107221 */ /* 0x000fca0000010000 */
[----:B------:R-:W0:Y:S02]  /*15d0*/  MUFU.EX2 R26, R26 ;  /* 0x0000001a001a7308 */ /* 0x000e240000000800 */
[----:B0-----:R-:W-:-:S06]  /*15e0*/  FADD.FTZ R25, R26, 1 ;  /* 0x3f8000001a197421 */ /* 0x001fcc0000010000 */
[----:B------:R-:W0:Y:S02]  /*15f0*/  MUFU.RCP R25, R25 ;  /* 0x0000001900197308 */ /* 0x000e240000001000 */
[----:B0-----:R-:W-:-:S04]  /*1600*/  FADD.FTZ R23, -R25, 1 ;  /* 0x3f80000019177421 */ /* 0x001fc80000010100 */
[----:B------:R-:W-:Y:S01]  /*1610*/  FFMA.FTZ R23, R24, R23, 1 ;  /* 0x3f80000018177423 */ /* 0x000fe20000010017 */
[----:B------:R-:W-:-:S04]  /*1620*/  FMUL.FTZ R24, R12, R25 ;  /* 0x000000190c187220 */ /* 0x000fc80000410000 */
[----:B------:R-:W-:Y:S01]  /*1630*/  FMUL.FTZ R24, R24, R23 ;  /* 0x0000001718187220 */ /* 0x000fe20000410000 */
[----:B------:R-:W-:-:S03]  /*1640*/  FADD.FTZ R23, R31, -UR15 ;  /* 0x8000000f1f177e21 */ /* 0x000fc60008010000 */
[----:B------:R-:W-:Y:S01]  /*1650*/  FMUL.FTZ R27, R5, R24 ;  /* 0x00000018051b7220 */ /* 0x000fe20000410000 */
[----:B------:R-:W-:Y:S01]  /*1660*/  FMUL.FTZ R23, R23, UR14 ;  /* 0x0000000e17177c20 */ /* 0x000fe20008410000 */
[----:B------:R-:W-:-:S03]  /*1670*/  FADD.FTZ R18, R19, R24 ;  /* 0x0000001813127221 */ /* 0x000fc60000010000 */
[----:B------:R-:W-:-:S04]  /*1680*/  FFMA.FTZ R25, R0, R23, R38 ;  /* 0x0000001700197223 */ /* 0x000fc80000010026 */
[----:B------:R-:W-:-:S06]  /*1690*/  FMUL.FTZ R45, R25, -1.4426950216293334961 ;  /* 0xbfb8aa3b192d7820 */ /* 0x000fcc0000410000 */
[----:B------:R-:W0:Y:S02]  /*16a0*/  MUFU.EX2 R45, R45 ;  /* 0x0000002d002d7308 */ /* 0x000e240000000800 */
[----:B0-----:R-:W-:-:S06]  /*16b0*/  FADD.FTZ R26, R45, 1 ;  /* 0x3f8000002d1a7421 */ /* 0x001fcc0000010000 */
[----:B------:R-:W0:Y:S02]  /*16c0*/  MUFU.RCP R26, R26 ;  /* 0x0000001a001a7308 */ /* 0x000e240000001000 */
[----:B0-----:R-:W-:-:S04]  /*16d0*/  FADD.FTZ R14, -R26, 1 ;  /* 0x3f8000001a0e7421 */ /* 0x001fc80000010100 */
[----:B------:R-:W-:Y:S01]  /*16e0*/  FFMA.FTZ R14, R25, R14, 1 ;  /* 0x3f800000190e7423 */ /* 0x000fe2000001000e */
[----:B------:R-:W-:-:S04]  /*16f0*/  FMUL.FTZ R25, R13, R26 ;  /* 0x0000001a0d197220 */ /* 0x000fc80000410000 */
[----:B------:R-:W-:Y:S01]  /*1700*/  FMUL.FTZ R25, R25, R14 ;  /* 0x0000000e19197220 */ /* 0x000fe20000410000 */
[----:B------:R-:W-:Y:S01]  /*1710*/  FFMA.FTZ R14, R22, R27, R17 ;  /* 0x0000001b160e7223 */ /* 0x000fe20000010011 */
[----:B------:R-:W-:Y:S01]  /*1720*/  FADD.FTZ R27, R16, R27 ;  /* 0x0000001b101b7221 */ /* 0x000fe20000010000 */
[----:B------:R-:W-:Y:S01]  /*1730*/  FFMA.FTZ R16, R22, R24, R21 ;  /* 0x0000001816107223 */ /* 0x000fe20000010015 */
[-C--:B------:R-:W-:Y:S01]  /*1740*/  FMUL.FTZ R20, R0, R25.reuse ;  /* 0x0000001900147220 */ /* 0x080fe20000410000 */
[----:B------:R-:W-:Y:S01]  /*1750*/  FFMA.FTZ R17, R23, R25, R4 ;  /* 0x0000001917117223 */ /* 0x000fe20000010004 */
[----:B------:R-:W-:Y:S02]  /*1760*/  FADD.FTZ R19, R15, R25 ;  /* 0x000000190f137221 */ /* 0x000fe40000010000 */
[----:B------:R-:W-:Y:S01]  /*1770*/  FFMA.FTZ R14, R23, R20, R14 ;  /* 0x00000014170e7223 */ /* 0x000fe2000001000e */
[----:B------:R-:W-:-:S07]  /*1780*/  FADD.FTZ R20, R20, R27 ;  /* 0x0000001b14147221 */ /* 0x000fce0000010000 */
.L_x_1200:
        /* <DEDUP_REMOVED lines=45> */
.L_x_1202:
[----:B------:R-:W-:Y:S05]  /*1a60*/  BSYNC.RECONVERGENT B0 ;  /* 0x0000000000007941 */ /* 0x000fea0003800200 */
.L_x_1201:
        /* <DEDUP_REMOVED lines=52> */
.L_x_1204:
[----:B------:R-:W-:Y:S05]  /*1db0*/  BSYNC.RECONVERGENT B0 ;  /* 0x0000000000007941 */ /* 0x000fea0003800200 */
.L_x_1203:
        /* <DEDUP_REMOVED lines=318> */
.L_x_1206:
[----:B------:R-:W-:Y:S05]  /*31a0*/  BSYNC.RECONVERGENT B0 ;  /* 0x0000000000007941 */ /* 0x000fea0003800200 */
.L_x_1205:
        /* <DEDUP_REMOVED lines=29> */
.L_x_1208:
[----:B------:R-:W-:Y:S05]  /*3380*/  BSYNC.RECONVERGENT B0 ;  /* 0x0000000000007941 */ /* 0x000fea0003800200 */
.L_x_1207:
        /* <DEDUP_REMOVED lines=31> */
.L_x_1211:
[----:B----4-:R-:W3:Y:S04]  /*3580*/  LDG.E.STRONG.GPU R20, desc[UR12][R16.64] ;  /* 0x0000000c10147981 */ /* 0x010ee8000c1ef900 */
[----:B---3--:R-:W-:Y:S01]  /*3590*/  CCTL.IVALL ;  /* 0x00000000ff00798f */ /* 0x008fe20002000000 */
[----:B------:R-:W-:Y:S05]  /*35a0*/  YIELD ;  /* 0x0000000000007946 */ /* 0x000fea0003800000 */
[----:B------:R-:W-:-:S13]  /*35b0*/  ISETP.NE.AND P1, PT, R20, R23, PT ;  /* 0x000000171400720c */ /* 0x000fda0003f25270 */
[----:B------:R-:W-:Y:S05]  /*35c0*/  @P1 BRA `(.L_x_1211) ;  /* 0xfffffffc00ec1947 */ /* 0x000fea000383ffff */
.L_x_1210:
[----:B------:R-:W-:Y:S05]  /*35d0*/  WARPSYNC.ALL ;  /* 0x0000000000007948 */ /* 0x000fea0003800000 */
[----:B------:R-:W-:Y:S01]  /*35e0*/  BAR.SYNC.DEFER_BLOCKING 0x0 ;  /* 0x0000000000007b1d */ /* 0x000fe20000010000 */
[----:B------:R-:W-:-:S05]  /*35f0*/  HFMA2 R26, -RZ, RZ, 0, 0 ;  /* 0x00000000ff1a7431 */ /* 0x000fca00000001ff */
[----:B------:R-:W-:Y:S05]  /*3600*/  @!P2 BRA `(.L_x_1212) ;  /* 0x000000040038a947 */ /* 0x000fea0003800000 */
[----:B----4-:R-:W-:Y:S01]  /*3610*/  LOP3.LUT R16, R4, 0x7ffffff8, RZ, 0xc0, !PT ;  /* 0x7ffffff804107812 */ /* 0x010fe200078ec0ff */
[----:B------:R-:W-:-:S06]  /*3620*/  UMOV UR5, URZ ;  /* 0x000000ff00057c82 */ /* 0x000fcc0008000000 */
.L_x_1213:
        /* <DEDUP_REMOVED lines=76> */
.L_x_1212:
        /* <DEDUP_REMOVED lines=37> */
.L_x_1214:
        /* <DEDUP_REMOVED lines=24> */
.L_x_1215:
        /* <DEDUP_REMOVED lines=10> */
.L_x_1216:
[----:B------:R-:W-:Y:S05]  /*3f60*/  BSYNC.RECONVERGENT B0 ;  /* 0x0000000000007941 */ /* 0x000fea0003800200 */
.L_x_1209:
[----:B------:R-:W5:Y:S01]  /*3f70*/  S2UR UR8, SR_CgaCtaId ;  /* 0x00000000000879c3 */ /* 0x000f620000008800 */
[----:B------:R-:W-:Y:S01]  /*3f80*/  ISETP.NE.AND P0, PT, R45, RZ, PT ;  /* 0x000000ff2d00720c */ /* 0x000fe20003f05270 */
[----:B------:R-:W-:Y:S01]  /*3f90*/  UMOV UR5, 0x400 ;  /* 0x0000040000057882 */ /* 0x000fe20000000000 */
[----:B------:R-:W-:Y:S01]  /*3fa0*/  FADD.FTZ R36, R36, -UR15 ;  /* 0x8000000f24247e21 */ /* 0x000fe20008010000 */
[----:B------:R-:W-:-:S04]  /*3fb0*/  FADD.FTZ R37, R37, -UR15 ;  /* 0x8000000f25257e21 */ /* 0x000fc80008010000 */
[----:B----4-:R-:W4:Y:S01]  /*3fc0*/  LDC R17, c[0x0][0x41c] ;  /* 0x00010700ff117b82 */ /* 0x010f220000000800 */
[----:B-----5:R-:W-:Y:S01]  /*3fd0*/  ULEA UR5, UR8, UR5, 0x18 ;  /* 0x0000000508057291 */ /* 0x020fe2000f8ec0ff */
[----:B------:R-:W5:Y:S08]  /*3fe0*/  LDCU.U8 UR8, c[0x0][0x414] ;  /* 0x00008280ff0877ac */ /* 0x000f700008000000 */
[----:B------:R-:W-:Y:S01]  /*3ff0*/  @!P0 STS.64 [UR5+0xc0], R14 ;  /* 0x0000c00eff008988 */ /* 0x000fe20008000a05 */
[----:B------:R-:W-:Y:S01]  /*4000*/  BAR.SYNC.DEFER_BLOCKING 0x0 ;  /* 0x0000000000007b1d */ /* 0x000fe20000010000 */
[----:B-----5:R-:W-:-:S05]  /*4010*/  UISETP.NE.AND UP0, UPT, UR8, URZ, UPT ;  /* 0x000000ff0800728c */ /* 0x020fca000bf05270 */
[----:B------:R-:W5:Y:S01]  /*4020*/  LDS.64 R18, [UR5+0xc0] ;  /* 0x0000c005ff127984 */ /* 0x000f620008000a00 */
[----:B------:R-:W5:Y:S02]  /*4030*/  LDCU UR5, c[0x0][0x42c] ;  /* 0x00008580ff0577ac */ /* 0x000f640008000800 */
[----:B-----5:R-:W-:Y:S01]  /*4040*/  FMUL.FTZ R25, R18, UR5 ;  /* 0x0000000512197c20 */ /* 0x020fe20008410000 */
[----:B-1----:R-:W-:Y:S01]  /*4050*/  FMUL.FTZ R22, R19, UR5 ;  /* 0x0000000513167c20 */ /* 0x002fe20008410000 */
[----:B------:R-:W-:Y:S01]  /*4060*/  FMUL.FTZ R18, R36, UR14 ;  /* 0x0000000e24127c20 */ /* 0x000fe20008410000 */
[----:B------:R-:W-:Y:S01]  /*4070*/  FMUL.FTZ R19, R37, UR14 ;  /* 0x0000000e25137c20 */ /* 0x000fe20008410000 */
[----:B----4-:R-:W-:Y:S06]  /*4080*/  BRA.U !UP0, `(.L_x_1217) ;  /* 0x0000000108487547 */ /* 0x010fec000b800000 */
[----:B0--3--:R-:W-:Y:S01]  /*4090*/  FFMA.FTZ R14, R5, R18, R39 ;  /* 0x00000012050e7223 */ /* 0x009fe20000010027 */
        /* <DEDUP_REMOVED lines=17> */
.L_x_1217:
[----:B------:R-:W1:Y:S01]  /*41b0*/  S2UR UR5, SR_CTAID.X ;  /* 0x00000000000579c3 */ /* 0x000e620000002500 */
[----:B------:R-:W4:Y:S01]  /*41c0*/  LDCU.64 UR16, c[0x0][0x400] ;  /* 0x00008000ff1077ac */ /* 0x000f220008000a00 */
[----:B------:R-:W-:Y:S01]  /*41d0*/  FADD.FTZ R35, R35, -UR15 ;  /* 0x8000000f23237e21 */ /* 0x000fe20008010000 */
[----:B------:R-:W-:Y:S01]  /*41e0*/  FADD.FTZ R16, R31, -UR15 ;  /* 0x8000000f1f107e21 */ /* 0x000fe20008010000 */
[----:B------:R-:W-:Y:S01]  /*41f0*/  FADD.FTZ R26, R34, -UR15 ;  /* 0x8000000f221a7e21 */ /* 0x000fe20008010000 */
[----:B------:R-:W-:Y:S01]  /*4200*/  FADD.FTZ R4, R32, -UR15 ;  /* 0x8000000f20047e21 */ /* 0x000fe20008010000 */
[----:B------:R-:W-:Y:S01]  /*4210*/  FMUL.FTZ R31, R35, UR14 ;  /* 0x0000000e231f7c20 */ /* 0x000fe20008410000 */
[----:B0--3--:R-:W-:Y:S01]  /*4220*/  FADD.FTZ R14, R33, -UR15 ;  /* 0x8000000f210e7e21 */ /* 0x009fe20008010000 */
[----:B------:R-:W-:Y:S01]  /*4230*/  FADD.FTZ R15, R30, -UR15 ;  /* 0x8000000f1e0f7e21 */ /* 0x000fe20008010000 */
[----:B------:R-:W-:Y:S01]  /*4240*/  FMUL.FTZ R26, R26, UR14 ;  /* 0x0000000e1a1a7c20 */ /* 0x000fe20008410000 */
[----:B------:R-:W-:Y:S01]  /*4250*/  FMUL.FTZ R4, R4, UR14 ;  /* 0x0000000e04047c20 */ /* 0x000fe20008410000 */
[----:B------:R-:W-:Y:S01]  /*4260*/  FMUL.FTZ R14, R14, UR14 ;  /* 0x0000000e0e0e7c20 */ /* 0x000fe20008410000 */
[----:B------:R-:W-:Y:S01]  /*4270*/  FMUL.FTZ R15, R15, UR14 ;  /* 0x0000000e0f0f7c20 */ /* 0x000fe20008410000 */
[C-C-:B------:R-:W-:Y:S01]  /*4280*/  FFMA.FTZ R34, R25.reuse, R18, R22.reuse ;  /* 0x0000001219227223 */ /* 0x140fe20000010016 */
[C-C-:B------:R-:W-:Y:S01]  /*4290*/  FFMA.FTZ R23, R25.reuse, R19, R22.reuse ;  /* 0x0000001319177223 */ /* 0x140fe20000010016 */
[----:B------:R-:W-:Y:S01]  /*42a0*/  FMUL.FTZ R16, R16, UR14 ;  /* 0x0000000e10107c20 */ /* 0x000fe20008410000 */
[----:B------:R-:W-:Y:S01]  /*42b0*/  BSSY.RECONVERGENT B0, `(.L_x_1218) ;  /* 0x0000025000007945 */ /* 0x000fe20003800200 */
[C-C-:B------:R-:W-:Y:S01]  /*42c0*/  FFMA.FTZ R30, R25.reuse, R26, R22.reuse ;  /* 0x0000001a191e7223 */ /* 0x140fe20000010016 */
[C-C-:B------:R-:W-:Y:S01]  /*42d0*/  FFMA.FTZ R33, R25.reuse, R31, R22.reuse ;  /* 0x0000001f19217223 */ /* 0x140fe20000010016 */
[C-C-:B------:R-:W-:Y:S01]  /*42e0*/  FFMA.FTZ R20, R25.reuse, R4, R22.reuse ;  /* 0x0000000419147223 */ /* 0x140fe20000010016 */
[C-C-:B------:R-:W-:Y:S01]  /*42f0*/  FFMA.FTZ R21, R25.reuse, R14, R22.reuse ;  /* 0x0000000e19157223 */ /* 0x140fe20000010016 */
[C-C-:B--2---:R-:W-:Y:S01]  /*4300*/  FFMA.FTZ R24, R25.reuse, R15, R22.reuse ;  /* 0x0000000f19187223 */ /* 0x144fe20000010016 */
[----:B------:R-:W-:Y:S01]  /*4310*/  FFMA.FTZ R25, R25, R16, R22 ;  /* 0x0000001019197223 */ /* 0x000fe20000010016 */
[----:B------:R-:W-:Y:S01]  /*4320*/  FFMA.FTZ R34, R5, R2, -R34 ;  /* 0x0000000205227223 */ /* 0x000fe20000010822 */
[----:B-1----:R-:W-:-:S02]  /*4330*/  IMAD R35, R17, UR5, R40 ;  /* 0x0000000511237c24 */ /* 0x002fc4000f8e0228 */
[----:B------:R-:W-:-:S03]  /*4340*/  FFMA.FTZ R36, R0, R3, -R23 ;  /* 0x0000000300247223 */ /* 0x000fc60000010817 */
[C---:B----4-:R-:W-:Y:S02]  /*4350*/  ISETP.GE.U32.AND P0, PT, R35.reuse, UR16, PT ;  /* 0x0000001023007c0c */ /* 0x050fe4000bf06070 */
[----:B------:R-:W-:Y:S02]  /*4360*/  SHF.R.S32.HI R37, RZ, 0x1f, R35 ;  /* 0x0000001fff257819 */ /* 0x000fe40000011423 */
[----:B------:R-:W-:Y:S02]  /*4370*/  IADD3 R27, PT, PT, R35, 0x40, RZ ;  /* 0x00000040231b7810 */ /* 0x000fe40007ffe0ff */
        /* <DEDUP_REMOVED lines=12> */
[----:B------:R-:W-:Y:S02]  /*4440*/  MOV R22, R28 ;  /* 0x0000001c00167202 */ /* 0x000fe40000000f00 */
[----:B------:R-:W-:Y:S01]  /*4450*/  MOV R23, R7 ;  /* 0x0000000700177202 */ /* 0x000fe20000000f00 */
[----:B------:R-:W1:Y:S01]  /*4460*/  LDCU.64 UR8, c[0x0][0x380] ;  /* 0x00007000ff0877ac */ /* 0x000e620008000a00 */
[----:B0-----:R-:W-:Y:S02]  /*4470*/  IMAD R2, R37, UR18, RZ ;  /* 0x0000001225027c24 */ /* 0x001fe4000f8e02ff */
[----:B------:R-:W-:-:S04]  /*4480*/  IMAD.WIDE.U32 R22, R35, UR18, R22 ;  /* 0x0000001223167c25 */ /* 0x000fc8000f8e0016 */
[----:B------:R-:W-:Y:S01]  /*4490*/  IMAD R3, R35, UR19, R2 ;  /* 0x0000001323037c24 */ /* 0x000fe2000f8e0202 */
[----:B-1----:R-:W-:-:S04]  /*44a0*/  LEA R2, P1, R22, UR8, 0x2 ;  /* 0x0000000816027c11 */ /* 0x002fc8000f8210ff */
[----:B------:R-:W-:Y:S01]  /*44b0*/  IADD3 R3, PT, PT, R23, R3, RZ ;  /* 0x0000000317037210 */ /* 0x000fe20007ffe0ff */
[----:B------:R-:W-:-:S03]  /*44c0*/  FMUL.FTZ R23, R36, UR14 ;  /* 0x0000000e24177c20 */ /* 0x000fc60008410000 */
[----:B------:R-:W-:Y:S01]  /*44d0*/  LEA.HI.X R3, R22, UR9, R3, 0x2, P1 ;  /* 0x0000000916037c11 */ /* 0x000fe200088f1403 */
[----:B------:R-:W-:-:S05]  /*44e0*/  FMUL.FTZ R22, R34, UR14 ;  /* 0x0000000e22167c20 */ /* 0x000fca0008410000 */
[----:B------:R0:W-:Y:S02]  /*44f0*/  STG.E.64 desc[UR12][R2.64], R22 ;  /* 0x0000001602007986 */ /* 0x0001e4000c101b0c */
.L_x_1219:
[----:B------:R-:W-:Y:S05]  /*4500*/  BSYNC.RECONVERGENT B0 ;  /* 0x0000000000007941 */ /* 0x000fea0003800200 */
.L_x_1218:
        /* <DEDUP_REMOVED lines=19> */
.L_x_1220:
        /* <DEDUP_REMOVED lines=17> */
.L_x_1222:
[----:B------:R-:W-:Y:S05]  /*4750*/  BSYNC.RECONVERGENT B0 ;  /* 0x0000000000007941 */ /* 0x000fea0003800200 */
.L_x_1221:
        /* <DEDUP_REMOVED lines=19> */
.L_x_1223:
[----:B------:R-:W-:Y:S01]  /*4890*/  BSSY.RECONVERGENT B0, `(.L_x_1224) ;  /* 0x0000012000007945 */ /* 0x000fe20003800200 */
[----:B------:R-:W-:Y:S01]  /*48a0*/  FFMA.FTZ R20, R5, R10, -R20 ;  /* 0x0000000a05147223 */ /* 0x000fe20000010814 */
[----:B------:R-:W-:Y:S01]  /*48b0*/  SHF.R.S32.HI R2, RZ, 0x1f, R18 ;  /* 0x0000001fff027819 */ /* 0x000fe20000011412 */
[----:B------:R-:W-:Y:S01]  /*48c0*/  FFMA.FTZ R21, R0, R11, -R21 ;  /* 0x0000000b00157223 */ /* 0x000fe20000010815 */
[----:B------:R-:W-:Y:S06]  /*48d0*/  @P3 BRA `(.L_x_1225) ;  /* 0x0000000000343947 */ /* 0x000fec0003800000 */
[----:B------:R-:W1:Y:S01]  /*48e0*/  LDCU.64 UR8, c[0x0][0x3f8] ;  /* 0x00007f00ff0877ac */ /* 0x000e620008000a00 */
[----:B0-----:R-:W-:Y:S01]  /*48f0*/  MOV R8, R28 ;  /* 0x0000001c00087202 */ /* 0x001fe20000000f00 */
        /* <DEDUP_REMOVED lines=11> */
.L_x_1225:
[----:B------:R-:W-:Y:S05]  /*49b0*/  BSYNC.RECONVERGENT B0 ;  /* 0x0000000000007941 */ /* 0x000fea0003800200 */
.L_x_1224:
[----:B------:R-:W-:Y:S05]  /*49c0*/  BRA.U !UP0, `(.L_x_1226) ;  /* 0x0000000108487547 */ /* 0x000fea000b800000 */
[----:B------:R-:W-:Y:S01]  /*49d0*/  FFMA.FTZ R16, R0, R16, R38 ;  /* 0x0000001000107223 */ /* 0x000fe20000010026 */
[----:B------:R-:W-:-:S03]  /*49e0*/  FFMA.FTZ R15, R5, R15, R39 ;  /* 0x0000000f050f7223 */ /* 0x000fc60000010027 */
[----:B0-----:R-:W-:Y:S01]  /*49f0*/  FMUL.FTZ R8, R16, -1.4426950216293334961 ;  /* 0xbfb8aa3b10087820 */ /* 0x001fe20000410000 */
        /* <DEDUP_REMOVED lines=15> */
.L_x_1226:
        /* <DEDUP_REMOVED lines=17> */
.L_x_1228:
[----:B------:R-:W-:Y:S05]  /*4c00*/  BSYNC.RECONVERGENT B0 ;  /* 0x0000000000007941 */ /* 0x000fea0003800200 */
.L_x_1227:
[----:B------:R-:W3:Y:S01]  /*4c10*/  LDCU UR5, c[0x0][0x410] ;  /* 0x00008200ff0577ac */ /* 0x000ee20008000800 */
[----:B------:R-:W3:Y:S01]  /*4c20*/  LDCU UR8, c[0x0][0x3e0] ;  /* 0x00007c00ff0877ac */ /* 0x000ee20008000800 */
[----:B------:R-:W-:Y:S02]  /*4c30*/  UIADD3 UR7, UPT, UPT, UR11, UR7, URZ ;  /* 0x000000070b077290 */ /* 0x000fe4000fffe0ff */
[----:B------:R-:W-:Y:S02]  /*4c40*/  UIADD3 UR4, UPT, UPT, UR4, 0x1, URZ ;  /* 0x0000000104047890 */ /* 0x000fe4000fffe0ff */
[----:B---3--:R-:W-:-:S04]  /*4c50*/  UIMAD UR5, UR5, UR8, URZ ;  /* 0x00000008050572a4 */ /* 0x008fc8000f8e02ff */
[----:B------:R-:W-:-:S09]  /*4c60*/  UISETP.GE.AND UP0, UPT, UR7, UR5, UPT ;  /* 0x000000050700728c */ /* 0x000fd2000bf06270 */
[----:B------:R-:W-:Y:S05]  /*4c70*/  BRA.U !UP0, `(.L_x_1229) ;  /* 0xffffffb508387547 */ /* 0x000fea000b83ffff */
.L_x_1198:
[----:B0-----:R-:W0:Y:S01]  /*4c80*/  S2R R9, SR_TID.X ;  /* 0x0000000000097919 */ /* 0x001e220000002100 */
[----:B------:R-:W3:Y:S01]  /*4c90*/  LDC R6, c[0x0][0x370] ;  /* 0x0000dc00ff067b82 */ /* 0x000ee20000000800 */
[----:B------:R-:W-:Y:S01]  /*4ca0*/  BSSY.RECONVERGENT B0, `(.L_x_1230) ;  /* 0x0000013000007945 */ /* 0x000fe20003800200 */
[----:B------:R-:W4:Y:S06]  /*4cb0*/  S2R R5, SR_CTAID.X ;  /* 0x0000000000057919 */ /* 0x000f2c0000002500 */
[----:B------:R-:W5:Y:S08]  /*4cc0*/  LDC R7, c[0x0][0x374] ;  /* 0x0000dd00ff077b82 */ /* 0x000f700000000800 */
[----:B--2---:R-:W2:Y:S01]  /*4cd0*/  LDC.64 R2, c[0x0][0x3c8] ;  /* 0x0000f200ff027b82 */ /* 0x004ea20000000a00 */
[----:B---3--:R-:W-:-:S02]  /*4ce0*/  IADD3 R4, PT, PT, R6, -0x1, RZ ;  /* 0xffffffff06047810 */ /* 0x008fc40007ffe0ff */
[----:B------:R-:W-:Y:S02]  /*4cf0*/  ISETP.NE.AND P1, PT, R6, 0x1, PT ;  /* 0x000000010600780c */ /* 0x000fe40003f25270 */
[----:B0-----:R-:W-:Y:S02]  /*4d00*/  ISETP.NE.AND P2, PT, R9, RZ, PT ;  /* 0x000000ff0900720c */ /* 0x001fe40003f45270 */
[----:B-----5:R-:W-:-:S04]  /*4d10*/  IADD3 R0, PT, PT, R7, -0x1, RZ ;  /* 0xffffffff07007810 */ /* 0x020fc80007ffe0ff */
[----:B------:R-:W-:Y:S02]  /*4d20*/  ISETP.NE.AND P0, PT, R0, UR6, PT ;  /* 0x0000000600007c0c */ /* 0x000fe4000bf05270 */
[----:B------:R-:W-:Y:S02]  /*4d30*/  SHF.L.U32 R0, R7, 0x1, RZ ;  /* 0x0000000107007819 */ /* 0x000fe400000006ff */
[----:B----4-:R-:W-:Y:S02]  /*4d40*/  ISETP.NE.OR P0, PT, R5, R4, P0 ;  /* 0x000000040500720c */ /* 0x010fe40000705670 */
        /* <DEDUP_REMOVED lines=8> */
.L_x_1231:
[----:B------:R-:W-:Y:S05]  /*4dd0*/  BSYNC.RECONVERGENT B0 ;  /* 0x0000000000007941 */ /* 0x000fea0003800200 */
.L_x_1230:
[----:B------:R-:W-:Y:S05]  /*4de0*/  @P0 EXIT ;  /* 0x000000000000094d */ /* 0x000fea0003800000 */
[----:B------:R-:W-:Y:S05]  /*4df0*/  @P2 BRA `(.L_x_1232) ;  /* 0x0000000000202947 */ /* 0x000fea0003800000 */
[----:B------:R-:W-:-:S05]  /*4e00*/  IMAD R0, R6, R7, RZ ;  /* 0x0000000706007224 */ /* 0x000fca00078e02ff */
[----:B------:R-:W-:-:S13]  /*4e10*/  ISETP.NE.AND P0, PT, R0, -0x1, PT ;  /* 0xffffffff0000780c */ /* 0x000fda0003f05270 */
[----:B------:R-:W-:Y:S05]  /*4e20*/  @!P0 BRA `(.L_x_1232) ;  /* 0x0000000000148947 */ /* 0x000fea0003800000 */
.L_x_1233:
[----:B0-----:R-:W2:Y:S04]  /*4e30*/  LDG.E.STRONG.GPU R5, desc[UR12][R2.64] ;  /* 0x0000000c02057981 */ /* 0x001ea8000c1ef900 */
[----:B--2---:R-:W-:Y:S01]  /*4e40*/  CCTL.IVALL ;  /* 0x00000000ff00798f */ /* 0x004fe20002000000 */
[----:B------:R-:W-:Y:S05]  /*4e50*/  YIELD ;  /* 0x0000000000007946 */ /* 0x000fea0003800000 */
[----:B------:R-:W-:-:S13]  /*4e60*/  ISETP.NE.AND P0, PT, R5, R0, PT ;  /* 0x000000000500720c */ /* 0x000fda0003f05270 */
[----:B------:R-:W-:Y:S05]  /*4e70*/  @P0 BRA `(.L_x_1233) ;  /* 0xfffffffc00ec0947 */ /* 0x000fea000383ffff */
.L_x_1232:
[----:B------:R-:W-:Y:S05]  /*4e80*/  WARPSYNC.ALL ;  /* 0x0000000000007948 */ /* 0x000fea0003800000 */
[----:B------:R-:W2:Y:S08]  /*4e90*/  LDC.64 R6, c[0x0][0x3f8] ;  /* 0x0000fe00ff067b82 */ /* 0x000eb00000000a00 */
[----:B------:R-:W-:Y:S01]  /*4ea0*/  BAR.SYNC.DEFER_BLOCKING 0x0 ;  /* 0x0000000000007b1d */ /* 0x000fe20000010000 */
[----:B--2---:R-:W-:-:S04]  /*4eb0*/  LEA.HI R0, P0, R7, R6, RZ, 0x1 ;  /* 0x0000000607007211 */ /* 0x004fc800078108ff */
        /* <DEDUP_REMOVED lines=23> */
[----:B-1----:R-:W-:-:S04]  /*5030*/  IMAD.WIDE.U32 R10, P0, R13, -0x33333334, R4 ;  /* 0xcccccccc0d0a7825 */ /* 0x002fc80007800004 */
        /* <DEDUP_REMOVED lines=47> */
.L_x_1236:
        /* <DEDUP_REMOVED lines=29> */
.L_x_1235:
[----:B------:R-:W-:Y:S05]  /*5500*/  BSYNC.RECONVERGENT B0 ;  /* 0x0000000000007941 */ /* 0x000fea0003800200 */
.L_x_1234:
        /* <DEDUP_REMOVED lines=10> */
.L_x_1237:
        /* <DEDUP_REMOVED lines=87> */
.L_x_1238:
        /* <DEDUP_REMOVED lines=14> */
.L_x_2492:


//--------------------- .text._Z35group_norm_nhwc_bwd_one_pass_kernelI11Fp32IOBf16WLi512ELi20ELi640EEv26Group_norm_nhwc_bwd_params --------------------------
	.section	.text._Z35group_norm_nhwc_bwd_one_pass_kernelI11Fp32IOBf16WLi512ELi20ELi640EEv26Group_norm_nhwc_bwd_params,"ax",@progbits
	.align	128
        .global         _Z35group_norm_nhwc_bwd_one_pass_kernelI11Fp32IOBf16WLi512ELi20ELi640EEv26Group_norm_nhwc_bwd_params
        .type           _Z35group_norm_nhwc_bwd_one_pass_kernelI11Fp32IOBf16WLi512ELi20ELi640EEv26Group_norm_nhwc_bwd_params,@function
        .size           _Z35group_norm_nhwc_bwd_one_pass_kernelI11Fp32IOBf16WLi512ELi20ELi640EEv26Group_norm_nhwc_bwd_params,(.L_x_2493 - _Z35group_norm_nhwc_bwd_one_pass_kernelI11Fp32IOBf16WLi512ELi20ELi640EEv26Group_norm_nhwc_bwd_params)
        .other          _Z35group_norm_nhwc_bwd_one_pass_kernelI11Fp32IOBf16WLi512ELi20ELi640EEv26Group_norm_nhwc_bwd_params,@"STO_CUDA_ENTRY STV_DEFAULT"
_Z35group_norm_nhwc_bwd_one_pass_kernelI11Fp32IOBf16WLi512ELi20ELi640EEv26Group_norm_nhwc_bwd_params:
.text._Z35group_norm_nhwc_bwd_one_pass_kernelI11Fp32IOBf16WLi512ELi20ELi640EEv26Group_norm_nhwc_bwd_params:
        /* <DEDUP_REMOVED lines=22> */
.L_x_1282:
[----:B0-----:R-:W0:Y:S01]  /*0160*/  LDC R6, c[0x0][0x410] ;  /* 0x00010400ff067b82 */ /* 0x001e220000000800 */
[----:B-1----:R-:W1:Y:S01]  /*0170*/  LDCU.128 UR12, c[0x0][0x400] ;  /* 0x00008000ff0c77ac */ /* 0x002e620008000c00 */
[----:B------:R-:W-:Y:S02]  /*0180*/  ISETP.GE.AND P1, PT, R79, RZ, PT ;  /* 0x000000ff4f00720c */ /* 0x000fe40003f26270 */
[----:B------:R-:W-:-:S04]  /*0190*/  CS2R R70, SRZ ;  /* 0x0000000000467805 */ /* 0x000fc8000001ff00 */
[----:B------:R-:W2:Y:S01]  /*01a0*/  S2UR UR5, SR_CTAID.X ;  /* 0x00000000000579c3 */ /* 0x000ea20000002500 */
[----:B------:R-:W-:Y:S02]  /*01b0*/  CS2R R68, SRZ ;  /* 0x0000000000447805 */ /* 0x000fe4000001ff00 */
[----:B------:R-:W-:Y:S01]  /*01c0*/  CS2R R66, SRZ ;  /* 0x0000000000427805 */ /* 0x000fe2000001ff00 */
[----:B------:R-:W3:Y:S04]  /*01d0*/  LDCU.U8 UR4, c[0x0][0x414] ;  /* 0x00008280ff0477ac */ /* 0x000ee80008000000 */
[----:B------:R-:W4:Y:S01]  /*01e0*/  LDC.64 R40, c[0x0][0x3b8] ;  /* 0x0000ee00ff287b82 */ /* 0x000f220000000a00 */
[----:B0-----:R-:W-:-:S04]  /*01f0*/  IABS R7, R6 ;  /* 0x0000000600077213 */ /* 0x001fc80000000000 */
[----:B------:R-:W0:Y:S08]  /*0200*/  I2F.RP R0, R7 ;  /* 0x0000000700007306 */ /* 0x000e300000209400 */
[----:B0-----:R-:W0:Y:S02]  /*0210*/  MUFU.RCP R0, R0 ;  /* 0x0000000000007308 */ /* 0x001e240000001000 */
[----:B0-----:R-:W-:-:S06]  /*0220*/  IADD3 R2, PT, PT, R0, 0xffffffe, RZ ;  /* 0x0ffffffe00027810 */ /* 0x001fcc0007ffe0ff */
[----:B------:R0:W1:Y:S02]  /*0230*/  F2I.FTZ.U32.TRUNC.NTZ R3, R2 ;  /* 0x0000000200037305 */ /* 0x000064000021f000 */
[----:B0-----:R-:W-:Y:S02]  /*0240*/  MOV R2, RZ ;  /* 0x000000ff00027202 */ /* 0x001fe40000000f00 */
[----:B-1----:R-:W-:-:S05]  /*0250*/  IADD3 R4, PT, PT, RZ, -R3, RZ ;  /* 0x80000003ff047210 */ /* 0x002fca0007ffe0ff */
[----:B------:R-:W-:Y:S01]  /*0260*/  IMAD R5, R4, R7, RZ ;  /* 0x0000000704057224 */ /* 0x000fe200078e02ff */
[----:B------:R-:W-:-:S03]  /*0270*/  IABS R4, R79 ;  /* 0x0000004f00047213 */ /* 0x000fc60000000000 */
[----:B------:R-:W-:Y:S01]  /*0280*/  IMAD.HI.U32 R3, R3, R5, R2 ;  /* 0x0000000503037227 */ /* 0x000fe200078e0002 */
[----:B------:R-:W-:Y:S01]  /*0290*/  LOP3.LUT R2, R79, R6, RZ, 0x3c, !PT ;  /* 0x000000064f027212 */ /* 0x000fe200078e3cff */
[----:B------:R-:W2:Y:S03]  /*02a0*/  LDC R5, c[0x0][0x41c] ;  /* 0x00010700ff057b82 */ /* 0x000ea60000000800 */
[----:B------:R-:W-:Y:S01]  /*02b0*/  ISETP.GE.AND P5, PT, R2, RZ, PT ;  /* 0x000000ff0200720c */ /* 0x000fe20003fa6270 */
[----:B------:R-:W-:-:S05]  /*02c0*/  IMAD.HI.U32 R3, R3, R4, RZ ;  /* 0x0000000403037227 */ /* 0x000fca00078e00ff */
[----:B------:R-:W-:-:S05]  /*02d0*/  IADD3 R0, PT, PT, -R3, RZ, RZ ;  /* 0x000000ff03007210 */ /* 0x000fca0007ffe1ff */
[----:B------:R-:W-:-:S05]  /*02e0*/  IMAD R0, R7, R0, R4 ;  /* 0x0000000007007224 */ /* 0x000fca00078e0204 */
[----:B------:R-:W-:Y:S01]  /*02f0*/  ISETP.GT.U32.AND P2, PT, R7, R0, PT ;  /* 0x000000000700720c */ /* 0x000fe20003f44070 */
[----:B--2---:R-:W-:-:S05]  /*0300*/  IMAD R5, R5, UR5, R78 ;  /* 0x0000000505057c24 */ /* 0x004fca000f8e024e */
[----:B------:R-:W-:Y:S02]  /*0310*/  ISETP.GE.U32.AND P4, PT, R5, UR12, PT ;  /* 0x0000000c05007c0c */ /* 0x000fe4000bf86070 */
[----:B------:R-:W-:-:S05]  /*0320*/  SHF.R.S32.HI R9, RZ, 0x1f, R5 ;  /* 0x0000001fff097819 */ /* 0x000fca0000011405 */
[-C--:B------:R-:W-:Y:S02]  /*0330*/  @!P2 IADD3 R0, PT, PT, R0, -R7.reuse, RZ ;  /* 0x800000070000a210 */ /* 0x080fe40007ffe0ff */
[----:B------:R-:W-:Y:S02]  /*0340*/  @!P2 IADD3 R3, PT, PT, R3, 0x1, RZ ;  /* 0x000000010303a810 */ /* 0x000fe40007ffe0ff */
[CC--:B------:R-:W-:Y:S02]  /*0350*/  ISETP.GE.U32.AND P0, PT, R0.reuse, R7.reuse, PT ;  /* 0x000000070000720c */ /* 0x0c0fe40003f06070 */
[----:B------:R-:W-:Y:S02]  /*0360*/  ISETP.GT.U32.AND P3, PT, R7, R0, PT ;  /* 0x000000000700720c */ /* 0x000fe40003f64070 */
[----:B------:R-:W-:Y:S02]  /*0370*/  IADD3 R7, PT, PT, R0, -R7, RZ ;  /* 0x8000000700077210 */ /* 0x000fe40007ffe0ff */
[----:B------:R-:W-:-:S02]  /*0380*/  ISETP.GE.AND.EX P4, PT, R9, UR13, PT, P4 ;  /* 0x0000000d09007c0c */ /* 0x000fc4000bf86340 */
[----:B------:R-:W-:Y:S02]  /*0390*/  SEL R0, R7, R0, !P3 ;  /* 0x0000000007007207 */ /* 0x000fe40005800000 */
[----:B------:R-:W-:Y:S02]  /*03a0*/  ISETP.NE.AND P2, PT, R6, RZ, PT ;  /* 0x000000ff0600720c */ /* 0x000fe40003f45270 */
[----:B------:R-:W-:Y:S02]  /*03b0*/  LOP3.LUT R7, RZ, R6, RZ, 0x33, !PT ;  /* 0x00000006ff077212 */ /* 0x000fe400078e33ff */
[----:B------:R-:W-:Y:S02]  /*03c0*/  @P0 IADD3 R3, PT, PT, R3, 0x1, RZ ;  /* 0x0000000103030810 */ /* 0x000fe40007ffe0ff */
[----:B------:R-:W-:Y:S02]  /*03d0*/  @!P1 IADD3 R0, PT, PT, -R0, RZ, RZ ;  /* 0x000000ff00009210 */ /* 0x000fe40007ffe1ff */
[----:B------:R-:W-:Y:S01]  /*03e0*/  @!P5 IADD3 R3, PT, PT, -R3, RZ, RZ ;  /* 0x000000ff0303d210 */ /* 0x000fe20007ffe1ff */
[----:B------:R-:W0:Y:S01]  /*03f0*/  @!P4 LDC.64 R10, c[0x0][0x3f8] ;  /* 0x0000fe00ff0acb82 */ /* 0x000e220000000a00 */
[----:B------:R-:W-:-:S02]  /*0400*/  IADD3 R17, PT, PT, R5, 0x40, RZ ;  /* 0x0000004005117810 */ /* 0x000fc40007ffe0ff */
[C---:B------:R-:W-:Y:S02]  /*0410*/  SEL R0, R7.reuse, R0, !P2 ;  /* 0x0000000007007207 */ /* 0x040fe40005000000 */
[----:B------:R-:W-:Y:S02]  /*0420*/  SEL R3, R7, R3, !P2 ;  /* 0x0000000307037207 */ /* 0x000fe40005000000 */
[----:B------:R-:W-:Y:S01]  /*0430*/  ISETP.GE.U32.AND P5, PT, R17, UR12, PT ;  /* 0x0000000c11007c0c */ /* 0x000fe2000bfa6070 */
[----:B------:R-:W-:Y:S01]  /*0440*/  IMAD R2, R0, 0x14, RZ ;  /* 0x0000001400027824 */ /* 0x000fe200078e02ff */
[----:B------:R-:W-:Y:S01]  /*0450*/  SHF.R.S32.HI R7, RZ, 0x1f, R17 ;  /* 0x0000001fff077819 */ /* 0x000fe20000011411 */
[----:B------:R-:W1:Y:S01]  /*0460*/  @!P4 LDC.64 R24, c[0x0][0x398] ;  /* 0x0000e600ff18cb82 */ /* 0x000e620000000a00 */
[----:B------:R-:W-:Y:S02]  /*0470*/  IADD3 R21, PT, PT, R5, 0x80, RZ ;  /* 0x0000008005157810 */ /* 0x000fe40007ffe0ff */
[----:B------:R-:W-:-:S02]  /*0480*/  ISETP.GE.AND.EX P5, PT, R7, UR13, PT, P5 ;  /* 0x0000000d07007c0c */ /* 0x000fc4000bfa6350 */
[----:B------:R-:W-:Y:S02]  /*0490*/  ISETP.GE.U32.AND P3, PT, R21, UR12, PT ;  /* 0x0000000c15007c0c */ /* 0x000fe4000bf66070 */
[----:B------:R-:W-:Y:S01]  /*04a0*/  SHF.R.S32.HI R23, RZ, 0x1f, R21 ;  /* 0x0000001fff177819 */ /* 0x000fe20000011415 */
[----:B------:R-:W2:Y:S01]  /*04b0*/  @!P4 LDC.64 R18, c[0x0][0x3a0] ;  /* 0x0000e800ff12cb82 */ /* 0x000ea20000000a00 */
[C---:B------:R-:W-:Y:S02]  /*04c0*/  IADD3 R86, P0, PT, R2.reuse, R75, RZ ;  /* 0x0000004b02567210 */ /* 0x040fe40007f1e0ff */
[----:B------:R-:W-:Y:S02]  /*04d0*/  ISETP.GE.AND.EX P3, PT, R23, UR13, PT, P3 ;  /* 0x0000000d17007c0c */ /* 0x000fe4000bf66330 */
[----:B------:R-:W-:Y:S02]  /*04e0*/  SHF.R.S32.HI R4, RZ, 0x1f, R3 ;  /* 0x0000001fff047819 */ /* 0x000fe40000011403 */
[----:B------:R-:W-:Y:S01]  /*04f0*/  LEA.HI.X.SX32 R87, R2, RZ, 0x1, P0 ;  /* 0x000000ff02577211 */ /* 0x000fe200000f0eff */
[----:B------:R-:W3:Y:S01]  /*0500*/  @!P5 LDC.64 R26, c[0x0][0x3f8] ;  /* 0x0000fe00ff1adb82 */ /* 0x000ee20000000a00 */
[----:B------:R-:W-:Y:S01]  /*0510*/  IADD3 R29, PT, PT, R5, 0xc0, RZ ;  /* 0x000000c0051d7810 */ /* 0x000fe20007ffe0ff */
[----:B------:R-:W-:-:S02]  /*0520*/  IMAD R4, R4, UR14, RZ ;  /* 0x0000000e04047c24 */ /* 0x000fc4000f8e02ff */
[----:B------:R-:W-:Y:S01]  /*0530*/  IMAD.WIDE.U32 R86, R3, UR14, R86 ;  /* 0x0000000e03567c25 */ /* 0x000fe2000f8e0056 */
[----:B------:R-:W-:Y:S02]  /*0540*/  ISETP.GE.U32.AND P0, PT, R29, UR12, PT ;  /* 0x0000000c1d007c0c */ /* 0x000fe4000bf06070 */
[----:B------:R-:W-:Y:S01]  /*0550*/  SHF.R.S32.HI R31, RZ, 0x1f, R29 ;  /* 0x0000001fff1f7819 */ /* 0x000fe2000001141d */
[----:B------:R-:W-:Y:S01]  /*0560*/  IMAD R89, R3, UR15, R4 ;  /* 0x0000000f03597c24 */ /* 0x000fe2000f8e0204 */
[----:B------:R-:W4:Y:S01]  /*0570*/  @!P3 LDC.64 R36, c[0x0][0x3f8] ;  /* 0x0000fe00ff24bb82 */ /* 0x000f220000000a00 */
[----:B0-----:R-:W-:Y:S01]  /*0580*/  @!P4 IMAD R2, R9, R10, RZ ;  /* 0x0000000a0902c224 */ /* 0x001fe200078e02ff */
[----:B------:R-:W-:Y:S02]  /*0590*/  @!P4 MOV R88, R86 ;  /* 0x000000560058c202 */ /* 0x000fe40000000f00 */
[----:B------:R-:W-:Y:S01]  /*05a0*/  IADD3 R89, PT, PT, R87, R89, RZ ;  /* 0x0000005957597210 */ /* 0x000fe20007ffe0ff */
[----:B------:R-:W-:Y:S01]  /*05b0*/  @!P4 IMAD R9, R5, R11, R2 ;  /* 0x0000000b0509c224 */ /* 0x000fe200078e0202 */
[----:B------:R-:W-:-:S02]  /*05c0*/  ISETP.GE.AND.EX P0, PT, R31, UR13, PT, P0 ;  /* 0x0000000d1f007c0c */ /* 0x000fc4000bf06300 */
[----:B------:R-:W0:Y:S01]  /*05d0*/  @!P5 LDC.64 R12, c[0x0][0x3a0] ;  /* 0x0000e800ff0cdb82 */ /* 0x000e220000000a00 */
[C---:B------:R-:W-:Y:S01]  /*05e0*/  @!P4 IMAD.WIDE.U32 R2, R5.reuse, R10, R88 ;  /* 0x0000000a0502c225 */ /* 0x040fe200078e0058 */
[----:B------:R-:W-:Y:S02]  /*05f0*/  @!P5 MOV R22, R86 ;  /* 0x000000560016d202 */ /* 0x000fe40000000f00 */
[----:B------:R-:W-:Y:S02]  /*0600*/  IADD3 R4, PT, PT, R5, 0x100, RZ ;  /* 0x0000010005047810 */ /* 0x000fe40007ffe0ff */
[----:B------:R-:W-:Y:S01]  /*0610*/  @!P4 IADD3 R9, PT, PT, R3, R9, RZ ;  /* 0x000000090309c210 */ /* 0x000fe20007ffe0ff */
[----:B---3--:R-:W-:Y:S01]  /*0620*/  @!P5 IMAD R16, R7, R26, RZ ;  /* 0x0000001a0710d224 */ /* 0x008fe200078e02ff */
[C---:B------:R-:W-:Y:S01]  /*0630*/  @!P4 SHF.L.U32 R3, R2.reuse, 0x2, RZ ;  /* 0x000000020203c819 */ /* 0x040fe200000006ff */
[----:B------:R-:W3:Y:S01]  /*0640*/  @!P5 LDC.64 R14, c[0x0][0x398] ;  /* 0x0000e600ff0edb82 */ /* 0x000ee20000000a00 */
[----:B------:R-:W-:-:S02]  /*0650*/  @!P4 SHF.L.U64.HI R8, R2, 0x2, R9 ;  /* 0x000000020208c819 */ /* 0x000fc40000010209 */
[C---:B-1----:R-:W-:Y:S02]  /*0660*/  @!P4 IADD3 R6, P6, PT, R3.reuse, R24, RZ ;  /* 0x000000180306c210 */ /* 0x042fe40007fde0ff */
[----:B--2---:R-:W-:Y:S02]  /*0670*/  @!P4 IADD3 R2, P1, PT, R3, R18, RZ ;  /* 0x000000120302c210 */ /* 0x004fe40007f3e0ff */
[C---:B------:R-:W-:Y:S01]  /*0680*/  @!P4 IADD3.X R7, PT, PT, R8.reuse, R25, RZ, P6, !PT ;  /* 0x000000190807c210 */ /* 0x040fe200037fe4ff */
[----:B------:R-:W1:Y:S01]  /*0690*/  @!P0 LDC.64 R10, c[0x0][0x3f8] ;  /* 0x0000fe00ff0a8b82 */ /* 0x000e620000000a00 */
[----:B------:R-:W-:Y:S01]  /*06a0*/  @!P5 IMAD R25, R17, R27, R16 ;  /* 0x0000001b1119d224 */ /* 0x000fe200078e0210 */
[----:B------:R-:W-:Y:S01]  /*06b0*/  @!P4 IADD3.X R3, PT, PT, R8, R19, RZ, P1, !PT ;  /* 0x000000130803c210 */ /* 0x000fe20000ffe4ff */
[----:B----4-:R-:W-:Y:S01]  /*06c0*/  @!P3 IMAD R16, R23, R36, RZ ;  /* 0x000000241710b224 */ /* 0x010fe200078e02ff */
[-C--:B------:R-:W-:Y:S01]  /*06d0*/  @!P5 MOV R23, R89.reuse ;  /* 0x000000590017d202 */ /* 0x080fe20000000f00 */
[----:B------:R-:W5:Y:S01]  /*06e0*/  @!P4 LDG.E.64 R68, desc[UR8][R6.64] ;  /* 0x000000080644c981 */ /* 0x000f62000c1e1b00 */
[----:B------:R-:W-:Y:S01]  /*06f0*/  @!P3 MOV R27, R89 ;  /* 0x00000059001bb202 */ /* 0x000fe20000000f00 */
[----:B------:R-:W-:Y:S01]  /*0700*/  @!P3 IMAD R37, R21, R37, R16 ;  /* 0x000000251525b224 */ /* 0x000fe200078e0210 */
[----:B------:R-:W2:Y:S01]  /*0710*/  @!P3 LDC.64 R18, c[0x0][0x3a0] ;  /* 0x0000e800ff12bb82 */ /* 0x000ea20000000a00 */
[----:B------:R-:W-:Y:S01]  /*0720*/  @!P5 IMAD.WIDE.U32 R22, R17, R26, R22 ;  /* 0x0000001a1116d225 */ /* 0x000fe200078e0016 */
[----:B------:R-:W-:Y:S01]  /*0730*/  @!P3 MOV R26, R86 ;  /* 0x00000056001ab202 */ /* 0x000fe20000000f00 */
[----:B------:R4:W5:Y:S01]  /*0740*/  @!P4 LDG.E.64 R70, desc[UR8][R2.64] ;  /* 0x000000080246c981 */ /* 0x000962000c1e1b00 */
[----:B------:R-:W-:-:S02]  /*0750*/  ISETP.GE.U32.AND P2, PT, R4, UR12, PT ;  /* 0x0000000c04007c0c */ /* 0x000fc4000bf46070 */
[----:B------:R-:W-:Y:S01]  /*0760*/  SHF.R.S32.HI R33, RZ, 0x1f, R4 ;  /* 0x0000001fff217819 */ /* 0x000fe20000011404 */
[----:B------:R-:W-:Y:S01]  /*0770*/  @!P3 IMAD.WIDE.U32 R26, R21, R36, R26 ;  /* 0x00000024151ab225 */ /* 0x000fe200078e001a */
[----:B------:R-:W4:Y:S01]  /*0780*/  @!P3 LDC.64 R8, c[0x0][0x398] ;  /* 0x0000e600ff08bb82 */ /* 0x000f220000000a00 */
[----:B------:R-:W-:Y:S02]  /*0790*/  @!P5 IADD3 R23, PT, PT, R23, R25, RZ ;  /* 0x000000191717d210 */ /* 0x000fe40007ffe0ff */
[----:B------:R-:W-:Y:S02]  /*07a0*/  ISETP.GE.AND.EX P2, PT, R33, UR13, PT, P2 ;  /* 0x0000000d21007c0c */ /* 0x000fe4000bf46320 */
[C---:B------:R-:W-:Y:S02]  /*07b0*/  @!P5 SHF.L.U32 R35, R22.reuse, 0x2, RZ ;  /* 0x000000021623d819 */ /* 0x040fe400000006ff */
[----:B------:R-:W-:Y:S01]  /*07c0*/  @!P5 SHF.L.U64.HI R28, R22, 0x2, R23 ;  /* 0x00000002161cd819 */ /* 0x000fe20000010217 */
[----:B------:R-:W4:Y:S01]  /*07d0*/  @!P0 LDC.64 R20, c[0x0][0x3a0] ;  /* 0x0000e800ff148b82 */ /* 0x000f220000000a00 */
[----:B-1----:R-:W-:Y:S01]  /*07e0*/  @!P0 IMAD R22, R31, R10, RZ ;  /* 0x0000000a1f168224 */ /* 0x002fe200078e02ff */
[----:B------:R-:W-:-:S02]  /*07f0*/  @!P3 IADD3 R23, PT, PT, R27, R37, RZ ;  /* 0x000000251b17b210 */ /* 0x000fc40007ffe0ff */
[C---:B------:R-:W-:Y:S01]  /*0800*/  @!P3 SHF.L.U32 R27, R26.reuse, 0x2, RZ ;  /* 0x000000021a1bb819 */ /* 0x040fe200000006ff */
[----:B------:R-:W-:Y:S01]  /*0810*/  @!P0 IMAD R31, R29, R11, R22 ;  /* 0x0000000b1d1f8224 */ /* 0x000fe200078e0216 */
[----:B------:R-:W-:Y:S02]  /*0820*/  @!P3 SHF.L.U64.HI R26, R26, 0x2, R23 ;  /* 0x000000021a1ab819 */ /* 0x000fe40000010217 */
[----:B------:R-:W-:Y:S01]  /*0830*/  @!P0 MOV R22, R86 ;  /* 0x0000005600168202 */ /* 0x000fe20000000f00 */
[----:B------:R-:W1:Y:S01]  /*0840*/  @!P0 LDC.64 R24, c[0x0][0x398] ;  /* 0x0000e600ff188b82 */ /* 0x000e620000000a00 */
[----:B------:R-:W-:Y:S02]  /*0850*/  @!P0 MOV R23, R89 ;  /* 0x0000005900178202 */ /* 0x000fe40000000f00 */
[C---:B0-----:R-:W-:Y:S02]  /*0860*/  @!P5 IADD3 R12, P6, PT, R35.reuse, R12, RZ ;  /* 0x0000000c230cd210 */ /* 0x041fe40007fde0ff */
[----:B---3--:R-:W-:Y:S01]  /*0870*/  @!P5 IADD3 R14, P1, PT, R35, R14, RZ ;  /* 0x0000000e230ed210 */ /* 0x008fe20007f3e0ff */
[----:B------:R-:W-:Y:S01]  /*0880*/  @!P0 IMAD.WIDE.U32 R22, R29, R10, R22 ;  /* 0x0000000a1d168225 */ /* 0x000fe200078e0016 */
[----:B------:R-:W-:Y:S01]  /*0890*/  @!P5 IADD3.X R13, PT, PT, R28, R13, RZ, P6, !PT ;  /* 0x0000000d1c0dd210 */ /* 0x000fe200037fe4ff */
[----:B------:R-:W0:Y:S01]  /*08a0*/  @!P2 LDC.64 R16, c[0x0][0x3f8] ;  /* 0x0000fe00ff10ab82 */ /* 0x000e220000000a00 */
[----:B--2---:R-:W-:-:S02]  /*08b0*/  @!P3 IADD3 R10, P6, PT, R27, R18, RZ ;  /* 0x000000121b0ab210 */ /* 0x004fc40007fde0ff */
[----:B------:R-:W-:Y:S01]  /*08c0*/  @!P5 IADD3.X R15, PT, PT, R28, R15, RZ, P1, !PT ;  /* 0x0000000f1c0fd210 */ /* 0x000fe20000ffe4ff */
[----:B------:R2:W5:Y:S01]  /*08d0*/  @!P5 LDG.E.64 R66, desc[UR8][R12.64] ;  /* 0x000000080c42d981 */ /* 0x000562000c1e1b00 */
[----:B----4-:R-:W-:Y:S02]  /*08e0*/  @!P3 IADD3 R8, P1, PT, R27, R8, RZ ;  /* 0x000000081b08b210 */ /* 0x010fe40007f3e0ff */
[----:B------:R-:W-:Y:S01]  /*08f0*/  @!P3 IADD3.X R11, PT, PT, R26, R19, RZ, P6, !PT ;  /* 0x000000131a0bb210 */ /* 0x000fe200037fe4ff */
[----:B------:R-:W3:Y:S01]  /*0900*/  @!P2 LDC.64 R28, c[0x0][0x3a0] ;  /* 0x0000e800ff1cab82 */ /* 0x000ee20000000a00 */
[----:B------:R-:W-:Y:S02]  /*0910*/  @!P0 IADD3 R23, PT, PT, R23, R31, RZ ;  /* 0x0000001f17178210 */ /* 0x000fe40007ffe0ff */
[----:B------:R-:W-:Y:S02]  /*0920*/  @!P0 SHF.L.U32 R19, R22, 0x2, RZ ;  /* 0x0000000216138819 */ /* 0x000fe400000006ff */
[----:B------:R-:W-:-:S02]  /*0930*/  @!P3 IADD3.X R9, PT, PT, R26, R9, RZ, P1, !PT ;  /* 0x000000091a09b210 */ /* 0x000fc40000ffe4ff */
[----:B------:R-:W-:Y:S01]  /*0940*/  @!P0 SHF.L.U64.HI R22, R22, 0x2, R23 ;  /* 0x0000000216168819 */ /* 0x000fe20000010217 */
[----:B------:R-:W4:Y:S01]  /*0950*/  @!P2 LDC.64 R30, c[0x0][0x398] ;  /* 0x0000e600ff1eab82 */ /* 0x000f220000000a00 */
[----:B------:R-:W-:Y:S02]  /*0960*/  @!P0 IADD3 R20, P1, PT, R19, R20, RZ ;  /* 0x0000001413148210 */ /* 0x000fe40007f3e0ff */
[----:B------:R-:W-:Y:S02]  /*0970*/  IADD3 R23, PT, PT, R5, 0x140, RZ ;  /* 0x0000014005177810 */ /* 0x000fe40007ffe0ff */
[----:B------:R-:W-:Y:S02]  /*0980*/  @!P0 IADD3.X R21, PT, PT, R22, R21, RZ, P1, !PT ;  /* 0x0000001516158210 */ /* 0x000fe40000ffe4ff */
[----:B------:R-:W-:Y:S01]  /*0990*/  ISETP.GE.U32.AND P1, PT, R23, UR12, PT ;  /* 0x0000000c17007c0c */ /* 0x000fe2000bf26070 */
[----:B0-----:R-:W-:Y:S01]  /*09a0*/  @!P2 IMAD R33, R33, R16, RZ ;  /* 0x000000102121a224 */ /* 0x001fe200078e02ff */
[----:B------:R-:W-:-:S02]  /*09b0*/  SHF.R.S32.HI R27, RZ, 0x1f, R23 ;  /* 0x0000001fff1b7819 */ /* 0x000fc40000011417 */
[----:B-1----:R-:W-:Y:S01]  /*09c0*/  @!P0 IADD3 R24, P6, PT, R19, R24, RZ ;  /* 0x0000001813188210 */ /* 0x002fe20007fde0ff */
[C---:B------:R-:W-:Y:S01]  /*09d0*/  @!P2 IMAD R33, R4.reuse, R17, R33 ;  /* 0x000000110421a224 */ /* 0x040fe200078e0221 */
[----:B------:R-:W-:Y:S02]  /*09e0*/  ISETP.GE.AND.EX P1, PT, R27, UR13, PT, P1 ;  /* 0x0000000d1b007c0c */ /* 0x000fe4000bf26310 */
[----:B------:R-:W-:Y:S02]  /*09f0*/  @!P2 MOV R18, R86 ;  /* 0x000000560012a202 */ /* 0x000fe40000000f00 */
[----:B------:R-:W-:Y:S02]  /*0a00*/  @!P2 MOV R19, R89 ;  /* 0x000000590013a202 */ /* 0x000fe40000000f00 */
[----:B------:R-:W-:Y:S02]  /*0a10*/  MOV R3, RZ ;  /* 0x000000ff00037202 */ /* 0x000fe40000000f00 */
[----:B------:R-:W-:Y:S01]  /*0a20*/  MOV R2, RZ ;  /* 0x000000ff00027202 */ /* 0x000fe20000000f00 */
[----:B------:R-:W-:Y:S01]  /*0a30*/  @!P2 IMAD.WIDE.U32 R16, R4, R16, R18 ;  /* 0x000000100410a225 */ /* 0x000fe200078e0012 */
[----:B------:R-:W-:-:S03]  /*0a40*/  @!P0 IADD3.X R25, PT, PT, R22, R25, RZ, P6, !PT ;  /* 0x0000001916198210 */ /* 0x000fc600037fe4ff */
[----:B------:R-:W0:Y:S01]  /*0a50*/  @!P1 LDC.64 R36, c[0x0][0x3f8] ;  /* 0x0000fe00ff249b82 */ /* 0x000e220000000a00 */
[----:B------:R-:W-:Y:S01]  /*0a60*/  @!P2 IADD3 R17, PT, PT, R17, R33, RZ ;  /* 0x000000211111a210 */ /* 0x000fe20007ffe0ff */
[----:B------:R-:W5:Y:S01]  /*0a70*/  @!P5 LDG.E.64 R2, desc[UR8][R14.64] ;  /* 0x000000080e02d981 */ /* 0x000f62000c1e1b00 */
[C---:B------:R-:W-:Y:S02]  /*0a80*/  @!P2 SHF.L.U32 R19, R16.reuse, 0x2, RZ ;  /* 0x000000021013a819 */ /* 0x040fe400000006ff */
[----:B------:R-:W-:Y:S02]  /*0a90*/  @!P2 SHF.L.U64.HI R4, R16, 0x2, R17 ;  /* 0x000000021004a819 */ /* 0x000fe40000010211 */
[----:B------:R-:W-:Y:S01]  /*0aa0*/  IADD3 R17, PT, PT, R5, 0x180, RZ ;  /* 0x0000018005117810 */ /* 0x000fe20007ffe0ff */
[----:B------:R-:W1:Y:S03]  /*0ab0*/  @!P1 LDC.64 R38, c[0x0][0x3a0] ;  /* 0x0000e800ff269b82 */ /* 0x000e660000000a00 */
[----:B------:R-:W-:-:S02]  /*0ac0*/  ISETP.GE.U32.AND P4, PT, R17, UR12, PT ;  /* 0x0000000c11007c0c */ /* 0x000fc4000bf86070 */
[----:B------:R-:W-:-:S04]  /*0ad0*/  SHF.R.S32.HI R33, RZ, 0x1f, R17 ;  /* 0x0000001fff217819 */ /* 0x000fc80000011411 */
[----:B------:R-:W-:Y:S02]  /*0ae0*/  ISETP.GE.AND.EX P4, PT, R33, UR13, PT, P4 ;  /* 0x0000000d21007c0c */ /* 0x000fe4000bf86340 */
[----:B------:R-:W-:Y:S02]  /*0af0*/  IADD3 R16, PT, PT, R5, 0x1c0, RZ ;  /* 0x000001c005107810 */ /* 0x000fe40007ffe0ff */
[----:B---3--:R-:W-:Y:S01]  /*0b00*/  @!P2 IADD3 R28, P6, PT, R19, R28, RZ ;  /* 0x0000001c131ca210 */ /* 0x008fe20007fde0ff */
[----:B0-----:R-:W-:Y:S01]  /*0b10*/  @!P1 IMAD R6, R27, R36, RZ ;  /* 0x000000241b069224 */ /* 0x001fe200078e02ff */
[----:B------:R-:W-:Y:S02]  /*0b20*/  ISETP.GE.U32.AND P5, PT, R16, UR12, PT ;  /* 0x0000000c10007c0c */ /* 0x000fe4000bfa6070 */
[----:B------:R-:W-:Y:S01]  /*0b30*/  SHF.R.S32.HI R43, RZ, 0x1f, R16 ;  /* 0x0000001fff2b7819 */ /* 0x000fe20000011410 */
[----:B------:R-:W-:Y:S01]  /*0b40*/  @!P1 IMAD R37, R23, R37, R6 ;  /* 0x0000002517259224 */ /* 0x000fe200078e0206 */
[----:B------:R-:W-:-:S02]  /*0b50*/  @!P2 IADD3.X R29, PT, PT, R4, R29, RZ, P6, !PT ;  /* 0x0000001d041da210 */ /* 0x000fc400037fe4ff */
[----:B------:R-:W-:Y:S02]  /*0b60*/  CS2R R6, SRZ ;  /* 0x0000000000067805 */ /* 0x000fe4000001ff00 */
[----:B----4-:R-:W-:Y:S01]  /*0b70*/  @!P2 IADD3 R26, P6, PT, R19, R30, RZ ;  /* 0x0000001e131aa210 */ /* 0x010fe20007fde0ff */
[----:B------:R-:W0:Y:S01]  /*0b80*/  @!P4 LDC.64 R34, c[0x0][0x3a0] ;  /* 0x0000e800ff22cb82 */ /* 0x000e220000000a00 */
[----:B------:R-:W-:Y:S02]  /*0b90*/  ISETP.GE.AND.EX P5, PT, R43, UR13, PT, P5 ;  /* 0x0000000d2b007c0c */ /* 0x000fe4000bfa6350 */
[----:B------:R-:W-:Y:S01]  /*0ba0*/  @!P2 IADD3.X R27, PT, PT, R4, R31, RZ, P6, !PT ;  /* 0x0000001f041ba210 */ /* 0x000fe200037fe4ff */
[----:B------:R3:W5:Y:S04]  /*0bb0*/  @!P3 LDG.E.64 R6, desc[UR8][R8.64] ;  /* 0x000000080806b981 */ /* 0x000768000c1e1b00 */
[----:B------:R-:W4:Y:S01]  /*0bc0*/  @!P4 LDC.64 R18, c[0x0][0x3f8] ;  /* 0x0000fe00ff12cb82 */ /* 0x000f220000000a00 */
[----:B--2---:R-:W-:-:S02]  /*0bd0*/  @!P1 MOV R12, R86 ;  /* 0x00000056000c9202 */ /* 0x004fc40000000f00 */
[----:B------:R-:W-:-:S05]  /*0be0*/  @!P1 MOV R13, R89 ;  /* 0x00000059000d9202 */ /* 0x000fca0000000f00 */
[----:B------:R-:W2:Y:S01]  /*0bf0*/  @!P1 LDC.64 R30, c[0x0][0x398] ;  /* 0x0000e600ff1e9b82 */ /* 0x000ea20000000a00 */
[----:B---3--:R-:W-:Y:S01]  /*0c00*/  IMAD.WIDE R8, R79, 0x8, R40 ;  /* 0x000000084f087825 */ /* 0x008fe200078e0228 */
[----:B------:R-:W-:-:S03]  /*0c10*/  CS2R R4, SRZ ;  /* 0x0000000000047805 */ /* 0x000fc6000001ff00 */
[----:B------:R-:W-:Y:S02]  /*0c20*/  @!P1 IMAD.WIDE.U32 R12, R23, R36, R12 ;  /* 0x00000024170c9225 */ /* 0x000fe400078e000c */
[----:B------:R-:W3:Y:S01]  /*0c30*/  LDG.E.64 R8, desc[UR8][R8.64] ;  /* 0x0000000808087981 */ /* 0x000ee2000c1e1b00 */
[----:B------:R-:W0:Y:S02]  /*0c40*/  @!P5 LDC.64 R14, c[0x0][0x3f8] ;  /* 0x0000fe00ff0edb82 */ /* 0x000e240000000a00 */
[----:B------:R-:W-:Y:S01]  /*0c50*/  @!P1 IADD3 R23, PT, PT, R13, R37, RZ ;  /* 0x000000250d179210 */ /* 0x000fe20007ffe0ff */
[----:B------:R4:W5:Y:S01]  /*0c60*/  @!P3 LDG.E.64 R4, desc[UR8][R10.64] ;  /* 0x000000080a04b981 */ /* 0x000962000c1e1b00 */
[C---:B------:R-:W-:Y:S02]  /*0c70*/  @!P1 SHF.L.U32 R13, R12.reuse, 0x2, RZ ;  /* 0x000000020c0d9819 */ /* 0x040fe400000006ff */
[----:B------:R-:W-:Y:S02]  /*0c80*/  ISETP.NE.AND P3, PT, RZ, UR4, PT ;  /* 0x00000004ff007c0c */ /* 0x000fe4000bf65270 */
[----:B------:R-:W-:Y:S01]  /*0c90*/  @!P1 SHF.L.U64.HI R12, R12, 0x2, R23 ;  /* 0x000000020c0c9819 */ /* 0x000fe20000010217 */
[----:B------:R-:W0:Y:S01]  /*0ca0*/  @!P4 LDC.64 R36, c[0x0][0x398] ;  /* 0x0000e600ff24cb82 */ /* 0x000e220000000a00 */
[----:B-1----:R-:W-:-:S02]  /*0cb0*/  @!P1 IADD3 R32, P6, PT, R13, R38, RZ ;  /* 0x000000260d209210 */ /* 0x002fc40007fde0ff */
[----:B------:R-:W-:Y:S01]  /*0cc0*/  @!P4 MOV R22, R86 ;  /* 0x000000560016c202 */ /* 0x000fe20000000f00 */
[----:B----4-:R-:W-:Y:S01]  /*0cd0*/  @!P4 IMAD R10, R33, R18, RZ ;  /* 0x00000012210ac224 */ /* 0x010fe200078e02ff */
[----:B------:R-:W-:Y:S02]  /*0ce0*/  @!P4 MOV R23, R89 ;  /* 0x000000590017c202 */ /* 0x000fe40000000f00 */
[C---:B------:R-:W-:Y:S01]  /*0cf0*/  @!P1 IADD3.X R33, PT, PT, R12.reuse, R39, RZ, P6, !PT ;  /* 0x000000270c219210 */ /* 0x040fe200037fe4ff */
[----:B------:R-:W-:Y:S01]  /*0d00*/  @!P4 IMAD R11, R17, R19, R10 ;  /* 0x00000013110bc224 */ /* 0x000fe200078e020a */
[----:B--2---:R-:W-:Y:S01]  /*0d10*/  @!P1 IADD3 R30, P6, PT, R13, R30, RZ ;  /* 0x0000001e0d1e9210 */ /* 0x004fe20007fde0ff */
[----:B------:R-:W-:Y:S01]  /*0d20*/  @!P4 IMAD.WIDE.U32 R22, R17, R18, R22 ;  /* 0x000000121116c225 */ /* 0x000fe200078e0016 */
[----:B------:R-:W1:Y:S02]  /*0d30*/  @!P5 LDC.64 R38, c[0x0][0x3a0] ;  /* 0x0000e800ff26db82 */ /* 0x000e640000000a00 */
[----:B------:R-:W-:-:S02]  /*0d40*/  @!P1 IADD3.X R31, PT, PT, R12, R31, RZ, P6, !PT ;  /* 0x0000001f0c1f9210 */ /* 0x000fc400037fe4ff */
[----:B------:R-:W-:-:S04]  /*0d50*/  @!P4 IADD3 R23, PT, PT, R23, R11, RZ ;  /* 0x0000000b1717c210 */ /* 0x000fc80007ffe0ff */
[----:B------:R-:W2:Y:S01]  /*0d60*/  @P3 LDC.64 R18, c[0x0][0x3b0] ;  /* 0x0000ec00ff123b82 */ /* 0x000ea20000000a00 */
[C---:B------:R-:W-:Y:S01]  /*0d70*/  @!P4 SHF.L.U32 R17, R22.reuse, 0x2, RZ ;  /* 0x000000021611c819 */ /* 0x040fe200000006ff */
[----:B0-----:R-:W-:Y:S01]  /*0d80*/  @!P5 IMAD R43, R43, R14, RZ ;  /* 0x0000000e2b2bd224 */ /* 0x001fe200078e02ff */
[----:B------:R-:W-:-:S05]  /*0d90*/  @!P4 SHF.L.U64.HI R40, R22, 0x2, R23 ;  /* 0x000000021628c819 */ /* 0x000fca0000010217 */
[----:B------:R-:W0:Y:S01]  /*0da0*/  @!P5 LDC.64 R12, c[0x0][0x398] ;  /* 0x0000e600ff0cdb82 */ /* 0x000e220000000a00 */
[----:B------:R-:W-:Y:S02]  /*0db0*/  @!P5 MOV R22, R86 ;  /* 0x000000560016d202 */ /* 0x000fe40000000f00 */
[----:B------:R-:W-:-:S05]  /*0dc0*/  @!P5 MOV R23, R89 ;  /* 0x000000590017d202 */ /* 0x000fca0000000f00 */
[----:B------:R-:W4:Y:S01]  /*0dd0*/  LDC.64 R10, c[0x0][0x3a8] ;  /* 0x0000ea00ff0a7b82 */ /* 0x000f220000000a00 */
[C---:B------:R-:W-:Y:S01]  /*0de0*/  @!P4 IADD3 R34, P6, PT, R17.reuse, R34, RZ ;  /* 0x000000221122c210 */ /* 0x040fe20007fde0ff */
[C---:B------:R-:W-:Y:S02]  /*0df0*/  @!P5 IMAD R43, R16.reuse, R15, R43 ;  /* 0x0000000f102bd224 */ /* 0x040fe400078e022b */
[----:B------:R-:W-:Y:S01]  /*0e00*/  @!P5 IMAD.WIDE.U32 R14, R16, R14, R22 ;  /* 0x0000000e100ed225 */ /* 0x000fe200078e0016 */
[----:B------:R-:W-:Y:S02]  /*0e10*/  @!P4 IADD3.X R35, PT, PT, R40, R35, RZ, P6, !PT ;  /* 0x000000232823c210 */ /* 0x000fe400037fe4ff */
[----:B------:R-:W-:Y:S02]  /*0e20*/  @!P4 IADD3 R36, P6, PT, R17, R36, RZ ;  /* 0x000000241124c210 */ /* 0x000fe40007fde0ff */
[----:B------:R-:W-:Y:S02]  /*0e30*/  LOP3.LUT R75, R77, 0xffff, RZ, 0xc0, !PT ;  /* 0x0000ffff4d4b7812 */ /* 0x000fe400078ec0ff */
[----:B------:R-:W-:-:S02]  /*0e40*/  @!P5 IADD3 R17, PT, PT, R15, R43, RZ ;  /* 0x0000002b0f11d210 */ /* 0x000fc40007ffe0ff */
[----:B------:R-:W-:Y:S01]  /*0e50*/  @!P5 SHF.L.U32 R41, R14, 0x2, RZ ;  /* 0x000000020e29d819 */ /* 0x000fe200000006ff */
[----:B------:R-:W-:Y:S01]  /*0e60*/  IMAD R15, R0, 0x14, R75 ;  /* 0x00000014000f7824 */ /* 0x000fe200078e024b */
[----:B------:R-:W-:Y:S02]  /*0e70*/  @!P4 IADD3.X R37, PT, PT, R40, R37, RZ, P6, !PT ;  /* 0x000000252825c210 */ /* 0x000fe400037fe4ff */
[----:B------:R-:W-:Y:S02]  /*0e80*/  @!P5 SHF.L.U64.HI R14, R14, 0x2, R17 ;  /* 0x000000020e0ed819 */ /* 0x000fe40000010211 */
[----:B-1----:R-:W-:Y:S01]  /*0e90*/  @!P5 IADD3 R38, P6, PT, R41, R38, RZ ;  /* 0x000000262926d210 */ /* 0x002fe20007fde0ff */
[----:B--2---:R-:W-:-:S03]  /*0ea0*/  @P3 IMAD.WIDE R16, R15, 0x2, R18 ;  /* 0x000000020f103825 */ /* 0x004fc600078e0212 */
[C---:B------:R-:W-:Y:S02]  /*0eb0*/  @!P5 IADD3.X R39, PT, PT, R14.reuse, R39, RZ, P6, !PT ;  /* 0x000000270e27d210 */ /* 0x040fe400037fe4ff */
[----:B0-----:R-:W-:Y:S01]  /*0ec0*/  @!P5 IADD3 R40, P6, PT, R41, R12, RZ ;  /* 0x0000000c2928d210 */ /* 0x001fe20007fde0ff */
[----:B----4-:R-:W-:Y:S01]  /*0ed0*/  IMAD.WIDE R18, R15, 0x2, R10 ;  /* 0x000000020f127825 */ /* 0x010fe200078e020a */
[----:B------:R-:W2:Y:S01]  /*0ee0*/  @P3 LDG.E.U16 R44, desc[UR8][R16.64] ;  /* 0x00000008102c3981 */ /* 0x000ea2000c1e1500 */
[----:B------:R-:W-:Y:S02]  /*0ef0*/  CS2R R10, SRZ ;  /* 0x00000000000a7805 */ /* 0x000fe4000001ff00 */
[----:B------:R-:W-:Y:S02]  /*0f00*/  @!P5 IADD3.X R41, PT, PT, R14, R13, RZ, P6, !PT ;  /* 0x0000000d0e29d210 */ /* 0x000fe400037fe4ff */
[----:B------:R-:W-:Y:S01]  /*0f10*/  CS2R R12, SRZ ;  /* 0x00000000000c7805 */ /* 0x000fe2000001ff00 */
[----:B------:R0:W4:Y:S01]  /*0f20*/  @P3 LDG.E.U16 R43, desc[UR8][R16.64+0x2] ;  /* 0x00000208102b3981 */ /* 0x000122000c1e1500 */
[----:B------:R-:W-:-:S02]  /*0f30*/  CS2R R22, SRZ ;  /* 0x0000000000167805 */ /* 0x000fc4000001ff00 */
[----:B------:R-:W-:Y:S01]  /*0f40*/  CS2R R64, SRZ ;  /* 0x0000000000407805 */ /* 0x000fe2000001ff00 */
[----:B------:R-:W4:Y:S04]  /*0f50*/  LDG.E.U16 R42, desc[UR8][R18.64] ;  /* 0x00000008122a7981 */ /* 0x000f28000c1e1500 */
[----:B------:R1:W4:Y:S01]  /*0f60*/  LDG.E.U16 R80, desc[UR8][R18.64+0x2] ;  /* 0x0000020812507981 */ /* 0x000322000c1e1500 */
[----:B0-----:R-:W-:-:S03]  /*0f70*/  CS2R R16, SRZ ;  /* 0x0000000000107805 */ /* 0x001fc6000001ff00 */
[----:B------:R0:W5:Y:S04]  /*0f80*/  @!P0 LDG.E.64 R10, desc[UR8][R20.64] ;  /* 0x00000008140a8981 */ /* 0x000168000c1e1b00 */
[----:B------:R0:W5:Y:S01]  /*0f90*/  @!P0 LDG.E.64 R12, desc[UR8][R24.64] ;  /* 0x00000008180c8981 */ /* 0x000162000c1e1b00 */
[----:B-1----:R-:W-:-:S03]  /*0fa0*/  CS2R R18, SRZ ;  /* 0x0000000000127805 */ /* 0x002fc6000001ff00 */
[----:B------:R1:W5:Y:S01]  /*0fb0*/  @!P2 LDG.E.64 R16, desc[UR8][R26.64] ;  /* 0x000000081a10a981 */ /* 0x000362000c1e1b00 */
[----:B0-----:R-:W-:-:S03]  /*0fc0*/  CS2R R20, SRZ ;  /* 0x0000000000147805 */ /* 0x001fc6000001ff00 */
[----:B------:R-:W5:Y:S01]  /*0fd0*/  @!P1 LDG.E.64 R18, desc[UR8][R32.64] ;  /* 0x0000000820129981 */ /* 0x000f62000c1e1b00 */
[----:B------:R-:W-:-:S03]  /*0fe0*/  CS2R R24, SRZ ;  /* 0x0000000000187805 */ /* 0x000fc6000001ff00 */
[----:B------:R-:W5:Y:S01]  /*0ff0*/  @!P1 LDG.E.64 R20, desc[UR8][R30.64] ;  /* 0x000000081e149981 */ /* 0x000f62000c1e1b00 */
[----:B-1----:R-:W-:-:S03]  /*1000*/  CS2R R26, SRZ ;  /* 0x00000000001a7805 */ /* 0x002fc6000001ff00 */
[----:B------:R-:W5:Y:S04]  /*1010*/  @!P4 LDG.E.64 R22, desc[UR8][R34.64] ;  /* 0x000000082216c981 */ /* 0x000f68000c1e1b00 */
[----:B------:R-:W5:Y:S04]  /*1020*/  @!P4 LDG.E.64 R24, desc[UR8][R36.64] ;  /* 0x000000082418c981 */ /* 0x000f68000c1e1b00 */
[----:B------:R-:W5:Y:S04]  /*1030*/  @!P5 LDG.E.64 R26, desc[UR8][R38.64] ;  /* 0x00000008261ad981 */ /* 0x000f68000c1e1b00 */
[----:B------:R-:W5:Y:S01]  /*1040*/  @!P5 LDG.E.64 R64, desc[UR8][R40.64] ;  /* 0x000000082840d981 */ /* 0x000f62000c1e1b00 */
[----:B------:R-:W-:-:S06]  /*1050*/  CS2R R14, SRZ ;  /* 0x00000000000e7805 */ /* 0x000fcc000001ff00 */
[----:B------:R0:W5:Y:S01]  /*1060*/  @!P2 LDG.E.64 R14, desc[UR8][R28.64] ;  /* 0x000000081c0ea981 */ /* 0x000162000c1e1b00 */
[----:B------:R-:W-:Y:S01]  /*1070*/  MOV R84, 0x3f800000 ;  /* 0x3f80000000547802 */ /* 0x000fe20000000f00 */
[----:B------:R-:W-:Y:S01]  /*1080*/  UISETP.NE.AND UP0, UPT, UR4, URZ, UPT ;  /* 0x000000ff0400728c */ /* 0x000fe2000bf05270 */
[----:B------:R-:W-:Y:S01]  /*1090*/  CS2R R82, SRZ ;  /* 0x0000000000527805 */ /* 0x000fe2000001ff00 */
[----:B---3--:R-:W-:-:S05]  /*10a0*/  FFMA.FTZ R9, -R8, R8, R9 ;  /* 0x0000000808097223 */ /* 0x008fca0000010109 */
[----:B------:R-:W-:-:S13]  /*10b0*/  FSETP.GTU.FTZ.AND P0, PT, R9, RZ, PT ;  /* 0x000000ff0900720b */ /* 0x000fda0003f1c000 */
[----:B0-----:R-:W0:Y:S02]  /*10c0*/  @P0 LDC R28, c[0x0][0x3c0] ;  /* 0x0000f000ff1c0b82 */ /* 0x001e240000000800 */
[----:B0-----:R-:W-:-:S04]  /*10d0*/  @P0 FADD.FTZ R28, R9, R28 ;  /* 0x0000001c091c0221 */ /* 0x001fc80000010000 */
[----:B------:R0:W1:Y:S01]  /*10e0*/  @P0 MUFU.RSQ R84, R28 ;  /* 0x0000001c00540308 */ /* 0x0000620000001400 */
[----:B--2---:R-:W-:Y:S02]  /*10f0*/  @P3 SHF.L.U32 R82, R44, 0x10, RZ ;  /* 0x000000102c523819 */ /* 0x004fe400000006ff */
[----:B----4-:R-:W-:Y:S02]  /*1100*/  @P3 SHF.L.U32 R83, R43, 0x10, RZ ;  /* 0x000000102b533819 */ /* 0x010fe400000006ff */
[----:B------:R-:W-:Y:S02]  /*1110*/  SHF.L.U32 R9, R42, 0x10, RZ ;  /* 0x000000102a097819 */ /* 0x000fe400000006ff */
[----:B------:R-:W-:Y:S01]  /*1120*/  SHF.L.U32 R80, R80, 0x10, RZ ;  /* 0x0000001050507819 */ /* 0x000fe200000006ff */
[----:B01----:R-:W-:Y:S06]  /*1130*/  BRA.U UP0, `(.L_x_1240) ;  /* 0x0000000500c47547 */ /* 0x003fec000b800000 */
[C---:B-----5:R-:W-:Y:S01]  /*1140*/  FADD.FTZ R29, -R8.reuse, R70 ;  /* 0x00000046081d7221 */ /* 0x060fe20000010100 */
[----:B------:R-:W-:Y:S01]  /*1150*/  FADD.FTZ R31, -R8, R71 ;  /* 0x00000047081f7221 */ /* 0x000fe20000010100 */
[-C--:B------:R-:W-:Y:S01]  /*1160*/  FMUL.FTZ R30, R68, R9.reuse ;  /* 0x00000009441e7220 */ /* 0x080fe20000410000 */
[----:B------:R-:W-:Y:S01]  /*1170*/  FADD.FTZ R35, -R8, R66 ;  /* 0x0000004208237221 */ /* 0x000fe20000010100 */
[-C--:B------:R-:W-:Y:S01]  /*1180*/  FMUL.FTZ R29, R29, R84.reuse ;  /* 0x000000541d1d7220 */ /* 0x080fe20000410000 */
        /* <DEDUP_REMOVED lines=13> */
[----:B------:R-:W-:Y:S01]  /*1260*/  FMUL.FTZ R30, R29, R84 ;  /* 0x000000541d1e7220 */ /* 0x000fe20000410000 */
        /* <DEDUP_REMOVED lines=94> */
.L_x_1240:
[C---:B-----5:R-:W-:Y:S01]  /*1850*/  FADD.FTZ R31, -R8.reuse, R71 ;  /* 0x00000047081f7221 */ /* 0x060fe20000010100 */
[C---:B------:R-:W-:Y:S01]  /*1860*/  FADD.FTZ R33, -R8.reuse, R66 ;  /* 0x0000004208217221 */ /* 0x040fe20000010100 */
[C---:B------:R-:W-:Y:S01]  /*1870*/  FADD.FTZ R37, -R8.reuse, R67 ;  /* 0x0000004308257221 */ /* 0x040fe20000010100 */
[C---:B------:R-:W-:Y:S01]  /*1880*/  FADD.FTZ R41, -R8.reuse, R4 ;  /* 0x0000000408297221 */ /* 0x040fe20000010100 */
[-C--:B------:R-:W-:Y:S01]  /*1890*/  FMUL.FTZ R30, R31, R84.reuse ;  /* 0x000000541f1e7220 */ /* 0x080fe20000410000 */
[-C--:B------:R-:W-:Y:S01]  /*18a0*/  FMUL.FTZ R31, R33, R84.reuse ;  /* 0x00000054211f7220 */ /* 0x080fe20000410000 */
[C---:B------:R-:W-:Y:S01]  /*18b0*/  FADD.FTZ R29, -R8.reuse, R70 ;  /* 0x00000046081d7221 */ /* 0x040fe20000010100 */
[-C--:B------:R-:W-:Y:S01]  /*18c0*/  FMUL.FTZ R32, R37, R84.reuse ;  /* 0x0000005425207220 */ /* 0x080fe20000410000 */
[-C--:B------:R-:W-:Y:S01]  /*18d0*/  FMUL.FTZ R37, R41, R84.reuse ;  /* 0x0000005429257220 */ /* 0x080fe20000410000 */
[--C-:B------:R-:W-:Y:S01]  /*18e0*/  FFMA.FTZ R46, R9, R31, R82.reuse ;  /* 0x0000001f092e7223 */ /* 0x100fe20000010052 */
[----:B------:R-:W-:Y:S01]  /*18f0*/  FADD.FTZ R43, -R8, R5 ;  /* 0x00000005082b7221 */ /* 0x000fe20000010100 */
[----:B------:R-:W-:Y:S01]  /*1900*/  FMUL.FTZ R29, R29, R84 ;  /* 0x000000541d1d7220 */ /* 0x000fe20000410000 */
[--C-:B------:R-:W-:Y:S01]  /*1910*/  FFMA.FTZ R35, R80, R30, R83.reuse ;  /* 0x0000001e50237223 */ /* 0x100fe20000010053 */
[----:B------:R-:W-:Y:S01]  /*1920*/  FMUL.FTZ R41, R46, -1.4426950216293334961 ;  /* 0xbfb8aa3b2e297820 */ /* 0x000fe20000410000 */
[--C-:B------:R-:W-:Y:S01]  /*1930*/  FFMA.FTZ R33, R9, R37, R82.reuse ;  /* 0x0000002509217223 */ /* 0x100fe20000010052 */
[----:B------:R-:W-:Y:S01]  /*1940*/  FMUL.FTZ R36, R43, R84 ;  /* 0x000000542b247220 */ /* 0x000fe20000410000 */
[----:B------:R-:W-:Y:S01]  /*1950*/  FFMA.FTZ R34, R9, R29, R82 ;  /* 0x0000001d09227223 */ /* 0x000fe20000010052 */
[----:B------:R-:W-:Y:S01]  /*1960*/  FMUL.FTZ R39, R35, -1.4426950216293334961 ;  /* 0xbfb8aa3b23277820 */ /* 0x000fe20000410000 */
[----:B------:R-:W-:Y:S01]  /*1970*/  FMUL.FTZ R45, R33, -1.4426950216293334961 ;  /* 0xbfb8aa3b212d7820 */ /* 0x000fe20000410000 */
[C-C-:B------:R-:W-:Y:S01]  /*1980*/  FFMA.FTZ R47, R80.reuse, R32, R83.reuse ;  /* 0x00000020502f7223 */ /* 0x140fe20000010053 */
[----:B------:R-:W0:Y:S01]  /*1990*/  MUFU.EX2 R41, R41 ;  /* 0x0000002900297308 */ /* 0x000e220000000800 */
[----:B------:R-:W-:Y:S01]  /*19a0*/  FFMA.FTZ R28, R80, R36, R83 ;  /* 0x00000024501c7223 */ /* 0x000fe20000010053 */
[----:B------:R-:W-:Y:S01]  /*19b0*/  FMUL.FTZ R38, R34, -1.4426950216293334961 ;  /* 0xbfb8aa3b22267820 */ /* 0x000fe20000410000 */
[----:B------:R-:W-:Y:S01]  /*19c0*/  FMUL.FTZ R44, R47, -1.4426950216293334961 ;  /* 0xbfb8aa3b2f2c7820 */ /* 0x000fe20000410000 */
[----:B------:R-:W1:Y:S01]  /*19d0*/  MUFU.EX2 R40, R39 ;  /* 0x0000002700287308 */ /* 0x000e620000000800 */
[----:B------:R-:W-:-:S03]  /*19e0*/  FMUL.FTZ R49, R28, -1.4426950216293334961 ;  /* 0xbfb8aa3b1c317820 */ /* 0x000fc60000410000 */
[----:B------:R-:W2:Y:S04]  /*19f0*/  MUFU.EX2 R45, R45 ;  /* 0x0000002d002d7308 */ /* 0x000ea80000000800 */
        /* <DEDUP_REMOVED lines=12> */
[----:B--2---:R-:W-:-:S04]  /*1ac0*/  FADD.FTZ R49, -R43, 1 ;  /* 0x3f8000002b317421 */ /* 0x004fc80000010100 */
[----:B------:R-:W-:-:S03]  /*1ad0*/  FFMA.FTZ R49, R46, R49, 1 ;  /* 0x3f8000002e317423 */ /* 0x000fc60000010031 */
[----:B------:R0:W2:Y:S08]  /*1ae0*/  MUFU.RCP R39, R38 ;  /* 0x0000002600277308 */ /* 0x0000b00000001000 */
[----:B------:R-:W3:Y:S01]  /*1af0*/  MUFU.RCP R44, R44 ;  /* 0x0000002c002c7308 */ /* 0x000ee20000001000 */
[----:B0-----:R-:W-:Y:S01]  /*1b00*/  FADD.FTZ R38, -R48, 1 ;  /* 0x3f80000030267421 */ /* 0x001fe20000010100 */
[----:B-1----:R-:W-:-:S03]  /*1b10*/  FADD.FTZ R46, -R41, 1 ;  /* 0x3f800000292e7421 */ /* 0x002fc60000010100 */
[----:B------:R-:W-:Y:S01]  /*1b20*/  FFMA.FTZ R38, R35, R38, 1 ;  /* 0x3f80000023267423 */ /* 0x000fe20000010026 */
[----:B------:R-:W-:Y:S01]  /*1b30*/  FADD.FTZ R35, -R8, R10 ;  /* 0x0000000a08237221 */ /* 0x000fe20000010100 */
[----:B------:R-:W-:Y:S01]  /*1b40*/  FFMA.FTZ R46, R33, R46, 1 ;  /* 0x3f800000212e7423 */ /* 0x000fe2000001002e */
[----:B------:R-:W0:Y:S01]  /*1b50*/  MUFU.RCP R40, R40 ;  /* 0x0000002800287308 */ /* 0x000e220000001000 */
[----:B--2---:R-:W-:Y:S01]  /*1b60*/  FADD.FTZ R45, -R39, 1 ;  /* 0x3f800000272d7421 */ /* 0x004fe20000010100 */
[----:B------:R-:W-:Y:S01]  /*1b70*/  FMUL.FTZ R33, R35, R84 ;  /* 0x0000005423217220 */ /* 0x000fe20000410000 */
[----:B------:R-:W-:Y:S01]  /*1b80*/  FMUL.FTZ R39, R68, R39 ;  /* 0x0000002744277220 */ /* 0x000fe20000410000 */
[----:B------:R-:W-:Y:S01]  /*1b90*/  FADD.FTZ R35, -R8, R11 ;  /* 0x0000000b08237221 */ /* 0x000fe20000010100 */
[----:B------:R-:W-:Y:S01]  /*1ba0*/  FFMA.FTZ R34, R34, R45, 1 ;  /* 0x3f80000022227423 */ /* 0x000fe2000001002d */
[----:B------:R-:W-:Y:S01]  /*1bb0*/  FFMA.FTZ R52, R9, R33, R82 ;  /* 0x0000002109347223 */ /* 0x000fe20000010052 */
[----:B---3--:R-:W-:Y:S01]  /*1bc0*/  FADD.FTZ R45, -R44, 1 ;  /* 0x3f8000002c2d7421 */ /* 0x008fe20000010100 */
[----:B------:R-:W-:-:S03]  /*1bd0*/  FMUL.FTZ R44, R7, R44 ;  /* 0x0000002c072c7220 */ /* 0x000fc60000410000 */
[----:B------:R-:W-:Y:S01]  /*1be0*/  FFMA.FTZ R45, R28, R45, 1 ;  /* 0x3f8000001c2d7423 */ /* 0x000fe2000001002d */
[----:B------:R-:W-:Y:S01]  /*1bf0*/  FMUL.FTZ R28, R39, R34 ;  /* 0x00000022271c7220 */ /* 0x000fe20000410000 */
[----:B------:R-:W-:Y:S01]  /*1c00*/  FMUL.FTZ R39, R69, R48 ;  /* 0x0000003045277220 */ /* 0x000fe20000410000 */
[----:B------:R-:W-:Y:S01]  /*1c10*/  FMUL.FTZ R34, R35, R84 ;  /* 0x0000005423227220 */ /* 0x000fe20000410000 */
[----:B------:R-:W-:Y:S01]  /*1c20*/  FMUL.FTZ R48, R52, -1.4426950216293334961 ;  /* 0xbfb8aa3b34307820 */ /* 0x000fe20000410000 */
[----:B0-----:R-:W-:Y:S01]  /*1c30*/  FADD.FTZ R42, -R40, 1 ;  /* 0x3f800000282a7421 */ /* 0x001fe20000010100 */
[----:B------:R-:W-:Y:S01]  /*1c40*/  FMUL.FTZ R39, R39, R38 ;  /* 0x0000002627277220 */ /* 0x000fe20000410000 */
[----:B------:R-:W-:Y:S01]  /*1c50*/  FFMA.FTZ R54, R80, R34, R83 ;  /* 0x0000002250367223 */ /* 0x000fe20000010053 */
[----:B------:R-:W-:Y:S01]  /*1c60*/  FMUL.FTZ R38, R2, R43 ;  /* 0x0000002b02267220 */ /* 0x000fe20000410000 */
[----:B------:R-:W-:Y:S01]  /*1c70*/  FFMA.FTZ R42, R47, R42, 1 ;  /* 0x3f8000002f2a7423 */ /* 0x000fe2000001002a */
[----:B------:R-:W0:Y:S01]  /*1c80*/  MUFU.EX2 R48, R48 ;  /* 0x0000003000307308 */ /* 0x000e220000000800 */
[----:B------:R-:W-:Y:S01]  /*1c90*/  FMUL.FTZ R50, R54, -1.4426950216293334961 ;  /* 0xbfb8aa3b36327820 */ /* 0x000fe20000410000 */
[----:B------:R-:W-:Y:S01]  /*1ca0*/  FADD.FTZ R47, -R8, R14 ;  /* 0x0000000e082f7221 */ /* 0x000fe20000010100 */
[----:B------:R-:W-:Y:S01]  /*1cb0*/  FMUL.FTZ R38, R38, R49 ;  /* 0x0000003126267220 */ /* 0x000fe20000410000 */
[----:B------:R-:W-:Y:S01]  /*1cc0*/  FADD.FTZ R49, -R8, R15 ;  /* 0x0000000f08317221 */ /* 0x000fe20000010100 */
[----:B------:R-:W-:Y:S01]  /*1cd0*/  FMUL.FTZ R43, R3, R40 ;  /* 0x00000028032b7220 */ /* 0x000fe20000410000 */
[-C--:B------:R-:W-:Y:S01]  /*1ce0*/  FMUL.FTZ R35, R47, R84.reuse ;  /* 0x000000542f237220 */ /* 0x080fe20000410000 */
[----:B------:R-:W1:Y:S01]  /*1cf0*/  MUFU.EX2 R50, R50 ;  /* 0x0000003200327308 */ /* 0x000e620000000800 */
[----:B------:R-:W-:Y:S01]  /*1d00*/  FMUL.FTZ R47, R6, R41 ;  /* 0x00000029062f7220 */ /* 0x000fe20000410000 */
[----:B------:R-:W-:Y:S01]  /*1d10*/  FMUL.FTZ R40, R49, R84 ;  /* 0x0000005431287220 */ /* 0x000fe20000410000 */
[----:B------:R-:W-:Y:S01]  /*1d20*/  FFMA.FTZ R56, R9, R35, R82 ;  /* 0x0000002309387223 */ /* 0x000fe20000010052 */
[----:B------:R-:W-:Y:S01]  /*1d30*/  FMUL.FTZ R41, R43, R42 ;  /* 0x0000002a2b297220 */ /* 0x000fe20000410000 */
[----:B------:R-:W-:Y:S01]  /*1d40*/  FMUL.FTZ R42, R47, R46 ;  /* 0x0000002e2f2a7220 */ /* 0x000fe20000410000 */
[----:B------:R-:W-:Y:S01]  /*1d50*/  FFMA.FTZ R58, R80, R40, R83 ;  /* 0x00000028503a7223 */ /* 0x000fe20000010053 */
[----:B0-----:R-:W-:Y:S01]  /*1d60*/  FADD.FTZ R48, R48, 1 ;  /* 0x3f80000030307421 */ /* 0x001fe20000010000 */
[----:B------:R-:W-:Y:S01]  /*1d70*/  FMUL.FTZ R55, R56, -1.4426950216293334961 ;  /* 0xbfb8aa3b38377820 */ /* 0x000fe20000410000 */
[----:B------:R-:W-:Y:S01]  /*1d80*/  FADD.FTZ R47, -R8, R18 ;  /* 0x00000012082f7221 */ /* 0x000fe20000010100 */
[----:B------:R-:W-:Y:S01]  /*1d90*/  FMUL.FTZ R57, R58, -1.4426950216293334961 ;  /* 0xbfb8aa3b3a397820 */ /* 0x000fe20000410000 */
[----:B------:R0:W2:Y:S01]  /*1da0*/  MUFU.RCP R53, R48 ;  /* 0x0000003000357308 */ /* 0x0000a20000001000 */
[----:B------:R-:W-:Y:S01]  /*1db0*/  FMUL.FTZ R43, R44, R45 ;  /* 0x0000002d2c2b7220 */ /* 0x000fe20000410000 */
[----:B------:R-:W-:Y:S01]  /*1dc0*/  FMUL.FTZ R44, R47, R84 ;  /* 0x000000542f2c7220 */ /* 0x000fe20000410000 */
[----:B-1----:R-:W-:Y:S01]  /*1dd0*/  FADD.FTZ R92, R50, 1 ;  /* 0x3f800000325c7421 */ /* 0x002fe20000010000 */
[C---:B------:R-:W-:Y:S01]  /*1de0*/  FADD.FTZ R45, -R8.reuse, R19 ;  /* 0x00000013082d7221 */ /* 0x040fe20000010100 */
[C---:B------:R-:W-:Y:S01]  /*1df0*/  FADD.FTZ R47, -R8.reuse, R22 ;  /* 0x00000016082f7221 */ /* 0x040fe20000010100 */
[--C-:B------:R-:W-:Y:S01]  /*1e00*/  FFMA.FTZ R51, R9, R44, R82.reuse ;  /* 0x0000002c09337223 */ /* 0x100fe20000010052 */
[----:B------:R-:W-:Y:S01]  /*1e10*/  FADD.FTZ R49, -R8, R23 ;  /* 0x0000001708317221 */ /* 0x000fe20000010100 */
[----:B------:R-:W1:Y:S01]  /*1e20*/  MUFU.EX2 R55, R55 ;  /* 0x0000003700377308 */ /* 0x000e620000000800 */
[-C--:B------:R-:W-:Y:S01]  /*1e30*/  FMUL.FTZ R45, R45, R84.reuse ;  /* 0x000000542d2d7220 */ /* 0x080fe20000410000 */
[----:B------:R-:W-:Y:S01]  /*1e40*/  FMUL.FTZ R72, R51, -1.4426950216293334961 ;  /* 0xbfb8aa3b33487820 */ /* 0x000fe20000410000 */
[-C--:B------:R-:W-:Y:S01]  /*1e50*/  FMUL.FTZ R46, R47, R84.reuse ;  /* 0x000000542f2e7220 */ /* 0x080fe20000410000 */
[----:B------:R-:W3:Y:S01]  /*1e60*/  MUFU.RCP R92, R92 ;  /* 0x0000005c005c7308 */ /* 0x000ee20000001000 */
[----:B------:R-:W-:Y:S01]  /*1e70*/  FFMA.FTZ R47, R80, R45, R83 ;  /* 0x0000002d502f7223 */ /* 0x000fe20000010053 */
[----:B------:R-:W-:Y:S01]  /*1e80*/  FMUL.FTZ R49, R49, R84 ;  /* 0x0000005431317220 */ /* 0x000fe20000410000 */
[----:B0-----:R-:W-:-:S02]  /*1e90*/  FFMA.FTZ R48, R9, R46, R82 ;  /* 0x0000002e09307223 */ /* 0x001fc40000010052 */
[----:B------:R-:W-:Y:S01]  /*1ea0*/  FMUL.FTZ R62, R47, -1.4426950216293334961 ;  /* 0xbfb8aa3b2f3e7820 */ /* 0x000fe20000410000 */
[----:B--2---:R-:W-:Y:S01]  /*1eb0*/  FADD.FTZ R59, -R53, 1 ;  /* 0x3f800000353b7421 */ /* 0x004fe20000010100 */
[----:B------:R-:W-:Y:S01]  /*1ec0*/  FMUL.FTZ R63, R48, -1.4426950216293334961 ;  /* 0xbfb8aa3b303f7820 */ /* 0x000fe20000410000 */
[----:B------:R-:W0:Y:S01]  /*1ed0*/  MUFU.EX2 R57, R57 ;  /* 0x0000003900397308 */ /* 0x000e220000000800 */
[----:B------:R-:W-:Y:S01]  /*1ee0*/  FFMA.FTZ R50, R80, R49, R83 ;  /* 0x0000003150327223 */ /* 0x000fe20000010053 */
[----:B-1----:R-:W-:Y:S01]  /*1ef0*/  FADD.FTZ R85, R55, 1 ;  /* 0x3f80000037557421 */ /* 0x002fe20000010000 */
[----:B------:R-:W-:Y:S01]  /*1f00*/  FFMA.FTZ R61, R52, R59, 1 ;  /* 0x3f800000343d7423 */ /* 0x000fe2000001003b */
[----:B------:R-:W1:Y:S01]  /*1f10*/  MUFU.EX2 R72, R72 ;  /* 0x0000004800487308 */ /* 0x000e620000000800 */
[----:B------:R-:W-:Y:S01]  /*1f20*/  FMUL.FTZ R52, R12, R53 ;  /* 0x000000350c347220 */ /* 0x000fe20000410000 */
[----:B------:R-:W-:Y:S02]  /*1f30*/  FMUL.FTZ R53, R50, -1.4426950216293334961 ;  /* 0xbfb8aa3b32357820 */ /* 0x000fe40000410000 */
[----:B------:R-:W2:Y:S01]  /*1f40*/  MUFU.RCP R85, R85 ;  /* 0x0000005500557308 */ /* 0x000ea20000001000 */
[----:B------:R-:W-:Y:S01]  /*1f50*/  FMUL.FTZ R52, R52, R61 ;  /* 0x0000003d34347220 */ /* 0x000fe20000410000 */
[----:B---3--:R-:W-:Y:S01]  /*1f60*/  FADD.FTZ R81, -R92, 1 ;  /* 0x3f8000005c517421 */ /* 0x008fe20000010100 */
[----:B------:R-:W-:Y:S01]  /*1f70*/  FADD.FTZ R61, -R8, R26 ;  /* 0x0000001a083d7221 */ /* 0x000fe20000010100 */
[----:B------:R-:W-:Y:S01]  /*1f80*/  FMUL.FTZ R92, R13, R92 ;  /* 0x0000005c0d5c7220 */ /* 0x000fe20000410000 */
[----:B0-----:R-:W-:Y:S01]  /*1f90*/  FADD.FTZ R90, R57, 1 ;  /* 0x3f800000395a7421 */ /* 0x001fe20000010000 */
[----:B------:R-:W-:-:S02]  /*1fa0*/  FFMA.FTZ R81, R54, R81, 1 ;  /* 0x3f80000036517423 */ /* 0x000fc40000010051 */
[----:B------:R-:W0:Y:S01]  /*1fb0*/  MUFU.EX2 R62, R62 ;  /* 0x0000003e003e7308 */ /* 0x000e220000000800 */
[----:B------:R-:W-:Y:S01]  /*1fc0*/  FMUL.FTZ R60, R61, R84 ;  /* 0x000000543d3c7220 */ /* 0x000fe20000410000 */
[----:B-1----:R-:W-:Y:S01]  /*1fd0*/  FADD.FTZ R72, R72, 1 ;  /* 0x3f80000048487421 */ /* 0x002fe20000010000 */
[----:B------:R-:W-:Y:S01]  /*1fe0*/  FADD.FTZ R61, -R8, R27 ;  /* 0x0000001b083d7221 */ /* 0x000fe20000010100 */
[----:B------:R-:W1:Y:S01]  /*1ff0*/  MUFU.RCP R90, R90 ;  /* 0x0000005a005a7308 */ /* 0x000e620000001000 */
[----:B------:R-:W-:Y:S01]  /*2000*/  FFMA.FTZ R54, R9, R60, R82 ;  /* 0x0000003c09367223 */ /* 0x000fe20000010052 */
[----:B------:R-:W-:Y:S01]  /*2010*/  FMUL.FTZ R57, R92, R81 ;  /* 0x000000515c397220 */ /* 0x000fe20000410000 */
[----:B------:R-:W-:Y:S01]  /*2020*/  FMUL.FTZ R61, R61, R84 ;  /* 0x000000543d3d7220 */ /* 0x000fe20000410000 */
[----:B--2---:R-:W-:-:S03]  /*2030*/  FADD.FTZ R91, -R85, 1 ;  /* 0x3f800000555b7421 */ /* 0x004fc60000010100 */
[----:B------:R-:W-:Y:S01]  /*2040*/  FFMA.FTZ R55, R80, R61, R83 ;  /* 0x0000003d50377223 */ /* 0x000fe20000010053 */
[----:B------:R-:W2:Y:S01]  /*2050*/  MUFU.RCP R81, R72 ;  /* 0x0000004800517308 */ /* 0x000ea20000001000 */
[----:B0-----:R-:W-:Y:S01]  /*2060*/  FADD.FTZ R62, R62, 1 ;  /* 0x3f8000003e3e7421 */ /* 0x001fe20000010000 */
[----:B------:R-:W-:Y:S01]  /*2070*/  FFMA.FTZ R91, R56, R91, 1 ;  /* 0x3f800000385b7423 */ /* 0x000fe2000001005b */
[----:B------:R-:W-:Y:S01]  /*2080*/  FMUL.FTZ R73, R55, -1.4426950216293334961 ;  /* 0xbfb8aa3b37497820 */ /* 0x000fe20000410000 */
[----:B------:R-:W-:-:S04]  /*2090*/  FMUL.FTZ R56, R16, R85 ;  /* 0x0000005510387220 */ /* 0x000fc80000410000 */
[----:B------:R0:W3:Y:S01]  /*20a0*/  MUFU.EX2 R59, R63 ;  /* 0x0000003f003b7308 */ /* 0x0000e20000000800 */
[----:B------:R-:W-:Y:S01]  /*20b0*/  FMUL.FTZ R56, R56, R91 ;  /* 0x0000005b38387220 */ /* 0x000fe20000410000 */
[----:B-1----:R-:W-:Y:S02]  /*20c0*/  FADD.FTZ R85, -R90, 1 ;  /* 0x3f8000005a557421 */ /* 0x002fe40000010100 */
[----:B------:R-:W1:Y:S02]  /*20d0*/  MUFU.EX2 R53, R53 ;  /* 0x0000003500357308 */ /* 0x000e640000000800 */
[----:B------:R-:W-:Y:S02]  /*20e0*/  FFMA.FTZ R58, R58, R85, 1 ;  /* 0x3f8000003a3a7423 */ /* 0x000fe40000010055 */
[----:B------:R-:W4:Y:S01]  /*20f0*/  MUFU.RCP R62, R62 ;  /* 0x0000003e003e7308 */ /* 0x000f220000001000 */
[----:B0-----:R-:W-:Y:S01]  /*2100*/  FMUL.FTZ R63, R54, -1.4426950216293334961 ;  /* 0xbfb8aa3b363f7820 */ /* 0x001fe20000410000 */
[----:B--2---:R-:W-:Y:S01]  /*2110*/  FADD.FTZ R72, -R81, 1 ;  /* 0x3f80000051487421 */ /* 0x004fe20000010100 */
[----:B---3--:R-:W-:Y:S01]  /*2120*/  FADD.FTZ R85, R59, 1 ;  /* 0x3f8000003b557421 */ /* 0x008fe20000010000 */
[----:B------:R-:W-:-:S04]  /*2130*/  FMUL.FTZ R59, R17, R90 ;  /* 0x0000005a113b7220 */ /* 0x000fc80000410000 */
[----:B------:R-:W0:Y:S01]  /*2140*/  MUFU.EX2 R63, R63 ;  /* 0x0000003f003f7308 */ /* 0x000e220000000800 */
[----:B------:R-:W-:Y:S01]  /*2150*/  FFMA.FTZ R72, R51, R72, 1 ;  /* 0x3f80000033487423 */ /* 0x000fe20000010048 */
[----:B------:R-:W-:Y:S01]  /*2160*/  FMUL.FTZ R51, R20, R81 ;  /* 0x0000005114337220 */ /* 0x000fe20000410000 */
[----:B------:R-:W-:Y:S01]  /*2170*/  FMUL.FTZ R59, R59, R58 ;  /* 0x0000003a3b3b7220 */ /* 0x000fe20000410000 */
[----:B------:R-:W2:Y:S01]  /*2180*/  MUFU.EX2 R73, R73 ;  /* 0x0000004900497308 */ /* 0x000ea20000000800 */
[----:B-1----:R-:W-:Y:S01]  /*2190*/  FADD.FTZ R58, R53, 1 ;  /* 0x3f800000353a7421 */ /* 0x002fe20000010000 */
[----:B------:R-:W-:Y:S02]  /*21a0*/  FMUL.FTZ R51, R51, R72 ;  /* 0x0000004833337220 */ /* 0x000fe40000410000 */
[----:B------:R-:W1:Y:S01]  /*21b0*/  MUFU.RCP R85, R85 ;  /* 0x0000005500557308 */ /* 0x000e620000001000 */
[----:B----4-:R-:W-:Y:S01]  /*21c0*/  FADD.FTZ R72, -R62, 1 ;  /* 0x3f8000003e487421 */ /* 0x010fe20000010100 */
[----:B0-----:R-:W-:-:S03]  /*21d0*/  FADD.FTZ R53, R63, 1 ;  /* 0x3f8000003f357421 */ /* 0x001fc60000010000 */
[----:B------:R-:W-:-:S03]  /*21e0*/  FFMA.FTZ R47, R47, R72, 1 ;  /* 0x3f8000002f2f7423 */ /* 0x000fc60000010048 */
[----:B------:R-:W0:Y:S01]  /*21f0*/  MUFU.RCP R58, R58 ;  /* 0x0000003a003a7308 */ /* 0x000e220000001000 */
[----:B--2---:R-:W-:-:S07]  /*2200*/  FADD.FTZ R73, R73, 1 ;  /* 0x3f80000049497421 */ /* 0x004fce0000010000 */
[----:B------:R-:W2:Y:S01]  /*2210*/  MUFU.RCP R53, R53 ;  /* 0x0000003500357308 */ /* 0x000ea20000001000 */
[----:B-1----:R-:W-:Y:S01]  /*2220*/  FADD.FTZ R63, -R85, 1 ;  /* 0x3f800000553f7421 */ /* 0x002fe20000010100 */
[----:B------:R-:W-:-:S03]  /*2230*/  FMUL.FTZ R85, R24, R85 ;  /* 0x0000005518557220 */ /* 0x000fc60000410000 */
[----:B------:R-:W-:Y:S01]  /*2240*/  FFMA.FTZ R90, R48, R63, 1 ;  /* 0x3f800000305a7423 */ /* 0x000fe2000001003f */
[----:B------:R-:W-:Y:S02]  /*2250*/  FMUL.FTZ R48, R21, R62 ;  /* 0x0000003e15307220 */ /* 0x000fe40000410000 */
[----:B------:R-:W1:Y:S01]  /*2260*/  MUFU.RCP R72, R73 ;  /* 0x0000004900487308 */ /* 0x000e620000001000 */
[----:B0-----:R-:W-:Y:S01]  /*2270*/  FADD.FTZ R63, -R58, 1 ;  /* 0x3f8000003a3f7421 */ /* 0x001fe20000010100 */
[----:B------:R-:W-:Y:S01]  /*2280*/  FMUL.FTZ R48, R48, R47 ;  /* 0x0000002f30307220 */ /* 0x000fe20000410000 */
[----:B------:R-:W-:Y:S02]  /*2290*/  FMUL.FTZ R47, R85, R90 ;  /* 0x0000005a552f7220 */ /* 0x000fe40000410000 */
[----:B------:R-:W-:Y:S01]  /*22a0*/  FFMA.FTZ R63, R50, R63, 1 ;  /* 0x3f800000323f7423 */ /* 0x000fe2000001003f */
[----:B------:R-:W-:Y:S01]  /*22b0*/  FMUL.FTZ R50, R25, R58 ;  /* 0x0000003a19327220 */ /* 0x000fe20000410000 */
[----:B------:R-:W-:Y:S01]  /*22c0*/  FMUL.FTZ R58, R9, R28 ;  /* 0x0000001c093a7220 */ /* 0x000fe20000410000 */
[----:B--2---:R-:W-:-:S02]  /*22d0*/  FADD.FTZ R81, -R53, 1 ;  /* 0x3f80000035517421 */ /* 0x004fc40000010100 */
[----:B------:R-:W-:Y:S01]  /*22e0*/  FMUL.FTZ R50, R50, R63 ;  /* 0x0000003f32327220 */ /* 0x000fe20000410000 */
[----:B------:R-:W-:Y:S01]  /*22f0*/  FMUL.FTZ R62, R64, R53 ;  /* 0x00000035403e7220 */ /* 0x000fe20000410000 */
[----:B------:R-:W-:Y:S01]  /*2300*/  FMUL.FTZ R53, R80, R39 ;  /* 0x0000002750357220 */ /* 0x000fe20000410000 */
[----:B------:R-:W-:Y:S01]  /*2310*/  FFMA.FTZ R81, R54, R81, 1 ;  /* 0x3f80000036517423 */ /* 0x000fe20000010051 */
[----:B-1----:R-:W-:Y:S01]  /*2320*/  FADD.FTZ R54, -R72, 1 ;  /* 0x3f80000048367421 */ /* 0x002fe20000010100 */
[----:B------:R-:W-:Y:S02]  /*2330*/  FMUL.FTZ R72, R65, R72 ;  /* 0x0000004841487220 */ /* 0x000fe40000410000 */
[----:B------:R-:W-:Y:S01]  /*2340*/  FMUL.FTZ R62, R62, R81 ;  /* 0x000000513e3e7220 */ /* 0x000fe20000410000 */
[----:B------:R-:W-:Y:S01]  /*2350*/  FFMA.FTZ R55, R55, R54, 1 ;  /* 0x3f80000037377423 */ /* 0x000fe20000010036 */
[----:B------:R-:W-:-:S03]  /*2360*/  FFMA.FTZ R54, R29, R28, RZ ;  /* 0x0000001c1d367223 */ /* 0x000fc600000100ff */
[----:B------:R-:W-:Y:S01]  /*2370*/  FMUL.FTZ R63, R72, R55 ;  /* 0x00000037483f7220 */ /* 0x000fe20000410000 */
[----:B------:R-:W-:Y:S01]  /*2380*/  FFMA.FTZ R55, R29, R58, RZ ;  /* 0x0000003a1d377223 */ /* 0x000fe200000100ff */
[----:B------:R-:W-:Y:S01]  /*2390*/  FADD.FTZ R29, RZ, R28 ;  /* 0x0000001cff1d7221 */ /* 0x000fe20000010000 */
[----:B------:R-:W-:Y:S02]  /*23a0*/  FADD.FTZ R58, RZ, R58 ;  /* 0x0000003aff3a7221 */ /* 0x000fe40000010000 */
[----:B------:R-:W-:Y:S01]  /*23b0*/  FFMA.FTZ R28, R30, R53, R55 ;  /* 0x000000351e1c7223 */ /* 0x000fe20000010037 */
[-C--:B------:R-:W-:Y:S01]  /*23c0*/  FMUL.FTZ R55, R9, R38.reuse ;  /* 0x0000002609377220 */ /* 0x080fe20000410000 */
[----:B------:R-:W-:Y:S01]  /*23d0*/  FADD.FTZ R29, R29, R38 ;  /* 0x000000261d1d7221 */ /* 0x000fe20000010000 */
[----:B------:R-:W-:Y:S01]  /*23e0*/  FFMA.FTZ R38, R31, R38, R54 ;  /* 0x000000261f267223 */ /* 0x000fe20000010036 */
[----:B------:R-:W-:Y:S01]  /*23f0*/  FADD.FTZ R58, R53, R58 ;  /* 0x0000003a353a7221 */ /* 0x000fe20000010000 */
[----:B------:R-:W-:Y:S01]  /*2400*/  FFMA.FTZ R54, R31, R55, R28 ;  /* 0x000000371f367223 */ /* 0x000fe2000001001c */
[----:B------:R-:W-:Y:S01]  /*2410*/  FMUL.FTZ R53, R80, R41 ;  /* 0x0000002950357220 */ /* 0x000fe20000410000 */
[----:B------:R-:W-:Y:S01]  /*2420*/  FFMA.FTZ R31, R30, R39, RZ ;  /* 0x000000271e1f7223 */ /* 0x000fe200000100ff */
[----:B------:R-:W-:Y:S01]  /*2430*/  FADD.FTZ R28, RZ, R39 ;  /* 0x00000027ff1c7221 */ /* 0x000fe20000010000 */
[----:B------:R-:W-:Y:S01]  /*2440*/  FADD.FTZ R58, R58, R55 ;  /* 0x000000373a3a7221 */ /* 0x000fe20000010000 */
[----:B------:R-:W-:Y:S01]  /*2450*/  FFMA.FTZ R54, R32, R53, R54 ;  /* 0x0000003520367223 */ /* 0x000fe20000010036 */
[-C--:B------:R-:W-:Y:S01]  /*2460*/  FMUL.FTZ R39, R9, R42.reuse ;  /* 0x0000002a09277220 */ /* 0x080fe20000410000 */
[----:B------:R-:W-:Y:S01]  /*2470*/  FFMA.FTZ R38, R37, R42, R38 ;  /* 0x0000002a25267223 */ /* 0x000fe20000010026 */
[----:B------:R-:W-:Y:S01]  /*2480*/  FADD.FTZ R58, R53, R58 ;  /* 0x0000003a353a7221 */ /* 0x000fe20000010000 */
[----:B------:R-:W-:Y:S01]  /*2490*/  FADD.FTZ R29, R29, R42 ;  /* 0x0000002a1d1d7221 */ /* 0x000fe20000010000 */
[----:B------:R-:W-:Y:S01]  /*24a0*/  FFMA.FTZ R54, R37, R39, R54 ;  /* 0x0000002725367223 */ /* 0x000fe20000010036 */
[----:B------:R-:W-:Y:S01]  /*24b0*/  FMUL.FTZ R37, R80, R43 ;  /* 0x0000002b50257220 */ /* 0x000fe20000410000 */
[----:B------:R-:W-:Y:S01]  /*24c0*/  FADD.FTZ R58, R58, R39 ;  /* 0x000000273a3a7221 */ /* 0x000fe20000010000 */
[-C--:B------:R-:W-:Y:S01]  /*24d0*/  FMUL.FTZ R39, R9, R52.reuse ;  /* 0x0000003409277220 */ /* 0x080fe20000410000 */
[----:B------:R-:W-:Y:S01]  /*24e0*/  FFMA.FTZ R38, R33, R52, R38 ;  /* 0x0000003421267223 */ /* 0x000fe20000010026 */
[----:B------:R-:W-:Y:S01]  /*24f0*/  FFMA.FTZ R54, R36, R37, R54 ;  /* 0x0000002524367223 */ /* 0x000fe20000010036 */
        /* <DEDUP_REMOVED lines=10> */
[C---:B------:R-:W-:Y:S01]  /*25a0*/  FFMA.FTZ R33, R35.reuse, R56, R38 ;  /* 0x0000003823217223 */ /* 0x040fe20000010026 */
[----:B------:R-:W-:Y:S01]  /*25b0*/  FADD.FTZ R28, R28, R41 ;  /* 0x000000291c1c7221 */ /* 0x000fe20000010000 */
[----:B------:R-:W-:Y:S01]  /*25c0*/  FFMA.FTZ R54, R35, R37, R54 ;  /* 0x0000002523367223 */ /* 0x000fe20000010036 */
[----:B------:R-:W-:Y:S01]  /*25d0*/  FMUL.FTZ R35, R80, R59 ;  /* 0x0000003b50237220 */ /* 0x000fe20000410000 */
[----:B------:R-:W-:Y:S01]  /*25e0*/  FADD.FTZ R58, R58, R37 ;  /* 0x000000253a3a7221 */ /* 0x000fe20000010000 */
[----:B------:R-:W-:Y:S01]  /*25f0*/  FADD.FTZ R56, R29, R56 ;  /* 0x000000381d387221 */ /* 0x000fe20000010000 */
[----:B------:R-:W-:Y:S01]  /*2600*/  FMUL.FTZ R32, R9, R51 ;  /* 0x0000003309207220 */ /* 0x000fe20000410000 */
[----:B------:R-:W-:Y:S01]  /*2610*/  FFMA.FTZ R29, R40, R35, R54 ;  /* 0x00000023281d7223 */ /* 0x000fe20000010036 */
[----:B------:R-:W-:Y:S01]  /*2620*/  FFMA.FTZ R31, R34, R57, R31 ;  /* 0x00000039221f7223 */ /* 0x000fe2000001001f */
[----:B------:R-:W-:Y:S01]  /*2630*/  FADD.FTZ R28, R28, R43 ;  /* 0x0000002b1c1c7221 */ /* 0x000fe20000010000 */
[----:B------:R-:W-:Y:S01]  /*2640*/  FADD.FTZ R58, R35, R58 ;  /* 0x0000003a233a7221 */ /* 0x000fe20000010000 */
[----:B------:R-:W-:Y:S01]  /*2650*/  FFMA.FTZ R29, R44, R32, R29 ;  /* 0x000000202c1d7223 */ /* 0x000fe2000001001d */
[----:B------:R-:W-:Y:S01]  /*2660*/  FMUL.FTZ R34, R80, R48 ;  /* 0x0000003050227220 */ /* 0x000fe20000410000 */
[----:B------:R-:W-:Y:S01]  /*2670*/  FFMA.FTZ R30, R40, R59, R31 ;  /* 0x0000003b281e7223 */ /* 0x000fe2000001001f */
[----:B------:R-:W-:Y:S01]  /*2680*/  FADD.FTZ R28, R28, R57 ;  /* 0x000000391c1c7221 */ /* 0x000fe20000010000 */
[----:B------:R-:W-:Y:S01]  /*2690*/  FADD.FTZ R31, R58, R32 ;  /* 0x000000203a1f7221 */ /* 0x000fe20000010000 */
[----:B------:R-:W-:Y:S01]  /*26a0*/  FFMA.FTZ R29, R45, R34, R29 ;  /* 0x000000222d1d7223 */ /* 0x000fe2000001001d */
[----:B------:R-:W-:Y:S01]  /*26b0*/  FMUL.FTZ R32, R9, R47 ;  /* 0x0000002f09207220 */ /* 0x000fe20000410000 */
[----:B------:R-:W-:Y:S01]  /*26c0*/  FADD.FTZ R59, R28, R59 ;  /* 0x0000003b1c3b7221 */ /* 0x000fe20000010000 */
[----:B------:R-:W-:Y:S01]  /*26d0*/  FADD.FTZ R31, R34, R31 ;  /* 0x0000001f221f7221 */ /* 0x000fe20000010000 */
[----:B------:R-:W-:Y:S01]  /*26e0*/  FFMA.FTZ R28, R44, R51, R33 ;  /* 0x000000332c1c7223 */ /* 0x000fe20000010021 */
[----:B------:R-:W-:Y:S01]  /*26f0*/  FMUL.FTZ R34, R80, R50 ;  /* 0x0000003250227220 */ /* 0x000fe20000410000 */
[C---:B------:R-:W-:Y:S01]  /*2700*/  FFMA.FTZ R36, R46.reuse, R32, R29 ;  /* 0x000000202e247223 */ /* 0x040fe2000001001d */
[----:B------:R-:W-:Y:S01]  /*2710*/  FADD.FTZ R33, R31, R32 ;  /* 0x000000201f217221 */ /* 0x000fe20000010000 */
[----:B------:R-:W-:Y:S01]  /*2720*/  FFMA.FTZ R29, R46, R47, R28 ;  /* 0x0000002f2e1d7223 */ /* 0x000fe2000001001c */
[----:B------:R-:W-:Y:S01]  /*2730*/  FMUL.FTZ R28, R9, R62 ;  /* 0x0000003e091c7220 */ /* 0x000fe20000410000 */
[----:B------:R-:W-:Y:S01]  /*2740*/  FFMA.FTZ R31, R49, R34, R36 ;  /* 0x00000022311f7223 */ /* 0x000fe20000010024 */
[----:B------:R-:W-:Y:S01]  /*2750*/  FFMA.FTZ R30, R45, R48, R30 ;  /* 0x000000302d1e7223 */ /* 0x000fe2000001001e */
[----:B------:R-:W-:Y:S01]  /*2760*/  FADD.FTZ R56, R56, R51 ;  /* 0x0000003338387221 */ /* 0x000fe20000010000 */
[----:B------:R-:W-:Y:S01]  /*2770*/  FADD.FTZ R59, R59, R48 ;  /* 0x000000303b3b7221 */ /* 0x000fe20000010000 */
[----:B------:R-:W-:Y:S01]  /*2780*/  FADD.FTZ R33, R34, R33 ;  /* 0x0000002122217221 */ /* 0x000fe20000010000 */
[-C--:B------:R-:W-:Y:S01]  /*2790*/  FMUL.FTZ R34, R80, R63.reuse ;  /* 0x0000003f50227220 */ /* 0x080fe20000410000 */
        /* <DEDUP_REMOVED lines=11> */
.L_x_1241:
        /* <DEDUP_REMOVED lines=9> */
[----:B------:R-:W-:-:S05]  /*28e0*/  ISETP.GT.AND P1, PT, R74, 0x17, PT ;  /* 0x000000174a00780c */ /* 0x000fca0003f24270 */
[----:B0-----:R-:W-:Y:S01]  /*28f0*/  @!P0 FADD.FTZ R32, R28, R32 ;  /* 0x000000201c208221 */ /* 0x001fe20000010000 */
[----:B-1----:R-:W-:Y:S01]  /*2900*/  ULEA UR4, UR7, UR4, 0x18 ;  /* 0x0000000407047291 */ /* 0x002fe2000f8ec0ff */
[----:B--2---:R-:W-:-:S03]  /*2910*/  @!P0 FADD.FTZ R33, R29, R33 ;  /* 0x000000211d218221 */ /* 0x004fc60000010000 */
[----:B------:R-:W0:Y:S01]  /*2920*/  SHFL.DOWN PT, R28, R32, 0x2, 0x1f ;  /* 0x08401f00201c7f89 */ /* 0x000e2200000e0000 */
[----:B------:R-:W-:-:S03]  /*2930*/  ISETP.GT.AND P0, PT, R74, 0x1d, PT ;  /* 0x0000001d4a00780c */ /* 0x000fc60003f04270 */
[----:B------:R-:W1:Y:S01]  /*2940*/  SHFL.DOWN PT, R29, R33, 0x2, 0x1f ;  /* 0x08401f00211d7f89 */ /* 0x000e6200000e0000 */
[C---:B---3--:R-:W-:Y:S02]  /*2950*/  LEA R85, R81.reuse, UR4, 0x4 ;  /* 0x0000000451557c11 */ /* 0x048fe4000f8e20ff */
[----:B------:R-:W-:-:S03]  /*2960*/  ISETP.GT.U32.AND P3, PT, R81, 0x9, PT ;  /* 0x000000095100780c */ /* 0x000fc60003f64070 */
        /* <DEDUP_REMOVED lines=26> */
.L_x_1243:
[----:B------:R-:W-:Y:S05]  /*2b10*/  BSYNC.RECONVERGENT B0 ;  /* 0x0000000000007941 */ /* 0x000fea0003800200 */
.L_x_1242:
[----:B------:R-:W-:Y:S06]  /*2b20*/  BAR.SYNC.DEFER_BLOCKING 0x0 ;  /* 0x0000000000007b1d */ /* 0x000fec0000010000 */
[----:B------:R-:W-:Y:S04]  /*2b30*/  BSSY.RECONVERGENT B0, `(.L_x_1244) ;  /* 0x0000033000007945 */ /* 0x000fe80003800200 */
[----:B------:R-:W-:Y:S05]  /*2b40*/  @P0 BRA `(.L_x_1245) ;  /* 0x0000000000c40947 */ /* 0x000fea0003800000 */
[----:B------:R-:W-:-:S09]  /*2b50*/  ULEA UR4, UR7, UR6, 0x18 ;  /* 0x0000000607047291 */ /* 0x000fd2000f8ec0ff */
[----:B------:R-:W4:Y:S04]  /*2b60*/  LDS.128 R40, [UR4+0x20] ;  /* 0x00002004ff287984 */ /* 0x000f280008000c00 */
[----:B------:R-:W5:Y:S04]  /*2b70*/  LDS.128 R48, [UR4+0x30] ;  /* 0x00003004ff307984 */ /* 0x000f680008000c00 */
[----:B--23--:R-:W2:Y:S04]  /*2b80*/  LDS.128 R28, [UR4+0x40] ;  /* 0x00004004ff1c7984 */ /* 0x00cea80008000c00 */
[----:B------:R-:W3:Y:S04]  /*2b90*/  LDS.128 R36, [UR4+0x50] ;  /* 0x00005004ff247984 */ /* 0x000ee80008000c00 */
[----:B-1----:R-:W1:Y:S04]  /*2ba0*/  LDS.128 R32, [UR4+0x60] ;  /* 0x00006004ff207984 */ /* 0x002e680008000c00 */
[----:B------:R-:W1:Y:S01]  /*2bb0*/  LDS.128 R44, [UR4+0x70] ;  /* 0x00007004ff2c7984 */ /* 0x000e620008000c00 */
[----:B----4-:R-:W-:Y:S01]  /*2bc0*/  FADD.FTZ R53, R72, R40 ;  /* 0x0000002848357221 */ /* 0x010fe20000010000 */
[----:B------:R-:W-:-:S02]  /*2bd0*/  FADD.FTZ R40, R73, R41 ;  /* 0x0000002949287221 */ /* 0x000fc40000010000 */
[----:B0-----:R-:W-:Y:S01]  /*2be0*/  LDS.64 R72, [UR4+0xb0] ;  /* 0x0000b004ff487984 */ /* 0x001fe20008000a00 */
[----:B------:R-:W-:Y:S01]  /*2bf0*/  FADD.FTZ R53, R53, R42 ;  /* 0x0000002a35357221 */ /* 0x000fe20000010000 */
[----:B------:R-:W-:Y:S02]  /*2c00*/  FADD.FTZ R52, R40, R43 ;  /* 0x0000002b28347221 */ /* 0x000fe40000010000 */
[----:B------:R-:W0:Y:S01]  /*2c10*/  LDS.128 R40, [UR4+0x80] ;  /* 0x00008004ff287984 */ /* 0x000e220008000c00 */
[----:B-----5:R-:W-:Y:S01]  /*2c20*/  FADD.FTZ R53, R53, R48 ;  /* 0x0000003035357221 */ /* 0x020fe20000010000 */
[----:B------:R-:W-:-:S03]  /*2c30*/  FADD.FTZ R52, R52, R49 ;  /* 0x0000003134347221 */ /* 0x000fc60000010000 */
[----:B------:R-:W-:Y:S01]  /*2c40*/  FADD.FTZ R53, R53, R50 ;  /* 0x0000003235357221 */ /* 0x000fe20000010000 */
[----:B------:R-:W-:Y:S02]  /*2c50*/  FADD.FTZ R52, R52, R51 ;  /* 0x0000003334347221 */ /* 0x000fe40000010000 */
[----:B------:R-:W4:Y:S01]  /*2c60*/  LDS.128 R48, [UR4+0x90] ;  /* 0x00009004ff307984 */ /* 0x000f220008000c00 */
[----:B--2---:R-:W-:Y:S01]  /*2c70*/  FADD.FTZ R53, R53, R28 ;  /* 0x0000001c35357221 */ /* 0x004fe20000010000 */
[----:B------:R-:W-:-:S03]  /*2c80*/  FADD.FTZ R52, R52, R29 ;  /* 0x0000001d34347221 */ /* 0x000fc60000010000 */
[----:B------:R-:W-:Y:S01]  /*2c90*/  FADD.FTZ R53, R53, R30 ;  /* 0x0000001e35357221 */ /* 0x000fe20000010000 */
[----:B------:R-:W-:Y:S02]  /*2ca0*/  FADD.FTZ R52, R52, R31 ;  /* 0x0000001f34347221 */ /* 0x000fe40000010000 */
[----:B------:R-:W2:Y:S01]  /*2cb0*/  LDS.128 R28, [UR4+0xa0] ;  /* 0x0000a004ff1c7984 */ /* 0x000ea20008000c00 */
[----:B---3--:R-:W-:Y:S01]  /*2cc0*/  FADD.FTZ R53, R53, R36 ;  /* 0x0000002435357221 */ /* 0x008fe20000010000 */
        /* <DEDUP_REMOVED lines=15> */
[----:B----4-:R-:W-:Y:S01]  /*2dc0*/  FADD.FTZ R53, R53, R48 ;  /* 0x0000003035357221 */ /* 0x010fe20000010000 */
        /* <DEDUP_REMOVED lines=9> */
.L_x_1245:
[----:B------:R-:W-:Y:S05]  /*2e60*/  BSYNC.RECONVERGENT B0 ;  /* 0x0000000000007941 */ /* 0x000fea0003800200 */
.L_x_1244:
[----:B------:R-:W-:Y:S06]  /*2e70*/  BAR.SYNC.DEFER_BLOCKING 0x0 ;  /* 0x0000000000007b1d */ /* 0x000fec0000010000 */
[----:B------:R-:W-:Y:S04]  /*2e80*/  BSSY.RECONVERGENT B0, `(.L_x_1246) ;  /* 0x000013d000007945 */ /* 0x000fe80003800200 */
[----:B------:R-:W-:Y:S05]  /*2e90*/  @P3 BRA `(.L_x_1247) ;  /* 0x0000001000ec3947 */ /* 0x000fea0003800000 */
[----:B------:R-:W4:Y:S04]  /*2ea0*/  LDS.128 R36, [R85+0xa0] ;  /* 0x0000a00055247984 */ /* 0x000f280000000c00 */
[----:B------:R-:W5:Y:S04]  /*2eb0*/  LDS.128 R52, [R85+0x140] ;  /* 0x0001400055347984 */ /* 0x000f680000000c00 */
[----:B------:R-:W0:Y:S04]  /*2ec0*/  LDS.128 R44, [R85+0x1e0] ;  /* 0x0001e000552c7984 */ /* 0x000e280000000c00 */
[----:B--23--:R-:W2:Y:S04]  /*2ed0*/  LDS.128 R28, [R85+0x280] ;  /* 0x00028000551c7984 */ /* 0x00cea80000000c00 */
[----:B-1----:R-:W1:Y:S04]  /*2ee0*/  LDS.128 R32, [R85+0x320] ;  /* 0x0003200055207984 */ /* 0x002e680000000c00 */
[----:B------:R-:W3:Y:S04]  /*2ef0*/  LDS.128 R40, [R85+0x3c0] ;  /* 0x0003c00055287984 */ /* 0x000ee80000000c00 */
[----:B------:R-:W3:Y:S01]  /*2f00*/  LDS.128 R48, [R85+0x460] ;  /* 0x0004600055307984 */ /* 0x000ee20000000c00 */
[----:B----4-:R-:W-:Y:S01]  /*2f10*/  FADD.FTZ R57, R60, R36 ;  /* 0x000000243c397221 */ /* 0x010fe20000010000 */
        /* <DEDUP_REMOVED lines=34> */
[----:B----4-:R-:W-:Y:S01]  /*3140*/  FADD.FTZ R61, R61, R36 ;  /* 0x000000243d3d7221 */ /* 0x010fe20000010000 */
[----:B------:R-:W-:Y:S01]  /*3150*/  FADD.FTZ R36, R48, R37 ;  /* 0x0000002530247221 */ /* 0x000fe20000010000 */
[----:B------:R-:W-:Y:S01]  /*3160*/  FADD.FTZ R37, R49, R38 ;  /* 0x0000002631257221 */ /* 0x000fe20000010000 */
[----:B------:R-:W-:Y:S01]  /*3170*/  FADD.FTZ R60, R60, R39 ;  /* 0x000000273c3c7221 */ /* 0x000fe20000010000 */
[----:B------:R-:W4:Y:S01]  /*3180*/  LDS.128 R48, [R85+0x960] ;  /* 0x0009600055307984 */ /* 0x000f220000000c00 */
[----:B0-----:R-:W-:Y:S01]  /*3190*/  FADD.FTZ R61, R61, R56 ;  /* 0x000000383d3d7221 */ /* 0x001fe20000010000 */
[----:B------:R-:W-:Y:S01]  /*31a0*/  FADD.FTZ R56, R36, R57 ;  /* 0x0000003924387221 */ /* 0x000fe20000010000 */
[----:B------:R-:W-:Y:S01]  /*31b0*/  FADD.FTZ R57, R37, R58 ;  /* 0x0000003a25397221 */ /* 0x000fe20000010000 */
[----:B------:R-:W-:Y:S01]  /*31c0*/  FADD.FTZ R60, R60, R59 ;  /* 0x0000003b3c3c7221 */ /* 0x000fe20000010000 */
[----:B------:R-:W0:Y:S01]  /*31d0*/  LDS.128 R36, [R85+0xa00] ;  /* 0x000a000055247984 */ /* 0x000e220000000c00 */
        /* <DEDUP_REMOVED lines=9> */
[----:B---3--:R-:W-:Y:S01]  /*3270*/  FADD.FTZ R61, R61, R32 ;  /* 0x000000203d3d7221 */ /* 0x008fe20000010000 */
[----:B------:R-:W1:Y:S01]  /*3280*/  LDS.128 R28, [R85+0xb40] ;  /* 0x000b4000551c7984 */ /* 0x000e620000000c00 */
        /* <DEDUP_REMOVED lines=17> */
[----:B------:R-:W-:Y:S02]  /*33a0*/  FADD.FTZ R60, R60, R51 ;  /* 0x000000333c3c7221 */ /* 0x000fe40000010000 */
[----:B------:R-:W4:Y:S01]  /*33b0*/  LDS.128 R48, [R85+0xdc0] ;  /* 0x000dc00055307984 */ /* 0x000f220000000c00 */
[----:B0-----:R-:W-:Y:S01]  /*33c0*/  FADD.FTZ R61, R61, R36 ;  /* 0x000000243d3d7221 */ /* 0x001fe20000010000 */
[----:B------:R-:W-:Y:S01]  /*33d0*/  FADD.FTZ R56, R56, R37 ;  /* 0x0000002538387221 */ /* 0x000fe20000010000 */
[----:B------:R-:W-:Y:S01]  /*33e0*/  FADD.FTZ R57, R57, R38 ;  /* 0x0000002639397221 */ /* 0x000fe20000010000 */
[----:B------:R-:W-:-:S02]  /*33f0*/  FADD.FTZ R60, R60, R39 ;  /* 0x000000273c3c7221 */ /* 0x000fc40000010000 */
[----:B------:R-:W0:Y:S01]  /*3400*/  LDS.128 R36, [R85+0xe60] ;  /* 0x000e600055247984 */ /* 0x000e220000000c00 */
        /* <DEDUP_REMOVED lines=129> */
[----:B----4-:R-:W-:Y:S01]  /*3c20*/  FADD.FTZ R61, R61, R52 ;  /* 0x000000343d3d7221 */ /* 0x010fe20000010000 */
[----:B------:R-:W-:Y:S01]  /*3c30*/  FADD.FTZ R52, R40, R53 ;  /* 0x0000003528347221 */ /* 0x000fe20000010000 */
[----:B------:R-:W-:Y:S01]  /*3c40*/  FADD.FTZ R53, R57, R54 ;  /* 0x0000003639357221 */ /* 0x000fe20000010000 */
[----:B------:R-:W4:Y:S01]  /*3c50*/  LDS.128 R40, [R85+0x1ea0] ;  /* 0x001ea00055287984 */ /* 0x000f220000000c00 */
[----:B------:R-:W-:-:S03]  /*3c60*/  FADD.FTZ R60, R60, R55 ;  /* 0x000000373c3c7221 */ /* 0x000fc60000010000 */
[----:B------:R-:W4:Y:S01]  /*3c70*/  LDS.128 R56, [R85+0x1f40] ;  /* 0x001f400055387984 */ /* 0x000f220000000c00 */
[----:B0-----:R-:W-:Y:S01]  /*3c80*/  FADD.FTZ R61, R61, R36 ;  /* 0x000000243d3d7221 */ /* 0x001fe20000010000 */
[----:B------:R-:W-:Y:S01]  /*3c90*/  FADD.FTZ R52, R52, R37 ;  /* 0x0000002534347221 */ /* 0x000fe20000010000 */
[----:B------:R-:W-:Y:S01]  /*3ca0*/  FADD.FTZ R53, R53, R38 ;  /* 0x0000002635357221 */ /* 0x000fe20000010000 */
[----:B------:R-:W-:Y:S02]  /*3cb0*/  FADD.FTZ R60, R60, R39 ;  /* 0x000000273c3c7221 */ /* 0x000fe40000010000 */
[----:B------:R-:W0:Y:S01]  /*3cc0*/  LDS.128 R36, [R85+0x1fe0] ;  /* 0x001fe00055247984 */ /* 0x000e220000000c00 */
[----:B--2---:R-:W-:Y:S01]  /*3cd0*/  FADD.FTZ R61, R61, R44 ;  /* 0x0000002c3d3d7221 */ /* 0x004fe20000010000 */
[----:B------:R-:W-:Y:S01]  /*3ce0*/  FADD.FTZ R52, R52, R45 ;  /* 0x0000002d34347221 */ /* 0x000fe20000010000 */
[----:B------:R-:W-:Y:S01]  /*3cf0*/  FADD.FTZ R53, R53, R46 ;  /* 0x0000002e35357221 */ /* 0x000fe20000010000 */
[----:B------:R-:W-:Y:S01]  /*3d00*/  FADD.FTZ R60, R60, R47 ;  /* 0x0000002f3c3c7221 */ /* 0x000fe20000010000 */
[----:B-1----:R-:W-:Y:S01]  /*3d10*/  FADD.FTZ R61, R61, R48 ;  /* 0x000000303d3d7221 */ /* 0x002fe20000010000 */
[----:B------:R-:W1:Y:S01]  /*3d20*/  LDS.128 R44, [R85+0x2080] ;  /* 0x00208000552c7984 */ /* 0x000e620000000c00 */
[----:B------:R-:W-:Y:S01]  /*3d30*/  FADD.FTZ R52, R52, R49 ;  /* 0x0000003134347221 */ /* 0x000fe20000010000 */
[----:B------:R-:W-:Y:S01]  /*3d40*/  FADD.FTZ R53, R53, R50 ;  /* 0x0000003235357221 */ /* 0x000fe20000010000 */
[----:B------:R-:W-:-:S02]  /*3d50*/  FADD.FTZ R60, R60, R51 ;  /* 0x000000333c3c7221 */ /* 0x000fc40000010000 */
[----:B------:R-:W2:Y:S01]  /*3d60*/  LDS.128 R48, [R85+0x2120] ;  /* 0x0021200055307984 */ /* 0x000ea20000000c00 */
        /* <DEDUP_REMOVED lines=10> */
[----:B----4-:R-:W-:Y:S01]  /*3e10*/  FADD.FTZ R61, R61, R40 ;  /* 0x000000283d3d7221 */ /* 0x010fe20000010000 */
[----:B------:R-:W-:Y:S01]  /*3e20*/  FADD.FTZ R32, R32, R41 ;  /* 0x0000002920207221 */ /* 0x000fe20000010000 */
[----:B------:R-:W-:Y:S01]  /*3e30*/  FADD.FTZ R63, R63, R42 ;  /* 0x0000002a3f3f7221 */ /* 0x000fe20000010000 */
[----:B------:R-:W-:Y:S01]  /*3e40*/  FADD.FTZ R60, R60, R43 ;  /* 0x0000002b3c3c7221 */ /* 0x000fe20000010000 */
[----:B------:R-:W-:Y:S01]  /*3e50*/  FADD.FTZ R61, R61, R56 ;  /* 0x000000383d3d7221 */ /* 0x000fe20000010000 */
        /* <DEDUP_REMOVED lines=14> */
[----:B--2---:R-:W-:Y:S01]  /*3f40*/  FADD.FTZ R56, R44, R49 ;  /* 0x000000312c387221 */ /* 0x004fe20000010000 */
[----:B------:R-:W-:Y:S01]  /*3f50*/  FADD.FTZ R61, R61, R48 ;  /* 0x000000303d3d7221 */ /* 0x000fe20000010000 */
[----:B------:R-:W2:Y:S01]  /*3f60*/  LDS.128 R44, [R85+0x24e0] ;  /* 0x0024e000552c7984 */ /* 0x000ea20000000c00 */
        /* <DEDUP_REMOVED lines=46> */
.L_x_1247:
[----:B------:R-:W-:Y:S05]  /*4250*/  BSYNC.RECONVERGENT B0 ;  /* 0x0000000000007941 */ /* 0x000fea0003800200 */
.L_x_1246:
[----:B------:R-:W-:Y:S04]  /*4260*/  BSSY.RECONVERGENT B0, `(.L_x_1248) ;  /* 0x000001d000007945 */ /* 0x000fe80003800200 */
[----:B------:R-:W-:Y:S05]  /*4270*/  @P3 BRA `(.L_x_1249) ;  /* 0x00000000006c3947 */ /* 0x000fea0003800000 */
[----:B------:R-:W1:Y:S01]  /*4280*/  LDC.64 R30, c[0x0][0x3f8] ;  /* 0x0000fe00ff1e7b82 */ /* 0x000e620000000a00 */
[----:B------:R-:W-:-:S07]  /*4290*/  IMAD R35, R0, 0xa, R81 ;  /* 0x0000000a00237824 */ /* 0x000fce00078e0251 */
[----:B--23--:R-:W2:Y:S01]  /*42a0*/  LDC.64 R28, c[0x0][0x3d8] ;  /* 0x0000f600ff1c7b82 */ /* 0x00cea20000000a00 */
        /* <DEDUP_REMOVED lines=24> */
.L_x_1249:
[----:B------:R-:W-:Y:S05]  /*4430*/  BSYNC.RECONVERGENT B0 ;  /* 0x0000000000007941 */ /* 0x000fea0003800200 */
.L_x_1248:
[----:B------:R-:W5:Y:S02]  /*4440*/  LDCU UR4, c[0x0][0x370] ;  /* 0x00006e00ff0477ac */ /* 0x000f640008000800 */
[----:B-----5:R-:W-:-:S09]  /*4450*/  UISETP.GE.U32.AND UP0, UPT, UR4, 0x2, UPT ;  /* 0x000000020400788c */ /* 0x020fd2000bf06070 */
[----:B------:R-:W-:Y:S05]  /*4460*/  BRA.U !UP0, `(.L_x_1250) ;  /* 0x0000001508207547 */ /* 0x000fea000b800000 */
[----:B------:R-:W-:Y:S05]  /*4470*/  @P0 BRA `(.L_x_1251) ;  /* 0x00000000008c0947 */ /* 0x000fea0003800000 */
[----:B----4-:R-:W1:Y:S01]  /*4480*/  LDC R35, c[0x0][0x374] ;  /* 0x0000dd00ff237b82 */ /* 0x010e620000000800 */
[----:B------:R-:W4:Y:S01]  /*4490*/  S2R R41, SR_CTAID.Y ;  /* 0x0000000000297919 */ /* 0x000f220000002600 */
[C---:B------:R-:W-:Y:S02]  /*44a0*/  LOP3.LUT R0, R76.reuse, 0x1, RZ, 0xc0, !PT ;  /* 0x000000014c007812 */ /* 0x040fe400078ec0ff */
[----:B------:R-:W-:-:S04]  /*44b0*/  LOP3.LUT P0, R34, R76, 0x2, RZ, 0xc0, !PT ;  /* 0x000000024c227812 */ /* 0x000fc8000780c0ff */
[----:B------:R-:W5:Y:S01]  /*44c0*/  LDC R39, c[0x0][0x370] ;  /* 0x0000dc00ff277b82 */ /* 0x000f620000000800 */
[----:B------:R-:W-:-:S07]  /*44d0*/  IADD3 R37, PT, PT, -R34, 0x1, RZ ;  /* 0x0000000122257810 */ /* 0x000fce0007ffe1ff */
[----:B------:R-:W0:Y:S08]  /*44e0*/  LDC.64 R30, c[0x0][0x3d0] ;  /* 0x0000f400ff1e7b82 */ /* 0x000e300000000a00 */
[----:B--23--:R-:W2:Y:S01]  /*44f0*/  LDC.64 R28, c[0x0][0x3c8] ;  /* 0x0000f200ff1c7b82 */ /* 0x00cea20000000a00 */
[----:B-1----:R-:W-:-:S04]  /*4500*/  IMAD R32, R0, R35, RZ ;  /* 0x0000002300207224 */ /* 0x002fc800078e02ff */
[----:B-----5:R-:W-:Y:S01]  /*4510*/  IMAD R33, R32, R39, RZ ;  /* 0x0000002720217224 */ /* 0x020fe200078e02ff */
[----:B------:R-:W-:-:S04]  /*4520*/  SEL R34, R39, RZ, !P0 ;  /* 0x000000ff27227207 */ /* 0x000fc80004000000 */
[----:B------:R-:W-:Y:S02]  /*4530*/  SHF.L.U32 R33, R33, 0x1, RZ ;  /* 0x0000000121217819 */ /* 0x000fe400000006ff */
[----:B------:R-:W-:-:S03]  /*4540*/  ISETP.NE.AND P0, PT, R34, -0x1, PT ;  /* 0xffffffff2200780c */ /* 0x000fc60003f05270 */
[----:B0-----:R-:W-:-:S04]  /*4550*/  IMAD.WIDE R30, R33, 0x4, R30 ;  /* 0x00000004211e7825 */ /* 0x001fc800078e021e */
[----:B----4-:R-:W-:Y:S01]  /*4560*/  IMAD R33, R35, UR5, R41 ;  /* 0x0000000523217c24 */ /* 0x010fe2000f8e0229 */
[----:B------:R-:W-:-:S03]  /*4570*/  IADD3 R35, PT, PT, R32, R41, RZ ;  /* 0x0000002920237210 */ /* 0x000fc60007ffe0ff */
[----:B------:R-:W-:-:S04]  /*4580*/  IMAD.WIDE.U32 R32, R33, 0x8, R30 ;  /* 0x0000000821207825 */ /* 0x000fc800078e001e */
[----:B--2---:R-:W-:Y:S01]  /*4590*/  IMAD.WIDE.U32 R30, R35, 0x4, R28 ;  /* 0x00000004231e7825 */ /* 0x004fe200078e001c */
[----:B------:R0:W-:Y:S01]  /*45a0*/  STG.E.64 desc[UR8][R32.64], R72 ;  /* 0x0000004820007986 */ /* 0x0001e2000c101b08 */
[----:B------:R-:W-:Y:S06]  /*45b0*/  MEMBAR.ALL.GPU ;  /* 0x0000000000007992 */ /* 0x000fec000000a000 */
[----:B------:R-:W-:-:S00]  /*45c0*/  ERRBAR ;  /* 0x00000000000079ab */ /* 0x000fc00000000000 */
[----:B------:R-:W-:Y:S06]  /*45d0*/  CGAERRBAR ;  /* 0x00000000000075ab */ /* 0x000fec0000000000 */
[----:B------:R0:W-:Y:S01]  /*45e0*/  REDG.E.ADD.S32.STRONG.GPU desc[UR8][R30.64], R37 ;  /* 0x000000251e00798e */ /* 0x0001e2000c12e308 */
[----:B------:R-:W-:Y:S05]  /*45f0*/  @!P0 BRA `(.L_x_1251) ;  /* 0x00000000002c8947 */ /* 0x000fea0003800000 */
[----:B------:R-:W-:-:S13]  /*4600*/  LOP3.LUT P1, RZ, R76, 0x2, RZ, 0xc0, !PT ;  /* 0x000000024cff7812 */ /* 0x000fda000782c0ff */
.L_x_1252:
        /* <DEDUP_REMOVED lines=10> */
.L_x_1251:
[----:B------:R-:W5:Y:S01]  /*46b0*/  LDC R0, c[0x0][0x370] ;  /* 0x0000dc00ff007b82 */ /* 0x000f620000000800 */
[----:B------:R-:W-:Y:S05]  /*46c0*/  WARPSYNC.ALL ;  /* 0x0000000000007948 */ /* 0x000fea0003800000 */
[----:B-----5:R-:W-:Y:S02]  /*46d0*/  ISETP.GE.U32.AND P0, PT, R0, 0x8, PT ;  /* 0x000000080000780c */ /* 0x020fe40003f06070 */
[----:B------:R-:W-:Y:S01]  /*46e0*/  BAR.SYNC.DEFER_BLOCKING 0x0 ;  /* 0x0000000000007b1d */ /* 0x000fe20000010000 */
[----:B------:R-:W-:-:S10]  /*46f0*/  MOV R0, RZ ;  /* 0x000000ff00007202 */ /* 0x000fd40000000f00 */
[----:B------:R-:W-:Y:S05]  /*4700*/  @!P0 BRA `(.L_x_1253) ;  /* 0x00000008004c8947 */ /* 0x000fea0003800000 */
[----:B------:R-:W1:Y:S01]  /*4710*/  S2R R0, SR_TID.X ;  /* 0x0000000000007919 */ /* 0x000e620000002100 */
[----:B------:R-:W1:Y:S01]  /*4720*/  S2UR UR4, SR_CTAID.X ;  /* 0x00000000000479c3 */ /* 0x000e620000002500 */
[----:B0---4-:R-:W-:-:S07]  /*4730*/  HFMA2 R30, -RZ, RZ, 0, 0 ;  /* 0x00000000ff1e7431 */ /* 0x011fce00000001ff */
.L_x_1254:
[----:B------:R-:W-:-:S04]  /*4740*/  ISETP.NE.AND P6, PT, R30, UR5, PT ;  /* 0x000000051e007c0c */ /* 0x000fc8000bfc5270 */
[----:B------:R-:W-:-:S13]  /*4750*/  ISETP.NE.OR P6, PT, R81, RZ, !P6 ;  /* 0x000000ff5100720c */ /* 0x000fda00077c5670 */
[----:B------:R-:W0:Y:S01]  /*4760*/  @!P6 LDC R33, c[0x0][0x374] ;  /* 0x0000dd00ff21eb82 */ /* 0x000e220000000800 */
[----:B------:R-:W4:Y:S01]  /*4770*/  @!P6 S2R R34, SR_CTAID.Y ;  /* 0x000000000022e919 */ /* 0x000f220000002600 */
[----:B------:R-:W-:-:S06]  /*4780*/  @!P6 LOP3.LUT R36, R76, 0x1, RZ, 0xc0, !PT ;  /* 0x000000014c24e812 */ /* 0x000fcc00078ec0ff */
[----:B-1----:R-:W1:Y:S08]  /*4790*/  @!P6 LDC R32, c[0x0][0x370] ;  /* 0x0000dc00ff20eb82 */ /* 0x002e700000000800 */
[----:B--23--:R-:W2:Y:S01]  /*47a0*/  @!P6 LDC.64 R28, c[0x0][0x3d0] ;  /* 0x0000f400ff1ceb82 */ /* 0x00cea20000000a00 */
[----:B0-----:R-:W-:-:S04]  /*47b0*/  @!P6 IMAD R31, R36, R33, RZ ;  /* 0x00000021241fe224 */ /* 0x001fc800078e02ff */
[----:B-1----:R-:W-:-:S05]  /*47c0*/  @!P6 IMAD R31, R31, R32, RZ ;  /* 0x000000201f1fe224 */ /* 0x002fca00078e02ff */
[----:B------:R-:W-:-:S05]  /*47d0*/  @!P6 SHF.L.U32 R31, R31, 0x1, RZ ;  /* 0x000000011f1fe819 */ /* 0x000fca00000006ff */
[----:B--2---:R-:W-:-:S04]  /*47e0*/  @!P6 IMAD.WIDE R28, R31, 0x4, R28 ;  /* 0x000000041f1ce825 */ /* 0x004fc800078e021c */
[----:B----4-:R-:W-:-:S04]  /*47f0*/  @!P6 IMAD R31, R33, R30, R34 ;  /* 0x0000001e211fe224 */ /* 0x010fc800078e0222 */
[----:B------:R-:W-:-:S06]  /*4800*/  @!P6 IMAD.WIDE.U32 R28, R31, 0x8, R28 ;  /* 0x000000081f1ce825 */ /* 0x000fcc00078e001c */
[----:B------:R-:W2:Y:S01]  /*4810*/  @!P6 LDG.E.64 R28, desc[UR8][R28.64] ;  /* 0x000000081c1ce981 */ /* 0x000ea2000c1e1b00 */
[C---:B------:R-:W-:Y:S01]  /*4820*/  IADD3 R31, PT, PT, R30.reuse, 0x1, RZ ;  /* 0x000000011e1f7810 */ /* 0x040fe20007ffe0ff */
[----:B------:R-:W-:Y:S01]  /*4830*/  UMOV UR5, UR4 ;  /* 0x0000000400057c82 */ /* 0x000fe20008000000 */
[----:B------:R-:W-:Y:S02]  /*4840*/  MOV R81, R0 ;  /* 0x0000000000517202 */ /* 0x000fe40000000f00 */
[----:B------:R-:W-:Y:S02]  /*4850*/  ISETP.NE.AND P5, PT, R31, UR5, PT ;  /* 0x000000051f007c0c */ /* 0x000fe4000bfa5270 */
[----:B------:R-:W-:Y:S02]  /*4860*/  IADD3 R57, PT, PT, R30, 0x2, RZ ;  /* 0x000000021e397810 */ /* 0x000fe40007ffe0ff */
[----:B------:R-:W-:Y:S02]  /*4870*/  ISETP.NE.OR P5, PT, R81, RZ, !P5 ;  /* 0x000000ff5100720c */ /* 0x000fe40006fa5670 */
[----:B------:R-:W-:-:S02]  /*4880*/  ISETP.NE.AND P4, PT, R57, UR5, PT ;  /* 0x0000000539007c0c */ /* 0x000fc4000bf85270 */
[C---:B------:R-:W-:Y:S02]  /*4890*/  IADD3 R40, PT, PT, R30.reuse, 0x3, RZ ;  /* 0x000000031e287810 */ /* 0x040fe40007ffe0ff */
[----:B------:R-:W-:Y:S02]  /*48a0*/  ISETP.NE.OR P4, PT, R81, RZ, !P4 ;  /* 0x000000ff5100720c */ /* 0x000fe40006785670 */
[----:B------:R-:W-:Y:S02]  /*48b0*/  IADD3 R51, PT, PT, R30, 0x4, RZ ;  /* 0x000000041e337810 */ /* 0x000fe40007ffe0ff */
[----:B------:R-:W-:Y:S02]  /*48c0*/  ISETP.NE.AND P3, PT, R40, UR5, PT ;  /* 0x0000000528007c0c */ /* 0x000fe4000bf65270 */
[----:B------:R-:W-:Y:S01]  /*48d0*/  ISETP.NE.AND P2, PT, R51, UR5, PT ;  /* 0x0000000533007c0c */ /* 0x000fe2000bf45270 */
[----:B------:R-:W0:Y:S01]  /*48e0*/  @!P5 S2R R38, SR_CTAID.Y ;  /* 0x000000000026d919 */ /* 0x000e220000002600 */
[----:B------:R-:W1:Y:S01]  /*48f0*/  @!P5 LDC R55, c[0x0][0x374] ;  /* 0x0000dd00ff37db82 */ /* 0x000e620000000800 */
[----:B------:R-:W-:-:S02]  /*4900*/  IADD3 R33, PT, PT, R30, 0x5, RZ ;  /* 0x000000051e217810 */ /* 0x000fc40007ffe0ff */
[C---:B------:R-:W-:Y:S02]  /*4910*/  ISETP.NE.OR P3, PT, R81.reuse, RZ, !P3 ;  /* 0x000000ff5100720c */ /* 0x040fe40005f65670 */
[----:B------:R-:W3:Y:S01]  /*4920*/  @!P4 S2R R44, SR_CTAID.Y ;  /* 0x00000000002cc919 */ /* 0x000ee20000002600 */
[----:B------:R-:W-:Y:S02]  /*4930*/  ISETP.NE.OR P2, PT, R81, RZ, !P2 ;  /* 0x000000ff5100720c */ /* 0x000fe40005745670 */
[----:B------:R-:W-:Y:S01]  /*4940*/  ISETP.NE.AND P1, PT, R33, UR5, PT ;  /* 0x0000000521007c0c */ /* 0x000fe2000bf25270 */
[----:B------:R-:W4:Y:S01]  /*4950*/  @!P5 LDC R35, c[0x0][0x370] ;  /* 0x0000dc00ff23db82 */ /* 0x000f220000000800 */
[----:B------:R-:W-:Y:S02]  /*4960*/  @!P5 LOP3.LUT R36, R76, 0x1, RZ, 0xc0, !PT ;  /* 0x000000014c24d812 */ /* 0x000fe400078ec0ff */
[----:B------:R-:W-:Y:S02]  /*4970*/  ISETP.NE.OR P1, PT, R81, RZ, !P1 ;  /* 0x000000ff5100720c */ /* 0x000fe40004f25670 */
[----:B------:R-:W-:-:S02]  /*4980*/  IADD3 R48, PT, PT, R30, 0x6, RZ ;  /* 0x000000061e307810 */ /* 0x000fc40007ffe0ff */
[----:B------:R-:W5:Y:S01]  /*4990*/  @!P3 S2R R53, SR_CTAID.Y ;  /* 0x000000000035b919 */ /* 0x000f620000002600 */
[----:B------:R-:W3:Y:S01]  /*49a0*/  @!P4 LDC R34, c[0x0][0x374] ;  /* 0x0000dd00ff22cb82 */ /* 0x000ee20000000800 */
[----:B------:R-:W-:Y:S01]  /*49b0*/  ISETP.NE.AND P0, PT, R48, UR5, PT ;  /* 0x0000000530007c0c */ /* 0x000fe2000bf05270 */
[----:B------:R-:W5:Y:S01]  /*49c0*/  @!P2 S2R R32, SR_CTAID.Y ;  /* 0x000000000020a919 */ /* 0x000f620000002600 */
[----:B------:R-:W-:Y:S02]  /*49d0*/  @!P4 LOP3.LUT R37, R76, 0x1, RZ, 0xc0, !PT ;  /* 0x000000014c25c812 */ /* 0x000fe400078ec0ff */
[----:B------:R-:W-:Y:S01]  /*49e0*/  ISETP.NE.OR P0, PT, R81, RZ, !P0 ;  /* 0x000000ff5100720c */ /* 0x000fe20004705670 */
[----:B-1----:R-:W-:Y:S02]  /*49f0*/  @!P5 IMAD R36, R36, R55, RZ ;  /* 0x000000372424d224 */ /* 0x002fe400078e02ff */
[----:B------:R-:W1:Y:S01]  /*4a00*/  @!P4 LDC R42, c[0x0][0x370] ;  /* 0x0000dc00ff2acb82 */ /* 0x000e620000000800 */
[----:B------:R-:W-:Y:S01]  /*4a10*/  @!P5 IMAD R55, R55, R30, R55 ;  /* 0x0000001e3737d224 */ /* 0x000fe200078e0237 */
[----:B------:R-:W-:-:S02]  /*4a20*/  IADD3 R31, PT, PT, R30, 0x7, RZ ;  /* 0x000000071e1f7810 */ /* 0x000fc40007ffe0ff */
[----:B------:R-:W-:Y:S02]  /*4a30*/  @!P2 LOP3.LUT R58, R76, 0x1, RZ, 0xc0, !PT ;  /* 0x000000014c3aa812 */ /* 0x000fe400078ec0ff */
[----:B0-----:R-:W-:Y:S02]  /*4a40*/  @!P5 IADD3 R55, PT, PT, R55, R38, RZ ;  /* 0x000000263737d210 */ /* 0x001fe40007ffe0ff */
[----:B------:R-:W5:Y:S01]  /*4a50*/  @!P3 LDC R41, c[0x0][0x374] ;  /* 0x0000dd00ff29bb82 */ /* 0x000f620000000800 */
[----:B------:R-:W0:Y:S01]  /*4a60*/  @!P1 S2R R38, SR_CTAID.Y ;  /* 0x0000000000269919 */ /* 0x000e220000002600 */
[----:B----4-:R-:W-:Y:S01]  /*4a70*/  @!P5 IMAD R36, R36, R35, RZ ;  /* 0x000000232424d224 */ /* 0x010fe200078e02ff */
[----:B------:R-:W-:-:S05]  /*4a80*/  @!P1 LOP3.LUT R61, R76, 0x1, RZ, 0xc0, !PT ;  /* 0x000000014c3d9812 */ /* 0x000fca00078ec0ff */
[----:B------:R-:W4:Y:S01]  /*4a90*/  @!P3 LDC R56, c[0x0][0x370] ;  /* 0x0000dc00ff38bb82 */ /* 0x000f220000000800 */
[-C--:B---3--:R-:W-:Y:S02]  /*4aa0*/  @!P4 IMAD R37, R37, R34.reuse, RZ ;  /* 0x000000222525c224 */ /* 0x088fe400078e02ff */
[----:B------:R-:W-:-:S05]  /*4ab0*/  @!P4 IMAD R57, R57, R34, R44 ;  /* 0x000000223939c224 */ /* 0x000fca00078e022c */
[----:B------:R-:W3:Y:S01]  /*4ac0*/  @!P2 LDC R39, c[0x0][0x374] ;  /* 0x0000dd00ff27ab82 */ /* 0x000ee20000000800 */
[----:B-1----:R-:W-:Y:S01]  /*4ad0*/  @!P4 IMAD R37, R37, R42, RZ ;  /* 0x0000002a2525c224 */ /* 0x002fe200078e02ff */
[----:B------:R-:W-:-:S04]  /*4ae0*/  @!P3 LOP3.LUT R42, R76, 0x1, RZ, 0xc0, !PT ;  /* 0x000000014c2ab812 */ /* 0x000fc800078ec0ff */
[----:B------:R-:W-:Y:S02]  /*4af0*/  @!P4 SHF.L.U32 R59, R37, 0x1, RZ ;  /* 0x00000001253bc819 */ /* 0x000fe400000006ff */
[----:B------:R-:W1:Y:S01]  /*4b00*/  @!P2 LDC R43, c[0x0][0x370] ;  /* 0x0000dc00ff2bab82 */ /* 0x000e620000000800 */
[----:B-----5:R-:W-:-:S07]  /*4b10*/  @!P3 IMAD R53, R40, R41, R53 ;  /* 0x000000292835b224 */ /* 0x020fce00078e0235 */
[----:B------:R-:W5:Y:S08]  /*4b20*/  @!P5 LDC.64 R34, c[0x0][0x3d0] ;  /* 0x0000f400ff22db82 */ /* 0x000f700000000a00 */
[----:B------:R-:W0:Y:S01]  /*4b30*/  @!P4 LDC.64 R44, c[0x0][0x3d0] ;  /* 0x0000f400ff2ccb82 */ /* 0x000e220000000a00 */
[-C--:B---3--:R-:W-:Y:S02]  /*4b40*/  @!P2 IMAD R58, R58, R39.reuse, RZ ;  /* 0x000000273a3aa224 */ /* 0x088fe400078e02ff */
[----:B------:R-:W-:Y:S01]  /*4b50*/  @!P2 IMAD R51, R51, R39, R32 ;  /* 0x000000273333a224 */ /* 0x000fe200078e0220 */
[----:B------:R-:W-:-:S04]  /*4b60*/  @!P5 SHF.L.U32 R39, R36, 0x1, RZ ;  /* 0x000000012427d819 */ /* 0x000fc800000006ff */
[----:B------:R-:W3:Y:S01]  /*4b70*/  @!P3 LDC.64 R46, c[0x0][0x3d0] ;  /* 0x0000f400ff2ebb82 */ /* 0x000ee20000000a00 */
[----:B-1----:R-:W-:Y:S02]  /*4b80*/  @!P2 IMAD R58, R58, R43, RZ ;  /* 0x0000002b3a3aa224 */ /* 0x002fe400078e02ff */
[----:B-----5:R-:W-:-:S05]  /*4b90*/  @!P5 IMAD.WIDE R34, R39, 0x4, R34 ;  /* 0x000000042722d825 */ /* 0x020fca00078e0222 */
[----:B------:R-:W1:Y:S01]  /*4ba0*/  @!P0 LDC.64 R36, c[0x0][0x3d0] ;  /* 0x0000f400ff248b82 */ /* 0x000e620000000a00 */
[----:B------:R-:W-:-:S04]  /*4bb0*/  @!P5 IMAD.WIDE.U32 R34, R55, 0x8, R34 ;  /* 0x000000083722d825 */ /* 0x000fc800078e0022 */
[----:B0-----:R-:W-:Y:S02]  /*4bc0*/  @!P4 IMAD.WIDE R44, R59, 0x4, R44 ;  /* 0x000000043b2cc825 */ /* 0x001fe400078e022c */
[----:B------:R-:W5:Y:S02]  /*4bd0*/  @!P5 LDG.E.64 R34, desc[UR8][R34.64] ;  /* 0x000000082222d981 */ /* 0x000f64000c1e1b00 */
[----:B------:R-:W-:-:S06]  /*4be0*/  @!P4 IMAD.WIDE.U32 R44, R57, 0x8, R44 ;  /* 0x00000008392cc825 */ /* 0x000fcc00078e002c */
[----:B------:R-:W5:Y:S01]  /*4bf0*/  @!P4 LDG.E.64 R44, desc[UR8][R44.64] ;  /* 0x000000082c2cc981 */ /* 0x000f62000c1e1b00 */
[----:B--2---:R-:W-:Y:S01]  /*4c00*/  @!P6 FADD.FTZ R72, R72, R28 ;  /* 0x0000001c4848e221 */ /* 0x004fe20000010000 */
[----:B------:R-:W-:Y:S01]  /*4c10*/  @!P6 FADD.FTZ R73, R73, R29 ;  /* 0x0000001d4949e221 */ /* 0x000fe20000010000 */
[----:B------:R-:W0:Y:S01]  /*4c20*/  @!P1 LDC R28, c[0x0][0x374] ;  /* 0x0000dd00ff1c9b82 */ /* 0x000e220000000800 */
[----:B------:R-:W-:Y:S01]  /*4c30*/  ISETP.NE.AND P6, PT, R31, UR5, PT ;  /* 0x000000051f007c0c */ /* 0x000fe2000bfc5270 */
[----:B------:R-:W-:-:S03]  /*4c40*/  @!P3 IMAD R29, R42, R41, RZ ;  /* 0x000000292a1db224 */ /* 0x000fc600078e02ff */
[----:B------:R-:W-:Y:S01]  /*4c50*/  ISETP.NE.OR P6, PT, R81, RZ, !P6 ;  /* 0x000000ff5100720c */ /* 0x000fe200077c5670 */
[----:B----4-:R-:W-:Y:S02]  /*4c60*/  @!P3 IMAD R56, R29, R56, RZ ;  /* 0x000000381d38b224 */ /* 0x010fe400078e02ff */
[----:B------:R-:W2:Y:S01]  /*4c70*/  @!P1 LDC R52, c[0x0][0x370] ;  /* 0x0000dc00ff349b82 */ /* 0x000ea20000000800 */
[----:B------:R-:W4:Y:S02]  /*4c80*/  @!P0 S2R R29, SR_CTAID.Y ;  /* 0x00000000001d8919 */ /* 0x000f240000002600 */
[----:B------:R-:W-:-:S05]  /*4c90*/  @!P3 SHF.L.U32 R59, R56, 0x1, RZ ;  /* 0x00000001383bb819 */ /* 0x000fca00000006ff */
[----:B------:R-:W1:Y:S01]  /*4ca0*/  @!P0 LDC R49, c[0x0][0x374] ;  /* 0x0000dd00ff318b82 */ /* 0x000e620000000800 */
[----:B---3--:R-:W-:Y:S01]  /*4cb0*/  @!P3 IMAD.WIDE R46, R59, 0x4, R46 ;  /* 0x000000043b2eb825 */ /* 0x008fe200078e022e */
[----:B------:R-:W-:-:S06]  /*4cc0*/  @!P6 LOP3.LUT R63, R76, 0x1, RZ, 0xc0, !PT ;  /* 0x000000014c3fe812 */ /* 0x000fcc00078ec0ff */
[----:B------:R-:W3:Y:S01]  /*4cd0*/  @!P0 LDC R54, c[0x0][0x370] ;  /* 0x0000dc00ff368b82 */ /* 0x000ee20000000800 */
[-C--:B0-----:R-:W-:Y:S01]  /*4ce0*/  @!P1 IMAD R33, R33, R28.reuse, R38 ;  /* 0x0000001c21219224 */ /* 0x081fe200078e0226 */
[----:B------:R-:W-:Y:S01]  /*4cf0*/  @!P0 LOP3.LUT R38, R76, 0x1, RZ, 0xc0, !PT ;  /* 0x000000014c268812 */ /* 0x000fe200078ec0ff */
[----:B------:R-:W-:Y:S02]  /*4d00*/  @!P1 IMAD R61, R61, R28, RZ ;  /* 0x0000001c3d3d9224 */ /* 0x000fe400078e02ff */
[----:B------:R-:W0:Y:S03]  /*4d10*/  @!P6 S2R R28, SR_CTAID.Y ;  /* 0x00000000001ce919 */ /* 0x000e260000002600 */
[----:B------:R-:W4:Y:S01]  /*4d20*/  @!P2 LDC.64 R42, c[0x0][0x3d0] ;  /* 0x0000f400ff2aab82 */ /* 0x000f220000000a00 */
[----:B--2---:R-:W-:-:S07]  /*4d30*/  @!P1 IMAD R52, R61, R52, RZ ;  /* 0x000000343d349224 */ /* 0x004fce00078e02ff */
[----:B------:R-:W2:Y:S01]  /*4d40*/  @!P1 LDC.64 R40, c[0x0][0x3d0] ;  /* 0x0000f400ff289b82 */ /* 0x000ea20000000a00 */
[----:B-1----:R-:W-:-:S07]  /*4d50*/  @!P0 IMAD R61, R38, R49, RZ ;  /* 0x00000031263d8224 */ /* 0x002fce00078e02ff */
[----:B------:R-:W1:Y:S01]  /*4d60*/  @!P6 LDC R32, c[0x0][0x374] ;  /* 0x0000dd00ff20eb82 */ /* 0x000e620000000800 */
[----:B---3--:R-:W-:Y:S01]  /*4d70*/  @!P0 IMAD R54, R61, R54, RZ ;  /* 0x000000363d368224 */ /* 0x008fe200078e02ff */
[----:B------:R-:W-:-:S06]  /*4d80*/  @!P2 SHF.L.U32 R61, R58, 0x1, RZ ;  /* 0x000000013a3da819 */ /* 0x000fcc00000006ff */
[----:B------:R-:W3:Y:S01]  /*4d90*/  @!P6 LDC R50, c[0x0][0x370] ;  /* 0x0000dc00ff32eb82 */ /* 0x000ee20000000800 */
[----:B------:R-:W-:Y:S01]  /*4da0*/  @!P1 SHF.L.U32 R55, R52, 0x1, RZ ;  /* 0x0000000134379819 */ /* 0x000fe200000006ff */
[----:B----4-:R-:W-:-:S06]  /*4db0*/  @!P2 IMAD.WIDE R42, R61, 0x4, R42 ;  /* 0x000000043d2aa825 */ /* 0x010fcc00078e022a */
[----:B------:R-:W4:Y:S01]  /*4dc0*/  @!P6 LDC.64 R38, c[0x0][0x3d0] ;  /* 0x0000f400ff26eb82 */ /* 0x000f220000000a00 */
[----:B------:R-:W-:-:S04]  /*4dd0*/  @!P3 IMAD.WIDE.U32 R46, R53, 0x8, R46 ;  /* 0x00000008352eb825 */ /* 0x000fc800078e002e */
[----:B--2---:R-:W-:Y:S02]  /*4de0*/  @!P1 IMAD.WIDE R40, R55, 0x4, R40 ;  /* 0x0000000437289825 */ /* 0x004fe400078e0228 */
[----:B------:R-:W2:Y:S02]  /*4df0*/  @!P3 LDG.E.64 R46, desc[UR8][R46.64] ;  /* 0x000000082e2eb981 */ /* 0x000ea4000c1e1b00 */
[----:B-1----:R-:W-:Y:S02]  /*4e00*/  @!P6 IMAD R57, R63, R32, RZ ;  /* 0x000000203f39e224 */ /* 0x002fe400078e02ff */
[----:B------:R-:W-:Y:S01]  /*4e10*/  @!P2 IMAD.WIDE.U32 R42, R51, 0x8, R42 ;  /* 0x00000008332aa825 */ /* 0x000fe200078e002a */
[----:B------:R-:W-:-:S03]  /*4e20*/  @!P0 SHF.L.U32 R53, R54, 0x1, RZ ;  /* 0x0000000136358819 */ /* 0x000fc600000006ff */
[----:B------:R-:W-:Y:S02]  /*4e30*/  @!P1 IMAD.WIDE.U32 R40, R33, 0x8, R40 ;  /* 0x0000000821289825 */ /* 0x000fe400078e0028 */
[----:B------:R-:W2:Y:S02]  /*4e40*/  @!P2 LDG.E.64 R42, desc[UR8][R42.64] ;  /* 0x000000082a2aa981 */ /* 0x000ea4000c1e1b00 */
[----:B---3--:R-:W-:Y:S02]  /*4e50*/  @!P6 IMAD R50, R57, R50, RZ ;  /* 0x000000323932e224 */ /* 0x008fe400078e02ff */
[----:B------:R-:W-:Y:S01]  /*4e60*/  @!P0 IMAD.WIDE R36, R53, 0x4, R36 ;  /* 0x0000000435248825 */ /* 0x000fe200078e0224 */
[----:B------:R-:W3:Y:S02]  /*4e70*/  @!P1 LDG.E.64 R40, desc[UR8][R40.64] ;  /* 0x0000000828289981 */ /* 0x000ee4000c1e1b00 */
[----:B------:R-:W-:Y:S01]  /*4e80*/  @!P6 SHF.L.U32 R51, R50, 0x1, RZ ;  /* 0x000000013233e819 */ /* 0x000fe200000006ff */
[----:B------:R-:W-:-:S02]  /*4e90*/  @!P0 IMAD R29, R48, R49, R29 ;  /* 0x00000031301d8224 */ /* 0x000fc400078e021d */
[----:B0-----:R-:W-:Y:S02]  /*4ea0*/  @!P6 IMAD R31, R31, R32, R28 ;  /* 0x000000201f1fe224 */ /* 0x001fe400078e021c */
[----:B----4-:R-:W-:-:S04]  /*4eb0*/  @!P6 IMAD.WIDE R38, R51, 0x4, R38 ;  /* 0x000000043326e825 */ /* 0x010fc800078e0226 */
[----:B------:R-:W-:-:S04]  /*4ec0*/  @!P0 IMAD.WIDE.U32 R36, R29, 0x8, R36 ;  /* 0x000000081d248825 */ /* 0x000fc800078e0024 */
[----:B------:R-:W-:Y:S02]  /*4ed0*/  @!P6 IMAD.WIDE.U32 R38, R31, 0x8, R38 ;  /* 0x000000081f26e825 */ /* 0x000fe400078e0026 */
[----:B------:R-:W4:Y:S04]  /*4ee0*/  @!P0 LDG.E.64 R36, desc[UR8][R36.64] ;  /* 0x0000000824248981 */ /* 0x000f28000c1e1b00 */
[----:B------:R-:W4:Y:S01]  /*4ef0*/  @!P6 LDG.E.64 R38, desc[UR8][R38.64] ;  /* 0x000000082626e981 */ /* 0x000f22000c1e1b00 */
[----:B------:R-:W0:Y:S01]  /*4f00*/  LDC R29, c[0x0][0x370] ;  /* 0x0000dc00ff1d7b82 */ /* 0x000e220000000800 */
[----:B------:R-:W-:Y:S01]  /*4f10*/  IADD3 R30, PT, PT, R30, 0x8, RZ ;  /* 0x000000081e1e7810 */ /* 0x000fe20007ffe0ff */
[----:B-----5:R-:W-:Y:S01]  /*4f20*/  @!P5 FADD.FTZ R72, R72, R34 ;  /* 0x000000224848d221 */ /* 0x020fe20000010000 */
[----:B------:R-:W-:-:S03]  /*4f30*/  @!P5 FADD.FTZ R73, R73, R35 ;  /* 0x000000234949d221 */ /* 0x000fc60000010000 */
[----:B------:R-:W-:Y:S01]  /*4f40*/  @!P4 FADD.FTZ R72, R72, R44 ;  /* 0x0000002c4848c221 */ /* 0x000fe20000010000 */
[----:B------:R-:W-:Y:S01]  /*4f50*/  @!P4 FADD.FTZ R73, R73, R45 ;  /* 0x0000002d4949c221 */ /* 0x000fe20000010000 */
[----:B0-----:R-:W-:Y:S02]  /*4f60*/  LOP3.LUT R29, R29, 0x7ffffff8, RZ, 0xc0, !PT ;  /* 0x7ffffff81d1d7812 */ /* 0x001fe400078ec0ff */
[----:B--2---:R-:W-:Y:S01]  /*4f70*/  @!P3 FADD.FTZ R72, R72, R46 ;  /* 0x0000002e4848b221 */ /* 0x004fe20000010000 */
[----:B------:R-:W-:-:S03]  /*4f80*/  @!P3 FADD.FTZ R73, R73, R47 ;  /* 0x0000002f4949b221 */ /* 0x000fc60000010000 */
[----:B------:R-:W-:Y:S01]  /*4f90*/  @!P2 FADD.FTZ R72, R72, R42 ;  /* 0x0000002a4848a221 */ /* 0x000fe20000010000 */
        /* <DEDUP_REMOVED lines=9> */
[----:B------:R-:W-:-:S07]  /*5030*/  MOV R0, R29 ;  /* 0x0000001d00007202 */ /* 0x000fce0000000f00 */
.L_x_1253:
        /* <DEDUP_REMOVED lines=77> */
.L_x_1255:
        /* <DEDUP_REMOVED lines=12> */
[----:B-1----:R-:W-:-:S04]  /*55d0*/  @!P0 LOP3.LUT R32, R76, 0x1, RZ, 0xc0, !PT ;  /* 0x000000014c208812 */ /* 0x002fc800078ec0ff */
[----:B------:R-:W1:Y:S01]  /*55e0*/  @!P1 S2R R41, SR_CTAID.Y ;  /* 0x0000000000299919 */ /* 0x000e620000002600 */
[----:B------:R-:W-:Y:S01]  /*55f0*/  @!P1 LOP3.LUT R34, R76, 0x1, RZ, 0xc0, !PT ;  /* 0x000000014c229812 */ /* 0x000fe200078ec0ff */
[----:B------:R-:W4:Y:S08]  /*5600*/  @!P0 LDC R33, c[0x0][0x370] ;  /* 0x0000dc00ff218b82 */ /* 0x000f300000000800 */
[----:B------:R-:W5:Y:S08]  /*5610*/  @!P1 LDC R39, c[0x0][0x374] ;  /* 0x0000dd00ff279b82 */ /* 0x000f700000000800 */
[----:B------:R-:W3:Y:S01]  /*5620*/  @!P1 LDC R35, c[0x0][0x370] ;  /* 0x0000dc00ff239b82 */ /* 0x000ee20000000800 */
[----:B0-----:R-:W-:-:S07]  /*5630*/  @!P0 IMAD R32, R32, R37, RZ ;  /* 0x0000002520208224 */ /* 0x001fce00078e02ff */
[----:B------:R-:W0:Y:S01]  /*5640*/  @!P0 LDC.64 R30, c[0x0][0x3d0] ;  /* 0x0000f400ff1e8b82 */ /* 0x000e220000000a00 */
[----:B----4-:R-:W-:-:S05]  /*5650*/  @!P0 IMAD R32, R32, R33, RZ ;  /* 0x0000002120208224 */ /* 0x010fca00078e02ff */
[----:B------:R-:W-:Y:S02]  /*5660*/  @!P0 SHF.L.U32 R33, R32, 0x1, RZ ;  /* 0x0000000120218819 */ /* 0x000fe400000006ff */
[----:B--2---:R-:W2:Y:S01]  /*5670*/  @!P1 LDC.64 R28, c[0x0][0x3d0] ;  /* 0x0000f400ff1c9b82 */ /* 0x004ea20000000a00 */
[-C--:B-----5:R-:W-:Y:S02]  /*5680*/  @!P1 IMAD R34, R34, R39.reuse, RZ ;  /* 0x0000002722229224 */ /* 0x0a0fe400078e02ff */
[----:B------:R-:W-:Y:S02]  /*5690*/  @!P1 IMAD R32, R0, R39, R39 ;  /* 0x0000002700209224 */ /* 0x000fe400078e0227 */
[----:B---3--:R-:W-:-:S05]  /*56a0*/  @!P1 IMAD R34, R34, R35, RZ ;  /* 0x0000002322229224 */ /* 0x008fca00078e02ff */
[----:B------:R-:W-:Y:S01]  /*56b0*/  @!P1 SHF.L.U32 R35, R34, 0x1, RZ ;  /* 0x0000000122239819 */ /* 0x000fe200000006ff */
[----:B0-----:R-:W-:-:S04]  /*56c0*/  @!P0 IMAD.WIDE R30, R33, 0x4, R30 ;  /* 0x00000004211e8825 */ /* 0x001fc800078e021e */
[----:B------:R-:W-:Y:S02]  /*56d0*/  @!P0 IMAD R33, R0, R37, R36 ;  /* 0x0000002500218224 */ /* 0x000fe400078e0224 */
[----:B--2---:R-:W-:Y:S01]  /*56e0*/  @!P1 IMAD.WIDE R28, R35, 0x4, R28 ;  /* 0x00000004231c9825 */ /* 0x004fe200078e021c */
[----:B-1----:R-:W-:-:S03]  /*56f0*/  @!P1 IADD3 R35, PT, PT, R32, R41, RZ ;  /* 0x0000002920239210 */ /* 0x002fc60007ffe0ff */
        /* <DEDUP_REMOVED lines=9> */
.L_x_1256:
        /* <DEDUP_REMOVED lines=11> */
[----:B--2---:R-:W2:Y:S01]  /*5840*/  LDC.64 R28, c[0x0][0x3d0] ;  /* 0x0000f400ff1c7b82 */ /* 0x004ea20000000a00 */
[----:B---3--:R-:W-:-:S04]  /*5850*/  IMAD R30, R30, UR4, RZ ;  /* 0x000000041e1e7c24 */ /* 0x008fc8000f8e02ff */
[----:B0-----:R-:W-:-:S05]  /*5860*/  IMAD R30, R30, R31, RZ ;  /* 0x0000001f1e1e7224 */ /* 0x001fca00078e02ff */
[----:B------:R-:W-:-:S05]  /*5870*/  SHF.L.U32 R31, R30, 0x1, RZ ;  /* 0x000000011e1f7819 */ /* 0x000fca00000006ff */
[----:B--2---:R-:W-:-:S04]  /*5880*/  IMAD.WIDE R28, R31, 0x4, R28 ;  /* 0x000000041f1c7825 */ /* 0x004fc800078e021c */
[----:B----4-:R-:W-:-:S04]  /*5890*/  IMAD R31, R0, UR4, R33 ;  /* 0x00000004001f7c24 */ /* 0x010fc8000f8e0221 */
[----:B------:R-:W-:-:S06]  /*58a0*/  IMAD.WIDE.U32 R28, R31, 0x8, R28 ;  /* 0x000000081f1c7825 */ /* 0x000fcc00078e001c */
[----:B------:R-:W2:Y:S02]  /*58b0*/  LDG.E.64 R28, desc[UR8][R28.64] ;  /* 0x000000081c1c7981 */ /* 0x000ea4000c1e1b00 */
[----:B--2---:R-:W-:Y:S01]  /*58c0*/  FADD.FTZ R72, R72, R28 ;  /* 0x0000001c48487221 */ /* 0x004fe20000010000 */
[----:B------:R-:W-:-:S07]  /*58d0*/  FADD.FTZ R73, R73, R29 ;  /* 0x0000001d49497221 */ /* 0x000fce0000010000 */
.L_x_1257:
[----:B------:R-:W-:Y:S05]  /*58e0*/  BSYNC.RECONVERGENT B0 ;  /* 0x0000000000007941 */ /* 0x000fea0003800200 */
.L_x_1250:
[----:B------:R-:W5:Y:S01]  /*58f0*/  S2UR UR6, SR_CgaCtaId ;  /* 0x00000000000679c3 */ /* 0x000f620000008800 */
[----:B------:R-:W-:Y:S01]  /*5900*/  ISETP.NE.AND P0, PT, R81, RZ, PT ;  /* 0x000000ff5100720c */ /* 0x000fe20003f05270 */
[----:B------:R-:W-:Y:S01]  /*5910*/  UMOV UR4, 0x400 ;  /* 0x0000040000047882 */ /* 0x000fe20000000000 */
[----:B------:R-:W1:Y:S01]  /*5920*/  LDCU.64 UR10, c[0x0][0x400] ;  /* 0x00008000ff0a77ac */ /* 0x000e620008000a00 */
[C---:B0-----:R-:W-:Y:S01]  /*5930*/  FADD.FTZ R37, -R8.reuse, R10 ;  /* 0x0000000a08257221 */ /* 0x041fe20000010100 */
[C---:B------:R-:W-:Y:S01]  /*5940*/  FADD.FTZ R41, -R8.reuse, R70 ;  /* 0x0000004608297221 */ /* 0x040fe20000010100 */
[C---:B------:R-:W-:Y:S01]  /*5950*/  FADD.FTZ R71, -R8.reuse, R71 ;  /* 0x0000004708477221 */ /* 0x040fe20000010100 */
[C---:B------:R-:W-:Y:S01]  /*5960*/  FADD.FTZ R45, -R8.reuse, R4 ;  /* 0x00000004082d7221 */ /* 0x040fe20000010100 */
[----:B------:R-:W0:Y:S01]  /*5970*/  LDC R43, c[0x0][0x41c] ;  /* 0x00010700ff2b7b82 */ /* 0x000e220000000800 */
[C---:B------:R-:W-:Y:S01]  /*5980*/  FADD.FTZ R47, -R8.reuse, R5 ;  /* 0x00000005082f7221 */ /* 0x040fe20000010100 */
[-C--:B------:R-:W-:Y:S01]  /*5990*/  FMUL.FTZ R41, R41, R84.reuse ;  /* 0x0000005429297220 */ /* 0x080fe20000410000 */
[----:B------:R-:W-:Y:S01]  /*59a0*/  FMUL.FTZ R71, R71, R84 ;  /* 0x0000005447477220 */ /* 0x000fe20000410000 */
[C---:B------:R-:W-:Y:S01]  /*59b0*/  FADD.FTZ R39, -R8.reuse, R11 ;  /* 0x0000000b08277221 */ /* 0x040fe20000010100 */
[C---:B----4-:R-:W-:Y:S01]  /*59c0*/  FADD.FTZ R33, -R8.reuse, R15 ;  /* 0x0000000f08217221 */ /* 0x050fe20000010100 */
[C---:B------:R-:W-:Y:S01]  /*59d0*/  FADD.FTZ R11, -R8.reuse, R19 ;  /* 0x00000013080b7221 */ /* 0x040fe20000010100 */
[C---:B--2---:R-:W-:Y:S01]  /*59e0*/  FADD.FTZ R29, -R8.reuse, R66 ;  /* 0x00000042081d7221 */ /* 0x044fe20000010100 */
[C---:B------:R-:W-:Y:S01]  /*59f0*/  FADD.FTZ R67, -R8.reuse, R67 ;  /* 0x0000004308437221 */ /* 0x040fe20000010100 */
[C---:B------:R-:W-:Y:S01]  /*5a00*/  FADD.FTZ R35, -R8.reuse, R14 ;  /* 0x0000000e08237221 */ /* 0x040fe20000010100 */
[C---:B------:R-:W-:Y:S01]  /*5a10*/  FADD.FTZ R15, -R8.reuse, R18 ;  /* 0x00000012080f7221 */ /* 0x040fe20000010100 */
[C---:B------:R-:W-:Y:S01]  /*5a20*/  FADD.FTZ R19, -R8.reuse, R22 ;  /* 0x0000001608137221 */ /* 0x040fe20000010100 */
[C---:B------:R-:W-:Y:S01]  /*5a30*/  FADD.FTZ R23, -R8.reuse, R23 ;  /* 0x0000001708177221 */ /* 0x040fe20000010100 */
[----:B------:R-:W-:Y:S01]  /*5a40*/  FADD.FTZ R27, -R8, R27 ;  /* 0x0000001b081b7221 */ /* 0x000fe20000010100 */
[----:B-----5:R-:W-:Y:S01]  /*5a50*/  ULEA UR4, UR6, UR4, 0x18 ;  /* 0x0000000406047291 */ /* 0x020fe2000f8ec0ff */
[----:B------:R-:W2:Y:S01]  /*5a60*/  LDCU.U8 UR6, c[0x0][0x414] ;  /* 0x00008280ff0677ac */ /* 0x000ea20008000000 */
[----:B0-----:R-:W-:-:S07]  /*5a70*/  IMAD R10, R43, UR5, R78 ;  /* 0x000000052b0a7c24 */ /* 0x001fce000f8e024e */
[----:B------:R-:W-:Y:S01]  /*5a80*/  @!P0 STS.64 [UR4+0xc0], R72 ;  /* 0x0000c048ff008988 */ /* 0x000fe20008000a04 */
[----:B------:R-:W-:Y:S01]  /*5a90*/  BAR.SYNC.DEFER_BLOCKING 0x0 ;  /* 0x0000000000007b1d */ /* 0x000fe20000010000 */
[----:B-1----:R-:W-:Y:S02]  /*5aa0*/  ISETP.GE.U32.AND P0, PT, R10, UR10, PT ;  /* 0x0000000a0a007c0c */ /* 0x002fe4000bf06070 */
[----:B------:R-:W-:Y:S01]  /*5ab0*/  SHF.R.S32.HI R32, RZ, 0x1f, R10 ;  /* 0x0000001fff207819 */ /* 0x000fe2000001140a */
[----:B--2---:R-:W-:-:S03]  /*5ac0*/  UISETP.NE.AND UP0, UPT, UR6, URZ, UPT ;  /* 0x000000ff0600728c */ /* 0x004fc6000bf05270 */
[----:B------:R-:W-:Y:S01]  /*5ad0*/  ISETP.GE.AND.EX P0, PT, R32, UR11, PT, P0 ;  /* 0x0000000b20007c0c */ /* 0x000fe2000bf06300 */
[----:B------:R-:W0:Y:S01]  /*5ae0*/  LDS.64 R30, [UR4+0xc0] ;  /* 0x0000c004ff1e7984 */ /* 0x000e220008000a00 */
[----:B------:R-:W0:Y:S02]  /*5af0*/  LDCU UR4, c[0x0][0x42c] ;  /* 0x00008580ff0477ac */ /* 0x000e240008000800 */
[----:B0-----:R-:W-:Y:S01]  /*5b00*/  FMUL.FTZ R5, R30, UR4 ;  /* 0x000000041e057c20 */ /* 0x001fe20008410000 */
[----:B------:R-:W-:Y:S01]  /*5b10*/  FMUL.FTZ R4, R31, UR4 ;  /* 0x000000041f047c20 */ /* 0x000fe20008410000 */
[----:B------:R-:W-:-:S03]  /*5b20*/  FADD.FTZ R31, -R8, R26 ;  /* 0x0000001a081f7221 */ /* 0x000fc60000010100 */
[C-C-:B---3--:R-:W-:Y:S01]  /*5b30*/  FFMA.FTZ R28, R5.reuse, R41, R4.reuse ;  /* 0x00000029051c7223 */ /* 0x148fe20000010004 */
        /* <DEDUP_REMOVED lines=20> */
.L_x_1258:
        /* <DEDUP_REMOVED lines=17> */
.L_x_1260:
[----:B------:R-:W-:Y:S05]  /*5d90*/  BSYNC.RECONVERGENT B0 ;  /* 0x0000000000007941 */ /* 0x000fea0003800200 */
.L_x_1259:
[-C--:B------:R-:W-:Y:S01]  /*5da0*/  FMUL.FTZ R52, R29, R84.reuse ;  /* 0x000000541d347220 */ /* 0x080fe20000410000 */
        /* <DEDUP_REMOVED lines=20> */
[--C-:B------:R-:W-:Y:S01]  /*5ef0*/  FFMA.FTZ R60, R5, R52, R4.reuse ;  /* 0x00000034053c7223 */ /* 0x100fe20000010004 */
[----:B------:R-:W-:Y:S01]  /*5f00*/  ISETP.GE.U32.AND P2, PT, R11, UR10, PT ;  /* 0x0000000a0b007c0c */ /* 0x000fe2000bf46070 */
[--C-:B------:R-:W-:Y:S01]  /*5f10*/  FFMA.FTZ R59, R5, R67, R4.reuse ;  /* 0x00000043053b7223 */ /* 0x100fe20000010004 */
[----:B------:R-:W-:Y:S01]  /*5f20*/  ISETP.GE.U32.AND P1, PT, R51, UR10, PT ;  /* 0x0000000a33007c0c */ /* 0x000fe2000bf26070 */
[--C-:B0-----:R-:W-:Y:S01]  /*5f30*/  FFMA.FTZ R48, R5, R45, R4.reuse ;  /* 0x0000002d05307223 */ /* 0x101fe20000010004 */
[----:B------:R-:W-:Y:S01]  /*5f40*/  ISETP.GE.U32.AND P0, PT, R43, UR10, PT ;  /* 0x0000000a2b007c0c */ /* 0x000fe2000bf06070 */
[C-C-:B------:R-:W-:Y:S01]  /*5f50*/  FFMA.FTZ R53, R5.reuse, R47, R4.reuse ;  /* 0x0000002f05357223 */ /* 0x140fe20000010004 */
[----:B------:R-:W-:Y:S01]  /*5f60*/  ISETP.GE.U32.AND P6, PT, R38, UR10, PT ;  /* 0x0000000a26007c0c */ /* 0x000fe2000bfc6070 */
[C-C-:B------:R-:W-:Y:S01]  /*5f70*/  FFMA.FTZ R46, R5.reuse, R8, R4.reuse ;  /* 0x00000008052e7223 */ /* 0x140fe20000010004 */
[----:B------:R-:W-:Y:S01]  /*5f80*/  ISETP.GE.U32.AND P4, PT, R34, UR10, PT ;  /* 0x0000000a22007c0c */ /* 0x000fe2000bf86070 */
[--C-:B------:R-:W-:Y:S01]  /*5f90*/  FFMA.FTZ R49, R5, R39, R4.reuse ;  /* 0x0000002705317223 */ /* 0x100fe20000010004 */
[----:B------:R-:W-:Y:S01]  /*5fa0*/  ISETP.GE.U32.AND P5, PT, R29, UR10, PT ;  /* 0x0000000a1d007c0c */ /* 0x000fe2000bfa6070 */
[C-C-:B------:R-:W-:Y:S01]  /*5fb0*/  FFMA.FTZ R42, R5.reuse, R0, R4.reuse ;  /* 0x00000000052a7223 */ /* 0x140fe20000010004 */
[----:B------:R-:W-:Y:S01]  /*5fc0*/  SHF.R.S32.HI R61, RZ, 0x1f, R11 ;  /* 0x0000001fff3d7819 */ /* 0x000fe2000001140b */
[C-C-:B------:R-:W-:Y:S01]  /*5fd0*/  FFMA.FTZ R41, R5.reuse, R14, R4.reuse ;  /* 0x0000000e05297223 */ /* 0x140fe20000010004 */
[----:B------:R-:W-:Y:S01]  /*5fe0*/  SHF.R.S32.HI R50, RZ, 0x1f, R51 ;  /* 0x0000001fff327819 */ /* 0x000fe20000011433 */
[C-C-:B------:R-:W-:Y:S01]  /*5ff0*/  FFMA.FTZ R36, R5.reuse, R15, R4.reuse ;  /* 0x0000000f05247223 */ /* 0x140fe20000010004 */
[----:B------:R-:W-:Y:S01]  /*6000*/  SHF.R.S32.HI R44, RZ, 0x1f, R43 ;  /* 0x0000001fff2c7819 */ /* 0x000fe2000001142b */
[C---:B------:R-:W-:Y:S01]  /*6010*/  FFMA.FTZ R37, R5.reuse, R18, R4 ;  /* 0x0000001205257223 */ /* 0x040fe20000010004 */
[----:B------:R-:W-:Y:S01]  /*6020*/  SHF.R.S32.HI R40, RZ, 0x1f, R38 ;  /* 0x0000001fff287819 */ /* 0x000fe20000011426 */
[C---:B------:R-:W-:Y:S01]  /*6030*/  FFMA.FTZ R32, R5.reuse, R19, R4 ;  /* 0x0000001305207223 */ /* 0x040fe20000010004 */
        /* <DEDUP_REMOVED lines=31> */
.L_x_1261:
        /* <DEDUP_REMOVED lines=11> */
[----:B------:R-:W-:Y:S01]  /*62e0*/  IMAD R11, R11, UR5, R4 ;  /* 0x000000050b0b7c24 */ /* 0x000fe2000f8e0204 */
[----:B-1----:R-:W-:-:S04]  /*62f0*/  LEA R4, P2, R2, UR6, 0x2 ;  /* 0x0000000602047c11 */ /* 0x002fc8000f8410ff */
[----:B------:R-:W-:-:S04]  /*6300*/  IADD3 R11, PT, PT, R3, R11, RZ ;  /* 0x0000000b030b7210 */ /* 0x000fc80007ffe0ff */
[----:B------:R-:W-:Y:S01]  /*6310*/  LEA.HI.X R5, R2, UR7, R11, 0x2, P2 ;  /* 0x0000000702057c11 */ /* 0x000fe200090f140b */
[----:B------:R-:W-:-:S05]  /*6320*/  FMUL.FTZ R11, R59, R84 ;  /* 0x000000543b0b7220 */ /* 0x000fca0000410000 */
[----:B------:R0:W-:Y:S02]  /*6330*/  STG.E.64 desc[UR8][R4.64], R10 ;  /* 0x0000000a04007986 */ /* 0x0001e4000c101b08 */
.L_x_1263:
[----:B------:R-:W-:Y:S05]  /*6340*/  BSYNC.RECONVERGENT B0 ;  /* 0x0000000000007941 */ /* 0x000fea0003800200 */
.L_x_1262:
        /* <DEDUP_REMOVED lines=19> */
.L_x_1264:
[----:B------:R-:W-:Y:S01]  /*6480*/  BSSY.RECONVERGENT B0, `(.L_x_1265) ;  /* 0x0000011000007945 */ /* 0x000fe20003800200 */
[----:B0-----:R-:W-:Y:S01]  /*6490*/  FFMA.FTZ R5, R9, R6, -R48 ;  /* 0x0000000609057223 */ /* 0x001fe20000010830 */
        /* <DEDUP_REMOVED lines=15> */
.L_x_1266:
[----:B------:R-:W-:Y:S05]  /*6590*/  BSYNC.RECONVERGENT B0 ;  /* 0x0000000000007941 */ /* 0x000fea0003800200 */
.L_x_1265:
        /* <DEDUP_REMOVED lines=19> */
.L_x_1267:
        /* <DEDUP_REMOVED lines=17> */
.L_x_1269:
[----:B------:R-:W-:Y:S05]  /*67e0*/  BSYNC.RECONVERGENT B0 ;  /* 0x0000000000007941 */ /* 0x000fea0003800200 */
.L_x_1268:
        /* <DEDUP_REMOVED lines=19> */
.L_x_1270:
        /* <DEDUP_REMOVED lines=17> */
.L_x_1272:
[----:B------:R-:W-:Y:S05]  /*6a30*/  BSYNC.RECONVERGENT B0 ;  /* 0x0000000000007941 */ /* 0x000fea0003800200 */
.L_x_1271:
        /* <DEDUP_REMOVED lines=19> */
.L_x_1273:
        /* <DEDUP_REMOVED lines=17> */
.L_x_1275:
[----:B------:R-:W-:Y:S05]  /*6c80*/  BSYNC.RECONVERGENT B0 ;  /* 0x0000000000007941 */ /* 0x000fea0003800200 */
.L_x_1274:
        /* <DEDUP_REMOVED lines=19> */
.L_x_1276:
[----:B------:R-:W-:Y:S01]  /*6dc0*/  BSSY.RECONVERGENT B0, `(.L_x_1277) ;  /* 0x0000012000007945 */ /* 0x000fe20003800200 */
[----:B0-----:R-:W-:Y:S01]  /*6dd0*/  FFMA.FTZ R7, R9, R24, -R32 ;  /* 0x0000001809077223 */ /* 0x001fe20000010820 */
[----:B------:R-:W-:Y:S01]  /*6de0*/  SHF.R.S32.HI R10, RZ, 0x1f, R27 ;  /* 0x0000001fff0a7819 */ /* 0x000fe2000001141b */
[----:B------:R-:W-:Y:S01]  /*6df0*/  FFMA.FTZ R31, R80, R25, -R31 ;  /* 0x00000019501f7223 */ /* 0x000fe2000001081f */
        /* <DEDUP_REMOVED lines=14> */
.L_x_1278:
[----:B------:R-:W-:Y:S05]  /*6ee0*/  BSYNC.RECONVERGENT B0 ;  /* 0x0000000000007941 */ /* 0x000fea0003800200 */
.L_x_1277:
        /* <DEDUP_REMOVED lines=19> */
.L_x_1279:
        /* <DEDUP_REMOVED lines=9> */
[----:B------:R-:W0:Y:S01]  /*70b0*/  LDCU.64 UR6, c[0x0][0x380] ;  /* 0x00007000ff0677ac */ /* 0x000e220008000a00 */
[----:B-1----:R-:W-:Y:S02]  /*70c0*/  IMAD R10, R10, UR4, RZ ;  /* 0x000000040a0a7c24 */ /* 0x002fe4000f8e02ff */
[----:B------:R-:W-:-:S04]  /*70d0*/  IMAD.WIDE.U32 R86, R27, UR4, R86 ;  /* 0x000000041b567c25 */ /* 0x000fc8000f8e0056 */
[----:B------:R-:W-:Y:S01]  /*70e0*/  IMAD R27, R27, UR5, R10 ;  /* 0x000000051b1b7c24 */ /* 0x000fe2000f8e020a */
[----:B0-----:R-:W-:-:S04]  /*70f0*/  LEA R2, P0, R86, UR6, 0x2 ;  /* 0x0000000656027c11 */ /* 0x001fc8000f8010ff */
[----:B------:R-:W-:-:S04]  /*7100*/  IADD3 R27, PT, PT, R87, R27, RZ ;  /* 0x0000001b571b7210 */ /* 0x000fc80007ffe0ff */
[----:B------:R-:W-:-:S05]  /*7110*/  LEA.HI.X R3, R86, UR7, R27, 0x2, P0 ;  /* 0x0000000756037c11 */ /* 0x000fca00080f141b */
[----:B------:R1:W-:Y:S02]  /*7120*/  STG.E.64 desc[UR8][R2.64], R32 ;  /* 0x0000002002007986 */ /* 0x0003e4000c101b08 */
.L_x_1281:
[----:B------:R-:W-:Y:S05]  /*7130*/  BSYNC.RECONVERGENT B0 ;  /* 0x0000000000007941 */ /* 0x000fea0003800200 */
.L_x_1280:
        /* <DEDUP_REMOVED lines=8> */
.L_x_1239:
[----:B------:R-:W2:Y:S01]  /*71c0*/  LDC R4, c[0x0][0x370] ;  /* 0x0000dc00ff047b82 */ /* 0x000ea20000000800 */
[----:B------:R-:W-:Y:S01]  /*71d0*/  ISETP.NE.AND P1, PT, R81, RZ, PT ;  /* 0x000000ff5100720c */ /* 0x000fe20003f25270 */
[----:B------:R-:W-:Y:S06]  /*71e0*/  BSSY.RECONVERGENT B0, `(.L_x_1283) ;  /* 0x000000d000007945 */ /* 0x000fec0003800200 */
[----:B0-----:R-:W0:Y:S08]  /*71f0*/  LDC R7, c[0x0][0x374] ;  /* 0x0000dd00ff077b82 */ /* 0x001e300000000800 */
[----:B-1----:R-:W1:Y:S01]  /*7200*/  LDC.64 R2, c[0x0][0x3c8] ;  /* 0x0000f200ff027b82 */ /* 0x002e620000000a00 */
[----:B--2---:R-:W-:-:S02]  /*7210*/  ISETP.NE.AND P0, PT, R4, 0x1, PT ;  /* 0x000000010400780c */ /* 0x004fc40003f05270 */
[----:B0-----:R-:W-:-:S04]  /*7220*/  SHF.L.U32 R0, R7, 0x1, RZ ;  /* 0x0000000107007819 */ /* 0x001fc800000006ff */
        /* <DEDUP_REMOVED lines=8> */
.L_x_1284:
[----:B------:R-:W-:Y:S05]  /*72b0*/  BSYNC.RECONVERGENT B0 ;  /* 0x0000000000007941 */ /* 0x000fea0003800200 */
.L_x_1283:
        /* <DEDUP_REMOVED lines=11> */
.L_x_1286:
[----:B------:R-:W2:Y:S04]  /*7370*/  LDG.E.STRONG.GPU R5, desc[UR8][R2.64] ;  /* 0x0000000802057981 */ /* 0x000ea8000c1ef900 */
[----:B--2---:R-:W-:Y:S01]  /*7380*/  CCTL.IVALL ;  /* 0x00000000ff00798f */ /* 0x004fe20002000000 */
[----:B------:R-:W-:Y:S05]  /*7390*/  YIELD ;  /* 0x0000000000007946 */ /* 0x000fea0003800000 */
[----:B------:R-:W-:-:S13]  /*73a0*/  ISETP.NE.AND P0, PT, R5, R0, PT ;  /* 0x000000000500720c */ /* 0x000fda0003f05270 */
[----:B------:R-:W-:Y:S05]  /*73b0*/  @P0 BRA `(.L_x_1286) ;  /* 0xfffffffc00ec0947 */ /* 0x000fea000383ffff */
.L_x_1285:
        /* <DEDUP_REMOVED lines=74> */
.L_x_1289:
        /* <DEDUP_REMOVED lines=24> */
[----:B--2---:R-:W-:Y:S02]  /*79e0*/  F2FP.BF16.F32.PACK_AB R17, R11, R2 ;  /* 0x000000020b11723e */ /* 0x004fe400000010ff */
[-C--:B------:R-:W-:Y:S02]  /*79f0*/  MOV R11, R23.reuse ;  /* 0x00000017000b7202 */ /* 0x080fe40000000f00 */
[----:B---3--:R-:W-:Y:S01]  /*7a00*/  F2FP.BF16.F32.PACK_AB R19, R15, R12 ;  /* 0x0000000c0f13723e */ /* 0x008fe200000010ff */
[----:B------:R0:W-:Y:S04]  /*7a10*/  STG.E desc[UR8][R8.64], R17 ;  /* 0x0000001108007986 */ /* 0x0001e8000c101908 */
[----:B------:R0:W-:Y:S01]  /*7a20*/  STG.E desc[UR8][R10.64], R19 ;  /* 0x000000130a007986 */ /* 0x0001e2000c101908 */
[----:B------:R-:W-:Y:S01]  /*7a30*/  IADD3.X R23, PT, PT, RZ, R23, RZ, P3, !PT ;  /* 0x00000017ff177210 */ /* 0x000fe20001ffe4ff */
[----:B------:R-:W-:Y:S06]  /*7a40*/  @P1 BRA `(.L_x_1289) ;  /* 0xfffffffc00841947 */ /* 0x000fec000383ffff */
.L_x_1288:
[----:B------:R-:W-:Y:S05]  /*7a50*/  BSYNC.RECONVERGENT B0 ;  /* 0x0000000000007941 */ /* 0x000fea0003800200 */
.L_x_1287:
        /* <DEDUP_REMOVED lines=10> */
.L_x_1290:
[C---:B------:R-:W-:Y:S02]  /*7b00*/  SHF.L.U32 R22, R81.reuse, 0x2, RZ ;  /* 0x0000000251167819 */ /* 0x040fe400000006ff */
[----:B------:R-:W-:Y:S02]  /*7b10*/  SHF.L.U64.HI R24, R81, 0x2, R28 ;  /* 0x0000000251187819 */ /* 0x000fe4000001021c */
[----:B-1----:R-:W-:-:S04]  /*7b20*/  IADD3 R4, P0, PT, R22, UR4, RZ ;  /* 0x0000000416047c10 */ /* 0x002fc8000ff1e0ff */
[----:B----4-:R-:W-:Y:S02]  /*7b30*/  IADD3.X R5, PT, PT, R24, UR5, RZ, P0, !PT ;  /* 0x0000000518057c10 */ /* 0x010fe400087fe4ff */
[C---:B------:R-:W-:Y:S02]  /*7b40*/  IADD3 R6, P0, PT, R4.reuse, R33, RZ ;  /* 0x0000002104067210 */ /* 0x040fe40007f1e0ff */
[C---:B0-----:R-:W-:Y:S01]  /*7b50*/  IADD3 R10, P2, PT, R4.reuse, R37, RZ ;  /* 0x00000025040a7210 */ /* 0x041fe20007f5e0ff */
[----:B------:R0:W4:Y:S01]  /*7b60*/  LDG.E R2, desc[UR8][R4.64] ;  /* 0x0000000804027981 */ /* 0x000122000c1e1900 */
[C---:B------:R-:W-:Y:S02]  /*7b70*/  IADD3.X R7, PT, PT, R5.reuse, R31, RZ, P0, !PT ;  /* 0x0000001f05077210 */ /* 0x040fe400007fe4ff */
[----:B------:R-:W-:Y:S02]  /*7b80*/  IADD3 R8, P1, PT, R4, R27, RZ ;  /* 0x0000001b04087210 */ /* 0x000fe40007f3e0ff */
        /* <DEDUP_REMOVED lines=12> */
[----:B0-----:R-:W-:Y:S02]  /*7c50*/  IADD3 R4, P0, PT, R16, R33, RZ ;  /* 0x0000002110047210 */ /* 0x001fe40007f1e0ff */
[----:B----4-:R-:W-:-:S02]  /*7c60*/  F2FP.BF16.F32.PACK_AB R19, R7, R2 ;  /* 0x000000020713723e */ /* 0x010fc400000010ff */
[----:B------:R-:W-:-:S04]  /*7c70*/  LOP3.LUT R2, R24, 0x3, RZ, 0xc0, !PT ;  /* 0x0000000318027812 */ /* 0x000fc800078ec0ff */
[----:B------:R-:W-:Y:S02]  /*7c80*/  IADD3.X R17, PT, PT, R2, UR5, RZ, P1, !PT ;  /* 0x0000000502117c10 */ /* 0x000fe40008ffe4ff */
[----:B-----5:R-:W-:Y:S02]  /*7c90*/  F2FP.BF16.F32.PACK_AB R21, R11, R8 ;  /* 0x000000080b15723e */ /* 0x020fe400000010ff */
[C---:B------:R-:W-:Y:S02]  /*7ca0*/  IADD3 R6, P1, PT, R16.reuse, R27, RZ ;  /* 0x0000001b10067210 */ /* 0x040fe40007f3e0ff */
[----:B------:R-:W-:Y:S02]  /*7cb0*/  IADD3 R8, P2, PT, R16, R37, RZ ;  /* 0x0000002510087210 */ /* 0x000fe40007f5e0ff */
[C---:B------:R-:W-:Y:S02]  /*7cc0*/  IADD3.X R5, PT, PT, R17.reuse, R31, RZ, P0, !PT ;  /* 0x0000001f11057210 */ /* 0x040fe400007fe4ff */
[----:B------:R-:W-:-:S02]  /*7cd0*/  IADD3.X R7, PT, PT, R17, R29, RZ, P1, !PT ;  /* 0x0000001d11077210 */ /* 0x000fc40000ffe4ff */
        /* <DEDUP_REMOVED lines=57> */
.L_x_1291:
        /* <DEDUP_REMOVED lines=9> */
.L_x_2493:


//--------------------- .text._Z35group_norm_nhwc_bwd_one_pass_kernelI11Fp32IOFp16WLi64ELi20ELi640EEv26Group_norm_nhwc_bwd_params --------------------------
	.section	.text._Z35group_norm_nhwc_bwd_one_pass_kernelI11Fp32IOFp16WLi64ELi20ELi640EEv26Group_norm_nhwc_bwd_params,"ax",@progbits
	.align	128
        .global         _Z35group_norm_nhwc_bwd_one_pass_kernelI11Fp32IOFp16WLi64ELi20ELi640EEv26Group_norm_nhwc_bwd_params
        .type           _Z35group_norm_nhwc_bwd_one_pass_kernelI11Fp32IOFp16WLi64ELi20ELi640EEv26Group_norm_nhwc_bwd_params,@function
        .size           _Z35group_norm_nhwc_bwd_one_pass_kernelI11Fp32IOFp16WLi64ELi20ELi640EEv26Group_norm_nhwc_bwd_params,(.L_x_2494 - _Z35group_norm_nhwc_bwd_one_pass_kernelI11Fp32IOFp16WLi64ELi20ELi640EEv26Group_norm_nhwc_bwd_params)
        .other          _Z35group_norm_nhwc_bwd_one_pass_kernelI11Fp32IOFp16WLi64ELi20ELi640EEv26Group_norm_nhwc_bwd_params,@"STO_CUDA_ENTRY STV_DEFAULT"
_Z35group_norm_nhwc_bwd_one_pass_kernelI11Fp32IOFp16WLi64ELi20ELi640EEv26Group_norm_nhwc_bwd_params:
.text._Z35group_norm_nhwc_bwd_one_pass_kernelI11Fp32IOFp16WLi64ELi20ELi640EEv26Group_norm_nhwc_bwd_params:
        /* <DEDUP_REMOVED lines=40> */
.L_x_1313:
        /* <DEDUP_REMOVED lines=90> */
[----:B----4-:R-:W-:Y:S02]  /*0820*/  HADD2.F32 R3, -RZ, R5.H0_H0 ;  /* 0x20000005ff037230 */ /* 0x010fe40000004100 */
[----:B------:R-:W-:Y:S01]  /*0830*/  FMUL.FTZ R0, R8, UR20 ;  /* 0x0000001408007c20 */ /* 0x000fe20008410000 */
[----:B------:R-:W-:Y:S01]  /*0840*/  FMUL.FTZ R2, R2, UR20 ;  /* 0x0000001402027c20 */ /* 0x000fe20008410000 */
[----:B-----5:R-:W-:Y:S02]  /*0850*/  @P2 HADD2.F32 R34, -RZ, R19.H0_H0 ;  /* 0x20000013ff222230 */ /* 0x020fe40000004100 */
[----:B------:R-:W-:Y:S02]  /*0860*/  @P2 HADD2.F32 R32, -RZ, R20.H0_H0 ;  /* 0x20000014ff202230 */ /* 0x000fe40000004100 */
[----:B------:R-:W-:Y:S01]  /*0870*/  HADD2.F32 R5, -RZ, R18.H0_H0 ;  /* 0x20000012ff057230 */ /* 0x000fe20000004100 */
        /* <DEDUP_REMOVED lines=21> */
.L_x_1293:
        /* <DEDUP_REMOVED lines=44> */
.L_x_1295:
[----:B------:R-:W-:Y:S05]  /*0c90*/  BSYNC.RECONVERGENT B0 ;  /* 0x0000000000007941 */ /* 0x000fea0003800200 */
.L_x_1294:
        /* <DEDUP_REMOVED lines=54> */
.L_x_1297:
[----:B------:R-:W-:Y:S05]  /*1000*/  BSYNC.RECONVERGENT B0 ;  /* 0x0000000000007941 */ /* 0x000fea0003800200 */
.L_x_1296:
        /* <DEDUP_REMOVED lines=318> */
.L_x_1299:
[----:B------:R-:W-:Y:S05]  /*23f0*/  BSYNC.RECONVERGENT B0 ;  /* 0x0000000000007941 */ /* 0x000fea0003800200 */
.L_x_1298:
        /* <DEDUP_REMOVED lines=29> */
.L_x_1301:
[----:B------:R-:W-:Y:S05]  /*25d0*/  BSYNC.RECONVERGENT B0 ;  /* 0x0000000000007941 */ /* 0x000fea0003800200 */
.L_x_1300:
        /* <DEDUP_REMOVED lines=29> */
.L_x_1304:
[----:B------:R-:W2:Y:S04]  /*27b0*/  LDG.E.STRONG.GPU R4, desc[UR16][R10.64] ;  /* 0x000000100a047981 */ /* 0x000ea8000c1ef900 */
[----:B--2---:R-:W-:Y:S01]  /*27c0*/  CCTL.IVALL ;  /* 0x00000000ff00798f */ /* 0x004fe20002000000 */
[----:B------:R-:W-:Y:S05]  /*27d0*/  YIELD ;  /* 0x0000000000007946 */ /* 0x000fea0003800000 */
[----:B------:R-:W-:-:S13]  /*27e0*/  ISETP.NE.AND P1, PT, R4, R17, PT ;  /* 0x000000110400720c */ /* 0x000fda0003f25270 */
[----:B------:R-:W-:Y:S05]  /*27f0*/  @P1 BRA `(.L_x_1304) ;  /* 0xfffffffc00ec1947 */ /* 0x000fea000383ffff */
.L_x_1303:
[----:B------:R-:W-:Y:S05]  /*2800*/  WARPSYNC.ALL ;  /* 0x0000000000007948 */ /* 0x000fea0003800000 */
[----:B------:R-:W-:Y:S06]  /*2810*/  BAR.SYNC.DEFER_BLOCKING 0x0 ;  /* 0x0000000000007b1d */ /* 0x000fec0000010000 */
[----:B------:R-:W-:Y:S01]  /*2820*/  UMOV UR4, URZ ;  /* 0x000000ff00047c82 */ /* 0x000fe20008000000 */
[----:B------:R-:W-:Y:S05]  /*2830*/  @!P4 BRA `(.L_x_1305) ;  /* 0x000000040024c947 */ /* 0x000fea0003800000 */
[----:B------:R-:W-:-:S07]  /*2840*/  HFMA2 R4, -RZ, RZ, 0, 0 ;  /* 0x00000000ff047431 */ /* 0x000fce00000001ff */
.L_x_1306:
        /* <DEDUP_REMOVED lines=72> */
.L_x_1305:
        /* <DEDUP_REMOVED lines=47> */
.L_x_1307:
        /* <DEDUP_REMOVED lines=27> */
.L_x_1308:
        /* <DEDUP_REMOVED lines=11> */
.L_x_1309:
[----:B------:R-:W-:Y:S05]  /*3220*/  BSYNC.RECONVERGENT B0 ;  /* 0x0000000000007941 */ /* 0x000fea0003800200 */
.L_x_1302:
        /* <DEDUP_REMOVED lines=26> */
.L_x_1310:
        /* <DEDUP_REMOVED lines=21> */
.L_x_1312:
[----:B------:R-:W-:Y:S05]  /*3520*/  BSYNC.RECONVERGENT B0 ;  /* 0x0000000000007941 */ /* 0x000fea0003800200 */
.L_x_1311:
[----:B------:R-:W-:Y:S01]  /*3530*/  UIADD3 UR13, UPT, UPT, UR24, UR13, URZ ;  /* 0x0000000d180d7290 */ /* 0x000fe2000fffe0ff */
[----:B------:R-:W-:-:S03]  /*3540*/  IADD3 R33, PT, PT, R33, 0x1, RZ ;  /* 0x0000000121217810 */ /* 0x000fc60007ffe0ff */
[----:B------:R-:W-:-:S09]  /*3550*/  UISETP.GE.AND UP0, UPT, UR13, UR10, UPT ;  /* 0x0000000a0d00728c */ /* 0x000fd2000bf06270 */
[----:B------:R-:W-:Y:S05]  /*3560*/  BRA.U !UP0, `(.L_x_1313) ;  /* 0xffffffcd08447547 */ /* 0x000fea000b83ffff */
.L_x_1292:
        /* <DEDUP_REMOVED lines=19> */
.L_x_1315:
[----:B------:R-:W-:Y:S05]  /*36a0*/  BSYNC.RECONVERGENT B0 ;  /* 0x0000000000007941 */ /* 0x000fea0003800200 */
.L_x_1314:
[----:B------:R-:W-:Y:S05]  /*36b0*/  @P0 EXIT ;  /* 0x000000000000094d */ /* 0x000fea0003800000 */
[----:B------:R-:W-:Y:S05]  /*36c0*/  @P2 BRA `(.L_x_1316) ;  /* 0x0000000000202947 */ /* 0x000fea0003800000 */
[----:B------:R-:W-:-:S05]  /*36d0*/  IMAD R0, R4, R7, RZ ;  /* 0x0000000704007224 */ /* 0x000fca00078e02ff */
[----:B------:R-:W-:-:S13]  /*36e0*/  ISETP.NE.AND P0, PT, R0, -0x1, PT ;  /* 0xffffffff0000780c */ /* 0x000fda0003f05270 */
[----:B------:R-:W-:Y:S05]  /*36f0*/  @!P0 BRA `(.L_x_1316) ;  /* 0x0000000000148947 */ /* 0x000fea0003800000 */
.L_x_1317:
[----:B-1----:R-:W4:Y:S04]  /*3700*/  LDG.E.STRONG.GPU R5, desc[UR16][R2.64] ;  /* 0x0000001002057981 */ /* 0x002f28000c1ef900 */
[----:B----4-:R-:W-:Y:S01]  /*3710*/  CCTL.IVALL ;  /* 0x00000000ff00798f */ /* 0x010fe20002000000 */
[----:B------:R-:W-:Y:S05]  /*3720*/  YIELD ;  /* 0x0000000000007946 */ /* 0x000fea0003800000 */
[----:B------:R-:W-:-:S13]  /*3730*/  ISETP.NE.AND P0, PT, R5, R0, PT ;  /* 0x000000000500720c */ /* 0x000fda0003f05270 */
[----:B------:R-:W-:Y:S05]  /*3740*/  @P0 BRA `(.L_x_1317) ;  /* 0xfffffffc00ec0947 */ /* 0x000fea000383ffff */
.L_x_1316:
        /* <DEDUP_REMOVED lines=81> */
.L_x_1320:
        /* <DEDUP_REMOVED lines=33> */
.L_x_1319:
[----:B------:R-:W-:Y:S05]  /*3e70*/  BSYNC.RECONVERGENT B0 ;  /* 0x0000000000007941 */ /* 0x000fea0003800200 */
.L_x_1318:
        /* <DEDUP_REMOVED lines=11> */
.L_x_1322:
        /* <DEDUP_REMOVED lines=20> */
[----:B-----5:R-:W-:Y:S02]  /*4070*/  F2FP.F16.F32.PACK_AB R5, R7, R2 ;  /* 0x000000020705723e */ /* 0x020fe400000000ff */
[----:B------:R-:W-:-:S02]  /*4080*/  IADD3 R2, P1, PT, R15, UR12, RZ ;  /* 0x0000000c0f027c10 */ /* 0x000fc4000ff3e0ff */
[----:B------:R-:W-:Y:S02]  /*4090*/  IADD3.X R15, PT, PT, R16, UR19, RZ, P0, !PT ;  /* 0x00000013100f7c10 */ /* 0x000fe400087fe4ff */
[----:B------:R-:W-:Y:S02]  /*40a0*/  IADD3.X R3, PT, PT, R3, UR13, RZ, P1, !PT ;  /* 0x0000000d03037c10 */ /* 0x000fe40008ffe4ff */
[----:B------:R-:W-:Y:S02]  /*40b0*/  F2FP.F16.F32.PACK_AB R19, R11, R8 ;  /* 0x000000080b13723e */ /* 0x000fe400000000ff */
        /* <DEDUP_REMOVED lines=63> */
.L_x_1321:
[----:B------:R-:W-:Y:S05]  /*44b0*/  EXIT ;  /* 0x000000000000794d */ /* 0x000fea0003800000 */
.L_x_1323:
        /* <DEDUP_REMOVED lines=12> */
.L_x_2494:


//--------------------- .text._Z35group_norm_nhwc_bwd_one_pass_kernelI11Fp32IOFp16WLi128ELi20ELi640EEv26Group_norm_nhwc_bwd_params --------------------------
	.section	.text._Z35group_norm_nhwc_bwd_one_pass_kernelI11Fp32IOFp16WLi128ELi20ELi640EEv26Group_norm_nhwc_bwd_params,"ax",@progbits
	.align	128
        .global         _Z35group_norm_nhwc_bwd_one_pass_kernelI11Fp32IOFp16WLi128ELi20ELi640EEv26Group_norm_nhwc_bwd_params
        .type           _Z35group_norm_nhwc_bwd_one_pass_kernelI11Fp32IOFp16WLi128ELi20ELi640EEv26Group_norm_nhwc_bwd_params,@function
        .size           _Z35group_norm_nhwc_bwd_one_pass_kernelI11Fp32IOFp16WLi128ELi20ELi640EEv26Group_norm_nhwc_bwd_params,(.L_x_2495 - _Z35group_norm_nhwc_bwd_one_pass_kernelI11Fp32IOFp16WLi128ELi20ELi640EEv26Group_norm_nhwc_bwd_params)
        .other          _Z35group_norm_nhwc_bwd_one_pass_kernelI11Fp32IOFp16WLi128ELi20ELi640EEv26Group_norm_nhwc_bwd_params,@"STO_CUDA_ENTRY STV_DEFAULT"
_Z35group_norm_nhwc_bwd_one_pass_kernelI11Fp32IOFp16WLi128ELi20ELi640EEv26Group_norm_nhwc_bwd_params:
.text._Z35group_norm_nhwc_bwd_one_pass_kernelI11Fp32IOFp16WLi128ELi20ELi640EEv26Group_norm_nhwc_bwd_params:
        /* <DEDUP_REMOVED lines=30> */
.L_x_1349:
        /* <DEDUP_REMOVED lines=112> */
[----:B---3--:R-:W-:Y:S02]  /*08e0*/  @P2 HADD2.F32 R37, -RZ, R25.H0_H0 ;  /* 0x20000019ff252230 */ /* 0x008fe40000004100 */
[----:B------:R-:W-:Y:S02]  /*08f0*/  @P2 HADD2.F32 R36, -RZ, R24.H0_H0 ;  /* 0x20000018ff242230 */ /* 0x000fe40000004100 */
[----:B------:R-:W-:Y:S02]  /*0900*/  HADD2.F32 R33, -RZ, R33.H0_H0 ;  /* 0x20000021ff217230 */ /* 0x000fe40000004100 */
[----:B------:R-:W-:Y:S01]  /*0910*/  HADD2.F32 R32, -RZ, R32.H0_H0 ;  /* 0x20000020ff207230 */ /* 0x000fe20000004100 */
        /* <DEDUP_REMOVED lines=30> */
.L_x_1325:
        /* <DEDUP_REMOVED lines=64> */
.L_x_1326:
        /* <DEDUP_REMOVED lines=47> */
.L_x_1328:
[----:B------:R-:W-:Y:S05]  /*11f0*/  BSYNC.RECONVERGENT B0 ;  /* 0x0000000000007941 */ /* 0x000fea0003800200 */
.L_x_1327:
        /* <DEDUP_REMOVED lines=52> */
.L_x_1330:
[----:B------:R-:W-:Y:S05]  /*1540*/  BSYNC.RECONVERGENT B0 ;  /* 0x0000000000007941 */ /* 0x000fea0003800200 */
.L_x_1329:
        /* <DEDUP_REMOVED lines=318> */
.L_x_1332:
[----:B------:R-:W-:Y:S05]  /*2930*/  BSYNC.RECONVERGENT B0 ;  /* 0x0000000000007941 */ /* 0x000fea0003800200 */
.L_x_1331:
        /* <DEDUP_REMOVED lines=29> */
.L_x_1334:
[----:B------:R-:W-:Y:S05]  /*2b10*/  BSYNC.RECONVERGENT B0 ;  /* 0x0000000000007941 */ /* 0x000fea0003800200 */
.L_x_1333:
        /* <DEDUP_REMOVED lines=25> */
.L_x_1337:
[----:B------:R-:W2:Y:S04]  /*2cb0*/  LDG.E.STRONG.GPU R0, desc[UR10][R12.64] ;  /* 0x0000000a0c007981 */ /* 0x000ea8000c1ef900 */
[----:B--2---:R-:W-:Y:S01]  /*2cc0*/  CCTL.IVALL ;  /* 0x00000000ff00798f */ /* 0x004fe20002000000 */
[----:B------:R-:W-:Y:S05]  /*2cd0*/  YIELD ;  /* 0x0000000000007946 */ /* 0x000fea0003800000 */
[----:B------:R-:W-:-:S13]  /*2ce0*/  ISETP.NE.AND P1, PT, R0, R21, PT ;  /* 0x000000150000720c */ /* 0x000fda0003f25270 */
[----:B------:R-:W-:Y:S05]  /*2cf0*/  @P1 BRA `(.L_x_1337) ;  /* 0xfffffffc00ec1947 */ /* 0x000fea000383ffff */
.L_x_1336:
[----:B------:R-:W-:Y:S05]  /*2d00*/  WARPSYNC.ALL ;  /* 0x0000000000007948 */ /* 0x000fea0003800000 */
[----:B------:R-:W-:Y:S01]  /*2d10*/  BAR.SYNC.DEFER_BLOCKING 0x0 ;  /* 0x0000000000007b1d */ /* 0x000fe20000010000 */
[----:B------:R-:W-:-:S05]  /*2d20*/  HFMA2 R0, -RZ, RZ, 0, 0 ;  /* 0x00000000ff007431 */ /* 0x000fca00000001ff */
[----:B------:R-:W-:Y:S05]  /*2d30*/  @!P4 BRA `(.L_x_1338) ;  /* 0x000000040010c947 */ /* 0x000fea0003800000 */
[----:B0-----:R-:W-:Y:S02]  /*2d40*/  MOV R12, RZ ;  /* 0x000000ff000c7202 */ /* 0x001fe40000000f00 */
[----:B------:R-:W-:-:S07]  /*2d50*/  LOP3.LUT R0, R34, 0x7ffffff8, RZ, 0xc0, !PT ;  /* 0x7ffffff822007812 */ /* 0x000fce00078ec0ff */
.L_x_1339:
        /* <DEDUP_REMOVED lines=66> */
.L_x_1338:
        /* <DEDUP_REMOVED lines=38> */
.L_x_1340:
        /* <DEDUP_REMOVED lines=20> */
.L_x_1341:
        /* <DEDUP_REMOVED lines=10> */
.L_x_1342:
[----:B------:R-:W-:Y:S05]  /*35c0*/  BSYNC.RECONVERGENT B0 ;  /* 0x0000000000007941 */ /* 0x000fea0003800200 */
.L_x_1335:
        /* <DEDUP_REMOVED lines=34> */
.L_x_1343:
        /* <DEDUP_REMOVED lines=19> */
.L_x_1345:
[----:B------:R-:W-:Y:S05]  /*3920*/  BSYNC.RECONVERGENT B0 ;  /* 0x0000000000007941 */ /* 0x000fea0003800200 */
.L_x_1344:
        /* <DEDUP_REMOVED lines=22> */
.L_x_1346:
        /* <DEDUP_REMOVED lines=21> */
.L_x_1348:
[----:B------:R-:W-:Y:S05]  /*3be0*/  BSYNC.RECONVERGENT B0 ;  /* 0x0000000000007941 */ /* 0x000fea0003800200 */
.L_x_1347:
[----:B------:R-:W-:Y:S01]  /*3bf0*/  UIADD3 UR7, UPT, UPT, UR14, UR7, URZ ;  /* 0x000000070e077290 */ /* 0x000fe2000fffe0ff */
[----:B------:R-:W-:-:S03]  /*3c00*/  IADD3 R38, PT, PT, R38, 0x1, RZ ;  /* 0x0000000126267810 */ /* 0x000fc60007ffe0ff */
[----:B------:R-:W-:-:S09]  /*3c10*/  UISETP.GE.AND UP0, UPT, UR7, UR6, UPT ;  /* 0x000000060700728c */ /* 0x000fd2000bf06270 */
[----:B------:R-:W-:Y:S05]  /*3c20*/  BRA.U !UP0, `(.L_x_1349) ;  /* 0xffffffc5086c7547 */ /* 0x000fea000b83ffff */
.L_x_1324:
        /* <DEDUP_REMOVED lines=19> */
.L_x_1351:
[----:B------:R-:W-:Y:S05]  /*3d60*/  BSYNC.RECONVERGENT B0 ;  /* 0x0000000000007941 */ /* 0x000fea0003800200 */
.L_x_1350:
[----:B------:R-:W-:Y:S05]  /*3d70*/  @P0 EXIT ;  /* 0x000000000000094d */ /* 0x000fea0003800000 */
[----:B------:R-:W-:Y:S05]  /*3d80*/  @P2 BRA `(.L_x_1352) ;  /* 0x0000000000202947 */ /* 0x000fea0003800000 */
[----:B------:R-:W-:-:S05]  /*3d90*/  IMAD R0, R4, R7, RZ ;  /* 0x0000000704007224 */ /* 0x000fca00078e02ff */
[----:B------:R-:W-:-:S13]  /*3da0*/  ISETP.NE.AND P0, PT, R0, -0x1, PT ;  /* 0xffffffff0000780c */ /* 0x000fda0003f05270 */
[----:B------:R-:W-:Y:S05]  /*3db0*/  @!P0 BRA `(.L_x_1352) ;  /* 0x0000000000148947 */ /* 0x000fea0003800000 */
.L_x_1353:
[----:B0-----:R-:W3:Y:S04]  /*3dc0*/  LDG.E.STRONG.GPU R5, desc[UR10][R2.64] ;  /* 0x0000000a02057981 */ /* 0x001ee8000c1ef900 */
[----:B---3--:R-:W-:Y:S01]  /*3dd0*/  CCTL.IVALL ;  /* 0x00000000ff00798f */ /* 0x008fe20002000000 */
[----:B------:R-:W-:Y:S05]  /*3de0*/  YIELD ;  /* 0x0000000000007946 */ /* 0x000fea0003800000 */
[----:B------:R-:W-:-:S13]  /*3df0*/  ISETP.NE.AND P0, PT, R5, R0, PT ;  /* 0x000000000500720c */ /* 0x000fda0003f05270 */
[----:B------:R-:W-:Y:S05]  /*3e00*/  @P0 BRA `(.L_x_1353) ;  /* 0xfffffffc00ec0947 */ /* 0x000fea000383ffff */
.L_x_1352:
        /* <DEDUP_REMOVED lines=74> */
.L_x_1356:
        /* <DEDUP_REMOVED lines=20> */
[----:B---3--:R-:W-:Y:S02]  /*43f0*/  F2FP.F16.F32.PACK_AB R21, R9, R10 ;  /* 0x0000000a0915723e */ /* 0x008fe400000000ff */
[----:B------:R-:W-:-:S02]  /*4400*/  MOV R9, R23 ;  /* 0x0000001700097202 */ /* 0x000fc40000000f00 */
[----:B------:R-:W-:Y:S02]  /*4410*/  MOV R10, R24 ;  /* 0x00000018000a7202 */ /* 0x000fe40000000f00 */
[----:B--2---:R-:W-:-:S05]  /*4420*/  F2FP.F16.F32.PACK_AB R19, R13, R16 ;  /* 0x000000100d13723e */ /* 0x004fca00000000ff */
[----:B------:R0:W-:Y:S04]  /*4430*/  STG.E desc[UR10][R8.64], R19 ;  /* 0x0000001308007986 */ /* 0x0001e8000c10190a */
[----:B------:R0:W-:Y:S01]  /*4440*/  STG.E desc[UR10][R10.64], R21 ;  /* 0x000000150a007986 */ /* 0x0001e2000c10190a */
[----:B------:R-:W-:Y:S02]  /*4450*/  IADD3 R24, P3, PT, R24, 0xa00, RZ ;  /* 0x00000a0018187810 */ /* 0x000fe40007f7e0ff */
[----:B------:R-:W-:Y:S02]  /*4460*/  IADD3.X R23, PT, PT, RZ, R23, RZ, P4, !PT ;  /* 0x00000017ff177210 */ /* 0x000fe400027fe4ff */
[----:B------:R-:W-:Y:S01]  /*4470*/  IADD3.X R25, PT, PT, RZ, R25, RZ, P3, !PT ;  /* 0x00000019ff197210 */ /* 0x000fe20001ffe4ff */
[----:B------:R-:W-:Y:S08]  /*4480*/  @P1 BRA `(.L_x_1356) ;  /* 0xfffffffc00881947 */ /* 0x000ff0000383ffff */
.L_x_1355:
[----:B------:R-:W-:Y:S05]  /*4490*/  BSYNC.RECONVERGENT B0 ;  /* 0x0000000000007941 */ /* 0x000fea0003800200 */
.L_x_1354:
        /* <DEDUP_REMOVED lines=10> */
.L_x_1357:
        /* <DEDUP_REMOVED lines=24> */
[----:B-----5:R-:W-:Y:S02]  /*46c0*/  F2FP.F16.F32.PACK_AB R11, R14, R11 ;  /* 0x0000000b0e0b723e */ /* 0x020fe400000000ff */
[----:B------:R-:W-:Y:S02]  /*46d0*/  IADD3 R14, P1, PT, R12, R4, RZ ;  /* 0x000000040c0e7210 */ /* 0x000fe40007f3e0ff */
[----:B--2---:R-:W-:-:S02]  /*46e0*/  F2FP.F16.F32.PACK_AB R27, R19, R16 ;  /* 0x00000010131b723e */ /* 0x004fc400000000ff */
        /* <DEDUP_REMOVED lines=54> */
[----:B---3--:R-:W-:Y:S02]  /*4a50*/  F2FP.F16.F32.PACK_AB R19, R19, R12 ;  /* 0x0000000c1313723e */ /* 0x008fe400000000ff */
[----:B----4-:R-:W-:-:S03]  /*4a60*/  F2FP.F16.F32.PACK_AB R13, R17, R14 ;  /* 0x0000000e110d723e */ /* 0x010fc600000000ff */
[----:B------:R0:W-:Y:S04]  /*4a70*/  STG.E desc[UR10][R10.64], R19 ;  /* 0x000000130a007986 */ /* 0x0001e8000c10190a */
[----:B------:R0:W-:Y:S02]  /*4a80*/  STG.E desc[UR10][R20.64], R13 ;  /* 0x0000000d14007986 */ /* 0x0001e4000c10190a */
[----:B------:R-:W-:Y:S05]  /*4a90*/  @P0 BRA `(.L_x_1357) ;  /* 0xfffffff800a80947 */ /* 0x000fea000383ffff */
[----:B------:R-:W-:Y:S05]  /*4aa0*/  EXIT ;  /* 0x000000000000794d */ /* 0x000fea0003800000 */
.L_x_1358:
        /* <DEDUP_REMOVED lines=13> */
.L_x_2495:


//--------------------- .text._Z35group_norm_nhwc_bwd_one_pass_kernelI11Fp32IOFp16WLi256ELi20ELi640EEv26Group_norm_nhwc_bwd_params --------------------------
	.section	.text._Z35group_norm_nhwc_bwd_one_pass_kernelI11Fp32IOFp16WLi256ELi20ELi640EEv26Group_norm_nhwc_bwd_params,"ax",@progbits
	.align	128
        .global         _Z35group_norm_nhwc_bwd_one_pass_kernelI11Fp32IOFp16WLi256ELi20ELi640EEv26Group_norm_nhwc_bwd_params
        .type           _Z35group_norm_nhwc_bwd_one_pass_kernelI11Fp32IOFp16WLi256ELi20ELi640EEv26Group_norm_nhwc_bwd_params,@function
        .size           _Z35group_norm_nhwc_bwd_one_pass_kernelI11Fp32IOFp16WLi256ELi20ELi640EEv26Group_norm_nhwc_bwd_params,(.L_x_2496 - _Z35group_norm_nhwc_bwd_one_pass_kernelI11Fp32IOFp16WLi256ELi20ELi640EEv26Group_norm_nhwc_bwd_params)
        .other          _Z35group_norm_nhwc_bwd_one_pass_kernelI11Fp32IOFp16WLi256ELi20ELi640EEv26Group_norm_nhwc_bwd_params,@"STO_CUDA_ENTRY STV_DEFAULT"
_Z35group_norm_nhwc_bwd_one_pass_kernelI11Fp32IOFp16WLi256ELi20ELi640EEv26Group_norm_nhwc_bwd_params:
.text._Z35group_norm_nhwc_bwd_one_pass_kernelI11Fp32IOFp16WLi256ELi20ELi640EEv26Group_norm_nhwc_bwd_params:
        /* <DEDUP_REMOVED lines=22> */
.L_x_1390:
        /* <DEDUP_REMOVED lines=165> */
[----:B--2---:R-:W-:Y:S02]  /*0bb0*/  @P4 HADD2.F32 R39, -RZ, R4.H0_H0 ;  /* 0x20000004ff274230 */ /* 0x004fe40000004100 */
[----:B---3--:R-:W-:Y:S02]  /*0bc0*/  @P4 HADD2.F32 R38, -RZ, R5.H0_H0 ;  /* 0x20000005ff264230 */ /* 0x008fe40000004100 */
[----:B----4-:R-:W-:Y:S02]  /*0bd0*/  HADD2.F32 R5, -RZ, R24.H0_H0 ;  /* 0x20000018ff057230 */ /* 0x010fe40000004100 */
[----:B------:R-:W-:Y:S01]  /*0be0*/  HADD2.F32 R0, -RZ, R0.H0_H0 ;  /* 0x20000000ff007230 */ /* 0x000fe20000004100 */
        /* <DEDUP_REMOVED lines=58> */
.L_x_1360:
        /* <DEDUP_REMOVED lines=128> */
.L_x_1361:
        /* <DEDUP_REMOVED lines=45> */
.L_x_1363:
[----:B------:R-:W-:Y:S05]  /*1a60*/  BSYNC.RECONVERGENT B0 ;  /* 0x0000000000007941 */ /* 0x000fea0003800200 */
.L_x_1362:
        /* <DEDUP_REMOVED lines=52> */
.L_x_1365:
[----:B------:R-:W-:Y:S05]  /*1db0*/  BSYNC.RECONVERGENT B0 ;  /* 0x0000000000007941 */ /* 0x000fea0003800200 */
.L_x_1364:
        /* <DEDUP_REMOVED lines=318> */
.L_x_1367:
[----:B------:R-:W-:Y:S05]  /*31a0*/  BSYNC.RECONVERGENT B0 ;  /* 0x0000000000007941 */ /* 0x000fea0003800200 */
.L_x_1366:
        /* <DEDUP_REMOVED lines=29> */
.L_x_1369:
[----:B------:R-:W-:Y:S05]  /*3380*/  BSYNC.RECONVERGENT B0 ;  /* 0x0000000000007941 */ /* 0x000fea0003800200 */
.L_x_1368:
        /* <DEDUP_REMOVED lines=31> */
.L_x_1372:
[----:B----4-:R-:W3:Y:S04]  /*3580*/  LDG.E.STRONG.GPU R20, desc[UR12][R16.64] ;  /* 0x0000000c10147981 */ /* 0x010ee8000c1ef900 */
[----:B---3--:R-:W-:Y:S01]  /*3590*/  CCTL.IVALL ;  /* 0x00000000ff00798f */ /* 0x008fe20002000000 */
[----:B------:R-:W-:Y:S05]  /*35a0*/  YIELD ;  /* 0x0000000000007946 */ /* 0x000fea0003800000 */
[----:B------:R-:W-:-:S13]  /*35b0*/  ISETP.NE.AND P1, PT, R20, R23, PT ;  /* 0x000000171400720c */ /* 0x000fda0003f25270 */
[----:B------:R-:W-:Y:S05]  /*35c0*/  @P1 BRA `(.L_x_1372) ;  /* 0xfffffffc00ec1947 */ /* 0x000fea000383ffff */
.L_x_1371:
[----:B------:R-:W-:Y:S05]  /*35d0*/  WARPSYNC.ALL ;  /* 0x0000000000007948 */ /* 0x000fea0003800000 */
[----:B------:R-:W-:Y:S01]  /*35e0*/  BAR.SYNC.DEFER_BLOCKING 0x0 ;  /* 0x0000000000007b1d */ /* 0x000fe20000010000 */
[----:B------:R-:W-:-:S05]  /*35f0*/  HFMA2 R26, -RZ, RZ, 0, 0 ;  /* 0x00000000ff1a7431 */ /* 0x000fca00000001ff */
[----:B------:R-:W-:Y:S05]  /*3600*/  @!P2 BRA `(.L_x_1373) ;  /* 0x000000040038a947 */ /* 0x000fea0003800000 */
[----:B----4-:R-:W-:Y:S01]  /*3610*/  LOP3.LUT R16, R4, 0x7ffffff8, RZ, 0xc0, !PT ;  /* 0x7ffffff804107812 */ /* 0x010fe200078ec0ff */
[----:B------:R-:W-:-:S06]  /*3620*/  UMOV UR5, URZ ;  /* 0x000000ff00057c82 */ /* 0x000fcc0008000000 */
.L_x_1374:
        /* <DEDUP_REMOVED lines=76> */
.L_x_1373:
        /* <DEDUP_REMOVED lines=37> */
.L_x_1375:
        /* <DEDUP_REMOVED lines=24> */
.L_x_1376:
        /* <DEDUP_REMOVED lines=10> */
.L_x_1377:
[----:B------:R-:W-:Y:S05]  /*3f60*/  BSYNC.RECONVERGENT B0 ;  /* 0x0000000000007941 */ /* 0x000fea0003800200 */
.L_x_1370:
        /* <DEDUP_REMOVED lines=36> */
.L_x_1378:
        /* <DEDUP_REMOVED lines=53> */
.L_x_1380:
[----:B------:R-:W-:Y:S05]  /*4500*/  BSYNC.RECONVERGENT B0 ;  /* 0x0000000000007941 */ /* 0x000fea0003800200 */
.L_x_1379:
        /* <DEDUP_REMOVED lines=19> */
.L_x_1381:
        /* <DEDUP_REMOVED lines=17> */
.L_x_1383:
[----:B------:R-:W-:Y:S05]  /*4750*/  BSYNC.RECONVERGENT B0 ;  /* 0x0000000000007941 */ /* 0x000fea0003800200 */
.L_x_1382:
        /* <DEDUP_REMOVED lines=19> */
.L_x_1384:
        /* <DEDUP_REMOVED lines=18> */
.L_x_1386:
[----:B------:R-:W-:Y:S05]  /*49b0*/  BSYNC.RECONVERGENT B0 ;  /* 0x0000000000007941 */ /* 0x000fea0003800200 */
.L_x_1385:
        /* <DEDUP_REMOVED lines=19> */
.L_x_1387:
        /* <DEDUP_REMOVED lines=17> */
.L_x_1389:
[----:B------:R-:W-:Y:S05]  /*4c00*/  BSYNC.RECONVERGENT B0 ;  /* 0x0000000000007941 */ /* 0x000fea0003800200 */
.L_x_1388:
[----:B------:R-:W3:Y:S01]  /*4c10*/  LDCU UR5, c[0x0][0x410] ;  /* 0x00008200ff0577ac */ /* 0x000ee20008000800 */
[----:B------:R-:W3:Y:S01]  /*4c20*/  LDCU UR8, c[0x0][0x3e0] ;  /* 0x00007c00ff0877ac */ /* 0x000ee20008000800 */
[----:B------:R-:W-:Y:S02]  /*4c30*/  UIADD3 UR7, UPT, UPT, UR11, UR7, URZ ;  /* 0x000000070b077290 */ /* 0x000fe4000fffe0ff */
[----:B------:R-:W-:Y:S02]  /*4c40*/  UIADD3 UR4, UPT, UPT, UR4, 0x1, URZ ;  /* 0x0000000104047890 */ /* 0x000fe4000fffe0ff */
[----:B---3--:R-:W-:-:S04]  /*4c50*/  UIMAD UR5, UR5, UR8, URZ ;  /* 0x00000008050572a4 */ /* 0x008fc8000f8e02ff */
[----:B------:R-:W-:-:S09]  /*4c60*/  UISETP.GE.AND UP0, UPT, UR7, UR5, UPT ;  /* 0x000000050700728c */ /* 0x000fd2000bf06270 */
[----:B------:R-:W-:Y:S05]  /*4c70*/  BRA.U !UP0, `(.L_x_1390) ;  /* 0xffffffb508387547 */ /* 0x000fea000b83ffff */
.L_x_1359:
        /* <DEDUP_REMOVED lines=21> */
.L_x_1392:
[----:B------:R-:W-:Y:S05]  /*4dd0*/  BSYNC.RECONVERGENT B0 ;  /* 0x0000000000007941 */ /* 0x000fea0003800200 */
.L_x_1391:
[----:B------:R-:W-:Y:S05]  /*4de0*/  @P0 EXIT ;  /* 0x000000000000094d */ /* 0x000fea0003800000 */
[----:B------:R-:W-:Y:S05]  /*4df0*/  @P2 BRA `(.L_x_1393) ;  /* 0x0000000000202947 */ /* 0x000fea0003800000 */
[----:B------:R-:W-:-:S05]  /*4e00*/  IMAD R0, R6, R7, RZ ;  /* 0x0000000706007224 */ /* 0x000fca00078e02ff */
[----:B------:R-:W-:-:S13]  /*4e10*/  ISETP.NE.AND P0, PT, R0, -0x1, PT ;  /* 0xffffffff0000780c */ /* 0x000fda0003f05270 */
[----:B------:R-:W-:Y:S05]  /*4e20*/  @!P0 BRA `(.L_x_1393) ;  /* 0x0000000000148947 */ /* 0x000fea0003800000 */
.L_x_1394:
[----:B0-----:R-:W2:Y:S04]  /*4e30*/  LDG.E.STRONG.GPU R5, desc[UR12][R2.64] ;  /* 0x0000000c02057981 */ /* 0x001ea8000c1ef900 */
[----:B--2---:R-:W-:Y:S01]  /*4e40*/  CCTL.IVALL ;  /* 0x00000000ff00798f */ /* 0x004fe20002000000 */
[----:B------:R-:W-:Y:S05]  /*4e50*/  YIELD ;  /* 0x0000000000007946 */ /* 0x000fea0003800000 */
[----:B------:R-:W-:-:S13]  /*4e60*/  ISETP.NE.AND P0, PT, R5, R0, PT ;  /* 0x000000000500720c */ /* 0x000fda0003f05270 */
[----:B------:R-:W-:Y:S05]  /*4e70*/  @P0 BRA `(.L_x_1394) ;  /* 0xfffffffc00ec0947 */ /* 0x000fea000383ffff */
.L_x_1393:
        /* <DEDUP_REMOVED lines=75> */
.L_x_1397:
        /* <DEDUP_REMOVED lines=29> */
.L_x_1396:
[----:B------:R-:W-:Y:S05]  /*5500*/  BSYNC.RECONVERGENT B0 ;  /* 0x0000000000007941 */ /* 0x000fea0003800200 */
.L_x_1395:
        /* <DEDUP_REMOVED lines=10> */
.L_x_1398:
        /* <DEDUP_REMOVED lines=87> */
.L_x_1399:
        /* <DEDUP_REMOVED lines=14> */
.L_x_2496:


//--------------------- .text._Z35group_norm_nhwc_bwd_one_pass_kernelI11Fp32IOFp16WLi512ELi20ELi640EEv26Group_norm_nhwc_bwd_params --------------------------
	.section	.text._Z35group_norm_nhwc_bwd_one_pass_kernelI11Fp32IOFp16WLi512ELi20ELi640EEv26Group_norm_nhwc_bwd_params,"ax",@progbits
	.align	128
        .global         _Z35group_norm_nhwc_bwd_one_pass_kernelI11Fp32IOFp16WLi512ELi20ELi640EEv26Group_norm_nhwc_bwd_params
        .type           _Z35group_norm_nhwc_bwd_one_pass_kernelI11Fp32IOFp16WLi512ELi20ELi640EEv26Group_norm_nhwc_bwd_params,@function
        .size           _Z35group_norm_nhwc_bwd_one_pass_kernelI11Fp32IOFp16WLi512ELi20ELi640EEv26Group_norm_nhwc_bwd_params,(.L_x_2497 - _Z35group_norm_nhwc_bwd_one_pass_kernelI11Fp32IOFp16WLi512ELi20ELi640EEv26Group_norm_nhwc_bwd_params)
        .other          _Z35group_norm_nhwc_bwd_one_pass_kernelI11Fp32IOFp16WLi512ELi20ELi640EEv26Group_norm_nhwc_bwd_params,@"STO_CUDA_ENTRY STV_DEFAULT"
_Z35group_norm_nhwc_bwd_one_pass_kernelI11Fp32IOFp16WLi512ELi20ELi640EEv26Group_norm_nhwc_bwd_params:
.text._Z35group_norm_nhwc_bwd_one_pass_kernelI11Fp32IOFp16WLi512ELi20ELi640EEv26Group_norm_nhwc_bwd_params:
        /* <DEDUP_REMOVED lines=22> */
.L_x_1443:
        /* <DEDUP_REMOVED lines=249> */
[----:B--2---:R-:W-:Y:S02]  /*10f0*/  @P3 HADD2.F32 R82, -RZ, R44.H0_H0 ;  /* 0x2000002cff523230 */ /* 0x004fe40000004100 */
[----:B----4-:R-:W-:Y:S02]  /*1100*/  @P3 HADD2.F32 R83, -RZ, R43.H0_H0 ;  /* 0x2000002bff533230 */ /* 0x010fe40000004100 */
[----:B------:R-:W-:Y:S02]  /*1110*/  HADD2.F32 R9, -RZ, R42.H0_H0 ;  /* 0x2000002aff097230 */ /* 0x000fe40000004100 */
[----:B------:R-:W-:Y:S01]  /*1120*/  HADD2.F32 R80, -RZ, R80.H0_H0 ;  /* 0x20000050ff507230 */ /* 0x000fe20000004100 */
        /* <DEDUP_REMOVED lines=114> */
.L_x_1401:
        /* <DEDUP_REMOVED lines=256> */
.L_x_1402:
        /* <DEDUP_REMOVED lines=44> */
.L_x_1404:
[----:B------:R-:W-:Y:S05]  /*2b10*/  BSYNC.RECONVERGENT B0 ;  /* 0x0000000000007941 */ /* 0x000fea0003800200 */
.L_x_1403:
        /* <DEDUP_REMOVED lines=52> */
.L_x_1406:
[----:B------:R-:W-:Y:S05]  /*2e60*/  BSYNC.RECONVERGENT B0 ;  /* 0x0000000000007941 */ /* 0x000fea0003800200 */
.L_x_1405:
        /* <DEDUP_REMOVED lines=318> */
.L_x_1408:
[----:B------:R-:W-:Y:S05]  /*4250*/  BSYNC.RECONVERGENT B0 ;  /* 0x0000000000007941 */ /* 0x000fea0003800200 */
.L_x_1407:
        /* <DEDUP_REMOVED lines=29> */
.L_x_1410:
[----:B------:R-:W-:Y:S05]  /*4430*/  BSYNC.RECONVERGENT B0 ;  /* 0x0000000000007941 */ /* 0x000fea0003800200 */
.L_x_1409:
        /* <DEDUP_REMOVED lines=29> */
.L_x_1413:
        /* <DEDUP_REMOVED lines=10> */
.L_x_1412:
        /* <DEDUP_REMOVED lines=9> */
.L_x_1415:
        /* <DEDUP_REMOVED lines=144> */
.L_x_1414:
        /* <DEDUP_REMOVED lines=77> */
.L_x_1416:
        /* <DEDUP_REMOVED lines=40> */
.L_x_1417:
        /* <DEDUP_REMOVED lines=21> */
.L_x_1418:
[----:B------:R-:W-:Y:S05]  /*58e0*/  BSYNC.RECONVERGENT B0 ;  /* 0x0000000000007941 */ /* 0x000fea0003800200 */
.L_x_1411:
        /* <DEDUP_REMOVED lines=57> */
.L_x_1419:
        /* <DEDUP_REMOVED lines=17> */
.L_x_1421:
[----:B------:R-:W-:Y:S05]  /*5d90*/  BSYNC.RECONVERGENT B0 ;  /* 0x0000000000007941 */ /* 0x000fea0003800200 */
.L_x_1420:
        /* <DEDUP_REMOVED lines=73> */
.L_x_1422:
        /* <DEDUP_REMOVED lines=17> */
.L_x_1424:
[----:B------:R-:W-:Y:S05]  /*6340*/  BSYNC.RECONVERGENT B0 ;  /* 0x0000000000007941 */ /* 0x000fea0003800200 */
.L_x_1423:
        /* <DEDUP_REMOVED lines=19> */
.L_x_1425:
        /* <DEDUP_REMOVED lines=17> */
.L_x_1427:
[----:B------:R-:W-:Y:S05]  /*6590*/  BSYNC.RECONVERGENT B0 ;  /* 0x0000000000007941 */ /* 0x000fea0003800200 */
.L_x_1426:
        /* <DEDUP_REMOVED lines=19> */
.L_x_1428:
        /* <DEDUP_REMOVED lines=17> */
.L_x_1430:
[----:B------:R-:W-:Y:S05]  /*67e0*/  BSYNC.RECONVERGENT B0 ;  /* 0x0000000000007941 */ /* 0x000fea0003800200 */
.L_x_1429:
        /* <DEDUP_REMOVED lines=19> */
.L_x_1431:
        /* <DEDUP_REMOVED lines=17> */
.L_x_1433:
[----:B------:R-:W-:Y:S05]  /*6a30*/  BSYNC.RECONVERGENT B0 ;  /* 0x0000000000007941 */ /* 0x000fea0003800200 */
.L_x_1432:
        /* <DEDUP_REMOVED lines=19> */
.L_x_1434:
        /* <DEDUP_REMOVED lines=17> */
.L_x_1436:
[----:B------:R-:W-:Y:S05]  /*6c80*/  BSYNC.RECONVERGENT B0 ;  /* 0x0000000000007941 */ /* 0x000fea0003800200 */
.L_x_1435:
        /* <DEDUP_REMOVED lines=19> */
.L_x_1437:
        /* <DEDUP_REMOVED lines=18> */
.L_x_1439:
[----:B------:R-:W-:Y:S05]  /*6ee0*/  BSYNC.RECONVERGENT B0 ;  /* 0x0000000000007941 */ /* 0x000fea0003800200 */
.L_x_1438:
        /* <DEDUP_REMOVED lines=19> */
.L_x_1440:
        /* <DEDUP_REMOVED lines=17> */
.L_x_1442:
[----:B------:R-:W-:Y:S05]  /*7130*/  BSYNC.RECONVERGENT B0 ;  /* 0x0000000000007941 */ /* 0x000fea0003800200 */
.L_x_1441:
        /* <DEDUP_REMOVED lines=8> */
.L_x_1400:
        /* <DEDUP_REMOVED lines=15> */
.L_x_1445:
[----:B------:R-:W-:Y:S05]  /*72b0*/  BSYNC.RECONVERGENT B0 ;  /* 0x0000000000007941 */ /* 0x000fea0003800200 */
.L_x_1444:
        /* <DEDUP_REMOVED lines=11> */
.L_x_1447:
[----:B------:R-:W2:Y:S04]  /*7370*/  LDG.E.STRONG.GPU R5, desc[UR8][R2.64] ;  /* 0x0000000802057981 */ /* 0x000ea8000c1ef900 */
[----:B--2---:R-:W-:Y:S01]  /*7380*/  CCTL.IVALL ;  /* 0x00000000ff00798f */ /* 0x004fe20002000000 */
[----:B------:R-:W-:Y:S05]  /*7390*/  YIELD ;  /* 0x0000000000007946 */ /* 0x000fea0003800000 */
[----:B------:R-:W-:-:S13]  /*73a0*/  ISETP.NE.AND P0, PT, R5, R0, PT ;  /* 0x000000000500720c */ /* 0x000fda0003f05270 */
[----:B------:R-:W-:Y:S05]  /*73b0*/  @P0 BRA `(.L_x_1447) ;  /* 0xfffffffc00ec0947 */ /* 0x000fea000383ffff */
.L_x_1446:
        /* <DEDUP_REMOVED lines=74> */
.L_x_1450:
        /* <DEDUP_REMOVED lines=24> */
[----:B--2---:R-:W-:Y:S02]  /*79e0*/  F2FP.F16.F32.PACK_AB R17, R11, R2 ;  /* 0x000000020b11723e */ /* 0x004fe400000000ff */
[-C--:B------:R-:W-:Y:S02]  /*79f0*/  MOV R11, R23.reuse ;  /* 0x00000017000b7202 */ /* 0x080fe40000000f00 */
[----:B---3--:R-:W-:Y:S01]  /*7a00*/  F2FP.F16.F32.PACK_AB R19, R15, R12 ;  /* 0x0000000c0f13723e */ /* 0x008fe200000000ff */
[----:B------:R0:W-:Y:S04]  /*7a10*/  STG.E desc[UR8][R8.64], R17 ;  /* 0x0000001108007986 */ /* 0x0001e8000c101908 */
[----:B------:R0:W-:Y:S01]  /*7a20*/  STG.E desc[UR8][R10.64], R19 ;  /* 0x000000130a007986 */ /* 0x0001e2000c101908 */
[----:B------:R-:W-:Y:S01]  /*7a30*/  IADD3.X R23, PT, PT, RZ, R23, RZ, P3, !PT ;  /* 0x00000017ff177210 */ /* 0x000fe20001ffe4ff */
[----:B------:R-:W-:Y:S06]  /*7a40*/  @P1 BRA `(.L_x_1450) ;  /* 0xfffffffc00841947 */ /* 0x000fec000383ffff */
.L_x_1449:
[----:B------:R-:W-:Y:S05]  /*7a50*/  BSYNC.RECONVERGENT B0 ;  /* 0x0000000000007941 */ /* 0x000fea0003800200 */
.L_x_1448:
        /* <DEDUP_REMOVED lines=10> */
.L_x_1451:
        /* <DEDUP_REMOVED lines=22> */
[----:B----4-:R-:W-:-:S02]  /*7c60*/  F2FP.F16.F32.PACK_AB R19, R7, R2 ;  /* 0x000000020713723e */ /* 0x010fc400000000ff */
[----:B------:R-:W-:-:S04]  /*7c70*/  LOP3.LUT R2, R24, 0x3, RZ, 0xc0, !PT ;  /* 0x0000000318027812 */ /* 0x000fc800078ec0ff */
[----:B------:R-:W-:Y:S02]  /*7c80*/  IADD3.X R17, PT, PT, R2, UR5, RZ, P1, !PT ;  /* 0x0000000502117c10 */ /* 0x000fe40008ffe4ff */
[----:B-----5:R-:W-:Y:S02]  /*7c90*/  F2FP.F16.F32.PACK_AB R21, R11, R8 ;  /* 0x000000080b15723e */ /* 0x020fe400000000ff */
        /* <DEDUP_REMOVED lines=61> */
.L_x_1452:
        /* <DEDUP_REMOVED lines=9> */
.L_x_2497:


//--------------------- .text._Z35group_norm_nhwc_fwd_one_pass_kernelI11Bf16IOFp32WLi64ELi20ELi640EEv26Group_norm_nhwc_fwd_params --------------------------
	.section	.text._Z35group_norm_nhwc_fwd_one_pass_kernelI11Bf16IOFp32WLi64ELi20ELi640EEv26Group_norm_nhwc_fwd_params,"ax",@progbits
	.align	128
        .global         _Z35group_norm_nhwc_fwd_one_pass_kernelI11Bf16IOFp32WLi64ELi20ELi640EEv26Group_norm_nhwc_fwd_params
        .type           _Z35group_norm_nhwc_fwd_one_pass_kernelI11Bf16IOFp32WLi64ELi20ELi640EEv26Group_norm_nhwc_fwd_params,@function
        .size           _Z35group_norm_nhwc_fwd_one_pass_kernelI11Bf16IOFp32WLi64ELi20ELi640EEv26Group_norm_nhwc_fwd_params,(.L_x_2498 - _Z35group_norm_nhwc_fwd_one_pass_kernelI11Bf16IOFp32WLi64ELi20ELi640EEv26Group_norm_nhwc_fwd_params)
        .other          _Z35group_norm_nhwc_fwd_one_pass_kernelI11Bf16IOFp32WLi64ELi20ELi640EEv26Group_norm_nhwc_fwd_params,@"STO_CUDA_ENTRY STV_DEFAULT"
_Z35group_norm_nhwc_fwd_one_pass_kernelI11Bf16IOFp32WLi64ELi20ELi640EEv26Group_norm_nhwc_fwd_params:
.text._Z35group_norm_nhwc_fwd_one_pass_kernelI11Bf16IOFp32WLi64ELi20ELi640EEv26Group_norm_nhwc_fwd_params:
[----:B------:R-:W-:Y:S08]  /*0000*/  LDC R1, c[0x0][0x37c] ;  /* 0x0000df00ff017b82 */ /* 0x000ff00000000800 */
[----:B------:R-:W0:Y:S01]  /*0010*/  S2UR UR6, SR_CTAID.Y ;  /* 0x00000000000679c3 */ /* 0x000e220000002600 */
[----:B------:R-:W1:Y:S01]  /*0020*/  LDCU UR7, c[0x0][0x3f8] ;  /* 0x00007f00ff0777ac */ /* 0x000e620008000800 */
[----:B------:R-:W1:Y:S02]  /*0030*/  LDCU UR4, c[0x0][0x3c8] ;  /* 0x00007900ff0477ac */ /* 0x000e640008000800 */
[----:B-1----:R-:W-:-:S04]  /*0040*/  UIMAD UR7, UR7, UR4, URZ ;  /* 0x00000004070772a4 */ /* 0x002fc8000f8e02ff */
[----:B0-----:R-:W-:-:S06]  /*0050*/  UISETP.GE.AND UP0, UPT, UR6, UR7, UPT ;  /* 0x000000070600728c */ /* 0x001fcc000bf06270 */
[----:B------:R-:W-:-:S13]  /*0060*/  PLOP3.LUT P0, PT, PT, PT, UP0, 0x80, 0x8 ;  /* 0x000000000008781c */ /* 0x000fda0003f0f008 */
[----:B------:R-:W-:Y:S05]  /*0070*/  @P0 EXIT ;  /* 0x000000000000094d */ /* 0x000fea0003800000 */
[----:B------:R-:W0:Y:S01]  /*0080*/  S2R R19, SR_TID.X ;  /* 0x0000000000137919 */ /* 0x000e220000002100 */
[----:B------:R-:W1:Y:S01]  /*0090*/  S2UR UR15, SR_CTAID.X ;  /* 0x00000000000f79c3 */ /* 0x000e620000002500 */
[----:B------:R-:W2:Y:S01]  /*00a0*/  LDCU UR4, c[0x0][0x404] ;  /* 0x00008080ff0477ac */ /* 0x000ea20008000800 */
[----:B------:R-:W3:Y:S01]  /*00b0*/  S2R R18, SR_LANEID ;  /* 0x0000000000127919 */ /* 0x000ee20000000000 */
[----:B------:R-:W4:Y:S05]  /*00c0*/  LDCU.64 UR8, c[0x0][0x388] ;  /* 0x00007100ff0877ac */ /* 0x000f2a0008000a00 */
[----:B------:R-:W5:Y:S01]  /*00d0*/  LDC R16, c[0x0][0x370] ;  /* 0x0000dc00ff107b82 */ /* 0x000f620000000800 */
[----:B------:R-:W0:Y:S01]  /*00e0*/  LDCU.64 UR16, c[0x0][0x358] ;  /* 0x00006b00ff1077ac */ /* 0x000e220008000a00 */
[----:B------:R-:W0:Y:S01]  /*00f0*/  LDCU UR20, c[0x0][0x374] ;  /* 0x00006e80ff1477ac */ /* 0x000e220008000800 */
[----:B--2---:R-:W-:Y:S01]  /*0100*/  MOV R3, UR4 ;  /* 0x0000000400037c02 */ /* 0x004fe20008000f00 */
[----:B------:R-:W-:Y:S01]  /*0110*/  UMOV UR4, URZ ;  /* 0x000000ff00047c82 */ /* 0x000fe20008000000 */
[----:B----4-:R-:W-:Y:S01]  /*0120*/  ISETP.NE.U32.AND P1, PT, RZ, UR8, PT ;  /* 0x00000008ff007c0c */ /* 0x010fe2000bf25070 */
[----:B------:R-:W-:Y:S01]  /*0130*/  UMOV UR8, UR6 ;  /* 0x0000000600087c82 */ /* 0x000fe20008000000 */
[----:B0-----:R-:W-:-:S02]  /*0140*/  LOP3.LUT R0, R19, 0xffff, RZ, 0xc0, !PT ;  /* 0x0000ffff13007812 */ /* 0x001fc400078ec0ff */
[----:B-1----:R-:W-:Y:S02]  /*0150*/  LOP3.LUT P0, RZ, R19, UR15, RZ, 0xfc, !PT ;  /* 0x0000000f13ff7c12 */ /* 0x002fe4000f80fcff */
[----:B-----5:R-:W-:Y:S01]  /*0160*/  LOP3.LUT R23, R16, 0x7, RZ, 0xc0, !PT ;  /* 0x0000000710177812 */ /* 0x020fe200078ec0ff */
[----:B------:R-:W-:Y:S01]  /*0170*/  IMAD R0, R0, 0x199a, RZ ;  /* 0x0000199a00007824 */ /* 0x000fe200078e02ff */
[----:B------:R-:W-:-:S04]  /*0180*/  ISETP.NE.AND.EX P0, PT, RZ, UR9, !P0, P1 ;  /* 0x00000009ff007c0c */ /* 0x000fc8000c705310 */
[----:B------:R-:W-:-:S04]  /*0190*/  SHF.R.U32.HI R24, RZ, 0x10, R0 ;  /* 0x00000010ff187819 */ /* 0x000fc80000011600 */
[----:B------:R-:W-:Y:S01]  /*01a0*/  PRMT R0, R24, 0x9910, RZ ;  /* 0x0000991018007816 */ /* 0x000fe200000000ff */
[----:B------:R-:W-:-:S04]  /*01b0*/  IMAD R24, R3, UR15, R24 ;  /* 0x0000000f03187c24 */ /* 0x000fc8000f8e0218 */
[----:B------:R-:W-:Y:S01]  /*01c0*/  IMAD R0, R0, 0xa, RZ ;  /* 0x0000000a00007824 */ /* 0x000fe200078e02ff */
[----:B------:R-:W-:-:S04]  /*01d0*/  SHF.R.S32.HI R17, RZ, 0x1f, R24 ;  /* 0x0000001fff117819 */ /* 0x000fc80000011418 */
[----:B------:R-:W-:-:S04]  /*01e0*/  IADD3 R0, PT, PT, RZ, -R0, RZ ;  /* 0x80000000ff007210 */ /* 0x000fc80007ffe0ff */
[----:B------:R-:W-:-:S05]  /*01f0*/  PRMT R22, R0, 0x7710, RZ ;  /* 0x0000771000167816 */ /* 0x000fca00000000ff */
[----:B------:R-:W-:-:S05]  /*0200*/  IMAD.IADD R22, R22, 0x1, R19 ;  /* 0x0000000116167824 */ /* 0x000fca00078e0213 */
[----:B------:R-:W-:-:S04]  /*0210*/  SHF.L.U32 R22, R22, 0x1, RZ ;  /* 0x0000000116167819 */ /* 0x000fc800000006ff */
[----:B---3--:R-:W-:-:S07]  /*0220*/  LOP3.LUT R13, R22, 0xffff, RZ, 0xc0, !PT ;  /* 0x0000ffff160d7812 */ /* 0x008fce00078ec0ff */
.L_x_1468:
[----:B0-----:R-:W0:Y:S01]  /*0230*/  LDC R0, c[0x0][0x3f8] ;  /* 0x0000fe00ff007b82 */ /* 0x001e220000000800 */
[----:B-1----:R-:W1:Y:S01]  /*0240*/  LDCU.64 UR10, c[0x0][0x3e8] ;  /* 0x00007d00ff0a77ac */ /* 0x002e620008000a00 */
[----:B0-----:R-:W-:-:S04]  /*0250*/  IABS R5, R0 ;  /* 0x0000000000057213 */ /* 0x001fc80000000000 */
[----:B------:R-:W0:Y:S08]  /*0260*/  I2F.RP R4, R5 ;  /* 0x0000000500047306 */ /* 0x000e300000209400 */
[----:B0-----:R-:W0:Y:S02]  /*0270*/  MUFU.RCP R4, R4 ;  /* 0x0000000400047308 */ /* 0x001e240000001000 */
[----:B0-----:R-:W-:-:S06]  /*0280*/  IADD3 R2, PT, PT, R4, 0xffffffe, RZ ;  /* 0x0ffffffe04027810 */ /* 0x001fcc0007ffe0ff */
[----:B------:R0:W2:Y:S02]  /*0290*/  F2I.FTZ.U32.TRUNC.NTZ R3, R2 ;  /* 0x0000000200037305 */ /* 0x0000a4000021f000 */
[----:B0-----:R-:W-:Y:S02]  /*02a0*/  HFMA2 R2, -RZ, RZ, 0, 0 ;  /* 0x00000000ff027431 */ /* 0x001fe400000001ff */
[----:B--2---:R-:W-:-:S04]  /*02b0*/  IMAD.MOV R6, RZ, RZ, -R3 ;  /* 0x000000ffff067224 */ /* 0x004fc800078e0a03 */
        /* <DEDUP_REMOVED lines=9> */
[----:B------:R-:W-:Y:S01]  /*0350*/  @!P2 IMAD.IADD R4, R4, 0x1, -R5 ;  /* 0x000000010404a824 */ /* 0x000fe200078e0a05 */
[----:B------:R-:W-:Y:S02]  /*0360*/  @!P2 IADD3 R3, PT, PT, R3, 0x1, RZ ;  /* 0x000000010303a810 */ /* 0x000fe40007ffe0ff */
[----:B------:R-:W-:Y:S02]  /*0370*/  ISETP.NE.AND P2, PT, R0, RZ, PT ;  /* 0x000000ff0000720c */ /* 0x000fe40003f45270 */
[----:B------:R-:W-:-:S13]  /*0380*/  ISETP.GE.U32.AND P1, PT, R4, R5, PT ;  /* 0x000000050400720c */ /* 0x000fda0003f26070 */
[----:B------:R-:W-:Y:S02]  /*0390*/  @P1 IADD3 R3, PT, PT, R3, 0x1, RZ ;  /* 0x0000000103031810 */ /* 0x000fe40007ffe0ff */
[----:B-1----:R-:W-:-:S03]  /*03a0*/  ISETP.GE.U32.AND P1, PT, R24, UR10, PT ;  /* 0x0000000a18007c0c */ /* 0x002fc6000bf26070 */
[----:B------:R-:W-:Y:S01]  /*03b0*/  IMAD.MOV.U32 R7, RZ, RZ, R3 ;  /* 0x000000ffff077224 */ /* 0x000fe200078e0003 */
[----:B------:R-:W-:Y:S01]  /*03c0*/  ISETP.GE.AND.EX P1, PT, R17, UR11, PT, P1 ;  /* 0x0000000b11007c0c */ /* 0x000fe2000bf26310 */
[----:B------:R-:W0:Y:S03]  /*03d0*/  LDCU.64 UR10, c[0x0][0x3f0] ;  /* 0x00007e00ff0a77ac */ /* 0x000e260008000a00 */
[----:B------:R-:W-:Y:S02]  /*03e0*/  @!P3 IADD3 R7, PT, PT, -R7, RZ, RZ ;  /* 0x000000ff0707b210 */ /* 0x000fe40007ffe1ff */
[----:B------:R-:W-:-:S04]  /*03f0*/  @!P2 LOP3.LUT R7, RZ, R0, RZ, 0x33, !PT ;  /* 0x00000000ff07a212 */ /* 0x000fc800078e33ff */
[----:B------:R-:W-:Y:S02]  /*0400*/  IADD3 R5, PT, PT, -R7, RZ, RZ ;  /* 0x000000ff07057210 */ /* 0x000fe40007ffe1ff */
[----:B------:R-:W-:Y:S01]  /*0410*/  SHF.R.S32.HI R6, RZ, 0x1f, R7 ;  /* 0x0000001fff067819 */ /* 0x000fe20000011407 */
[----:B------:R-:W1:Y:S02]  /*0420*/  @!P1 LDC.64 R2, c[0x0][0x3e0] ;  /* 0x0000f800ff029b82 */ /* 0x000e640000000a00 */
[----:B------:R-:W-:-:S04]  /*0430*/  IMAD R0, R0, R5, UR8 ;  /* 0x0000000800007e24 */ /* 0x000fc8000f8e0205 */
[----:B------:R-:W-:Y:S02]  /*0440*/  IMAD R0, R0, 0x14, RZ ;  /* 0x0000001400007824 */ /* 0x000fe400078e02ff */
[----:B------:R-:W2:Y:S01]  /*0450*/  @!P1 LDC.64 R4, c[0x0][0x390] ;  /* 0x0000e400ff049b82 */ /* 0x000ea20000000a00 */
[----:B0-----:R-:W-:Y:S02]  /*0460*/  IMAD R6, R6, UR10, RZ ;  /* 0x0000000a06067c24 */ /* 0x001fe4000f8e02ff */
[C---:B------:R-:W-:Y:S02]  /*0470*/  IADD3 R26, P2, PT, R0.reuse, R13, RZ ;  /* 0x0000000d001a7210 */ /* 0x040fe40007f5e0ff */
[----:B------:R-:W-:Y:S02]  /*0480*/  IMAD R29, R7, UR11, R6 ;  /* 0x0000000b071d7c24 */ /* 0x000fe4000f8e0206 */
[----:B------:R-:W-:-:S03]  /*0490*/  LEA.HI.X.SX32 R27, R0, RZ, 0x1, P2 ;  /* 0x000000ff001b7211 */ /* 0x000fc600010f0eff */
[----:B------:R-:W-:-:S04]  /*04a0*/  IMAD.WIDE.U32 R26, R7, UR10, R26 ;  /* 0x0000000a071a7c25 */ /* 0x000fc8000f8e001a */
[----:B-1----:R-:W-:Y:S01]  /*04b0*/  @!P1 IMAD R6, R17, R2, RZ ;  /* 0x0000000211069224 */ /* 0x002fe200078e02ff */
[----:B------:R-:W-:Y:S01]  /*04c0*/  @!P1 MOV R28, R26 ;  /* 0x0000001a001c9202 */ /* 0x000fe20000000f00 */
[----:B------:R-:W-:Y:S02]  /*04d0*/  IMAD.IADD R29, R27, 0x1, R29 ;  /* 0x000000011b1d7824 */ /* 0x000fe400078e021d */
[C---:B------:R-:W-:Y:S02]  /*04e0*/  @!P1 IMAD R7, R24.reuse, R3, R6 ;  /* 0x0000000318079224 */ /* 0x040fe400078e0206 */
[----:B------:R-:W-:-:S05]  /*04f0*/  @!P1 IMAD.WIDE.U32 R2, R24, R2, R28 ;  /* 0x0000000218029225 */ /* 0x000fca00078e001c */
[----:B------:R-:W-:Y:S02]  /*0500*/  @!P1 IADD3 R3, PT, PT, R3, R7, RZ ;  /* 0x0000000703039210 */ /* 0x000fe40007ffe0ff */
[----:B--2---:R-:W-:-:S04]  /*0510*/  @!P1 LEA R4, P2, R2, R4, 0x1 ;  /* 0x0000000402049211 */ /* 0x004fc800078408ff */
[----:B------:R-:W-:-:S05]  /*0520*/  @!P1 LEA.HI.X R5, R2, R5, R3, 0x1, P2 ;  /* 0x0000000502059211 */ /* 0x000fca00010f0c03 */
[----:B------:R-:W2:Y:S01]  /*0530*/  @!P1 LDG.E R4, desc[UR16][R4.64] ;  /* 0x0000001004049981 */ /* 0x000ea2000c1e1900 */
[----:B------:R-:W-:Y:S01]  /*0540*/  PRMT R2, RZ, 0x7610, R2 ;  /* 0x00007610ff027816 */ /* 0x000fe20000000002 */
[----:B------:R-:W-:Y:S01]  /*0550*/  BSSY.RECONVERGENT B0, `(.L_x_1453) ;  /* 0x000002f000007945 */ /* 0x000fe20003800200 */
[----:B------:R-:W-:Y:S02]  /*0560*/  PRMT R3, RZ, 0x7610, R3 ;  /* 0x00007610ff037816 */ /* 0x000fe40000000003 */
[----:B------:R-:W-:Y:S02]  /*0570*/  ISETP.GT.AND P2, PT, R18, 0xf, PT ;  /* 0x0000000f1200780c */ /* 0x000fe40003f44270 */
[C---:B--2---:R-:W-:Y:S02]  /*0580*/  @!P1 PRMT R2, R4.reuse, 0x7632, R2 ;  /* 0x0000763204029816 */ /* 0x044fe40000000002 */
[----:B------:R-:W-:Y:S02]  /*0590*/  @!P1 PRMT R3, R4, 0x7610, R3 ;  /* 0x0000761004039816 */ /* 0x000fe40000000003 */
[----:B------:R-:W-:Y:S01]  /*05a0*/  ISETP.GT.AND P1, PT, R18, 0x1e, PT ;  /* 0x0000001e1200780c */ /* 0x000fe20003f24270 */
[----:B------:R-:W-:Y:S01]  /*05b0*/  IMAD.U32 R2, R2, 0x10000, RZ ;  /* 0x0001000002027824 */ /* 0x000fe200078e00ff */
[----:B------:R-:W-:-:S03]  /*05c0*/  SHF.L.U32 R3, R3, 0x10, RZ ;  /* 0x0000001003037819 */ /* 0x000fc600000006ff */
[----:B------:R-:W-:Y:S02]  /*05d0*/  FMUL.FTZ R8, R2, R2 ;  /* 0x0000000202087220 */ /* 0x000fe40000410000 */
[C---:B------:R-:W-:Y:S02]  /*05e0*/  FADD.FTZ R6, R3.reuse, R2 ;  /* 0x0000000203067221 */ /* 0x040fe40000010000 */
[----:B------:R-:W-:Y:S02]  /*05f0*/  FFMA.FTZ R8, R3, R3, R8 ;  /* 0x0000000303087223 */ /* 0x000fe40000010008 */
[----:B------:R-:W-:Y:S02]  /*0600*/  FADD.FTZ R6, RZ, R6 ;  /* 0x00000006ff067221 */ /* 0x000fe40000010000 */
[----:B------:R-:W-:-:S03]  /*0610*/  FADD.FTZ R8, RZ, R8 ;  /* 0x00000008ff087221 */ /* 0x000fc60000010000 */
[----:B------:R-:W0:Y:S04]  /*0620*/  SHFL.DOWN PT, R5, R6, 0x1, 0x1f ;  /* 0x08201f0006057f89 */ /* 0x000e2800000e0000 */
[----:B------:R-:W1:Y:S01]  /*0630*/  SHFL.DOWN PT, R7, R8, 0x1, 0x1f ;  /* 0x08201f0008077f89 */ /* 0x000e6200000e0000 */
        /* <DEDUP_REMOVED lines=25> */
[----:B------:R-:W0:Y:S01]  /*07d0*/  @!P1 S2R R6, SR_CgaCtaId ;  /* 0x0000000000069919 */ /* 0x000e220000008800 */
[----:B------:R-:W-:Y:S02]  /*07e0*/  @!P1 MOV R5, 0x400 ;  /* 0x0000040000059802 */ /* 0x000fe40000000f00 */
[----:B------:R-:W-:-:S04]  /*07f0*/  @!P1 SHF.R.U32.HI R4, RZ, 0x2, R19 ;  /* 0x00000002ff049819 */ /* 0x000fc80000011613 */
[----:B------:R-:W-:Y:S02]  /*0800*/  @!P1 LOP3.LUT R4, R4, 0xf8, RZ, 0xc0, !PT ;  /* 0x000000f804049812 */ /* 0x000fe400078ec0ff */
[----:B0-----:R-:W-:-:S04]  /*0810*/  @!P1 LEA R5, R6, R5, 0x18 ;  /* 0x0000000506059211 */ /* 0x001fc800078ec0ff */
[----:B------:R-:W-:-:S05]  /*0820*/  @!P1 IADD3 R4, PT, PT, R4, R5, RZ ;  /* 0x0000000504049210 */ /* 0x000fca0007ffe0ff */
[----:B------:R3:W-:Y:S02]  /*0830*/  @!P1 STS.64 [R4+0x18], R20 ;  /* 0x0000181404009388 */ /* 0x0007e40000000a00 */
.L_x_1454:
[----:B------:R-:W-:Y:S05]  /*0840*/  BSYNC.RECONVERGENT B0 ;  /* 0x0000000000007941 */ /* 0x000fea0003800200 */
.L_x_1453:
[----:B------:R-:W-:Y:S01]  /*0850*/  BAR.SYNC.DEFER_BLOCKING 0x0 ;  /* 0x0000000000007b1d */ /* 0x000fe20000010000 */
[----:B------:R-:W-:Y:S02]  /*0860*/  ISETP.NE.AND P1, PT, R19, RZ, PT ;  /* 0x000000ff1300720c */ /* 0x000fe40003f25270 */
[----:B------:R-:W-:-:S03]  /*0870*/  ISETP.GE.U32.AND P2, PT, R16, 0x2, PT ;  /* 0x000000021000780c */ /* 0x000fc60003f46070 */
[----:B------:R-:W-:Y:S08]  /*0880*/  BSSY.RECONVERGENT B0, `(.L_x_1455) ;  /* 0x0000035000007945 */ /* 0x000ff00003800200 */
[----:B------:R-:W-:Y:S05]  /*0890*/  @P1 BRA `(.L_x_1456) ;  /* 0x0000000000cc1947 */ /* 0x000fea0003800000 */
[----:B------:R-:W4:Y:S01]  /*08a0*/  S2UR UR9, SR_CgaCtaId ;  /* 0x00000000000979c3 */ /* 0x000f220000008800 */
[----:B------:R-:W-:Y:S02]  /*08b0*/  UMOV UR5, 0x400 ;  /* 0x0000040000057882 */ /* 0x000fe40000000000 */
[----:B----4-:R-:W-:-:S09]  /*08c0*/  ULEA UR5, UR9, UR5, 0x18 ;  /* 0x0000000509057291 */ /* 0x010fd2000f8ec0ff */
[----:B-1----:R-:W1:Y:S04]  /*08d0*/  LDS.128 R8, [UR5+0x20] ;  /* 0x00002005ff087984 */ /* 0x002e680008000c00 */
[----:B---3--:R-:W3:Y:S04]  /*08e0*/  LDS.128 R4, [UR5+0x30] ;  /* 0x00003005ff047984 */ /* 0x008ee80008000c00 */
[----:B--2---:R-:W2:Y:S01]  /*08f0*/  LDS.128 R12, [UR5+0x40] ;  /* 0x00004005ff0c7984 */ /* 0x004ea20008000c00 */
[----:B-1----:R-:W-:Y:S01]  /*0900*/  FADD.FTZ R25, R20, R8 ;  /* 0x0000000814197221 */ /* 0x002fe20000010000 */
[----:B------:R-:W-:-:S03]  /*0910*/  FADD.FTZ R8, R21, R9 ;  /* 0x0000000915087221 */ /* 0x000fc60000010000 */
[----:B------:R-:W-:Y:S01]  /*0920*/  FADD.FTZ R25, R25, R10 ;  /* 0x0000000a19197221 */ /* 0x000fe20000010000 */
[----:B0-----:R-:W-:Y:S02]  /*0930*/  FADD.FTZ R20, R8, R11 ;  /* 0x0000000b08147221 */ /* 0x001fe40000010000 */
[----:B------:R-:W0:Y:S01]  /*0940*/  LDS.128 R8, [UR5+0x50] ;  /* 0x00005005ff087984 */ /* 0x000e220008000c00 */
[----:B---3--:R-:W-:Y:S01]  /*0950*/  FADD.FTZ R25, R25, R4 ;  /* 0x0000000419197221 */ /* 0x008fe20000010000 */
        /* <DEDUP_REMOVED lines=25> */
[----:B------:R-:W-:Y:S02]  /*0af0*/  FADD.FTZ R8, R20, R9 ;  /* 0x0000000914087221 */ /* 0x000fe40000010000 */
[----:B------:R-:W0:Y:S01]  /*0b00*/  LDS.64 R20, [UR5+0xb0] ;  /* 0x0000b005ff147984 */ /* 0x000e220008000a00 */
        /* <DEDUP_REMOVED lines=12> */
.L_x_1456:
[----:B------:R-:W-:Y:S05]  /*0bd0*/  BSYNC.RECONVERGENT B0 ;  /* 0x0000000000007941 */ /* 0x000fea0003800200 */
.L_x_1455:
[----:B------:R-:W-:Y:S05]  /*0be0*/  @!P2 BRA `(.L_x_1457) ;  /* 0x0000000c00c4a947 */ /* 0x000fea0003800000 */
[----:B---3--:R-:W3:Y:S01]  /*0bf0*/  LDC.64 R4, c[0x0][0x3b8] ;  /* 0x0000ee00ff047b82 */ /* 0x008ee20000000a00 */
[----:B------:R-:W-:Y:S01]  /*0c00*/  ULOP3.LUT UR12, UR4, 0x1, URZ, 0xc0, !UPT ;  /* 0x00000001040c7892 */ /* 0x000fe2000f8ec0ff */
[----:B------:R-:W-:-:S03]  /*0c10*/  ISETP.GE.U32.AND P3, PT, R16, 0x8, PT ;  /* 0x000000081000780c */ /* 0x000fc60003f66070 */
[----:B------:R-:W-:-:S06]  /*0c20*/  UIMAD UR5, UR12, UR20, URZ ;  /* 0x000000140c0572a4 */ /* 0x000fcc000f8e02ff */
[----:B------:R-:W-:-:S04]  /*0c30*/  IMAD R6, R16, UR5, RZ ;  /* 0x0000000510067c24 */ /* 0x000fc8000f8e02ff */
[----:B------:R-:W-:-:S04]  /*0c40*/  IMAD.SHL.U32 R7, R6, 0x2, RZ ;  /* 0x0000000206077824 */ /* 0x000fc800078e00ff */
[----:B---3--:R-:W-:-:S03]  /*0c50*/  IMAD.WIDE R4, R7, 0x4, R4 ;  /* 0x0000000407047825 */ /* 0x008fc600078e0204 */
[----:B------:R-:W-:Y:S02]  /*0c60*/  R2UR UR18, R4 ;  /* 0x00000000041272ca */ /* 0x000fe400000e0000 */
[----:B------:R-:W-:Y:S01]  /*0c70*/  R2UR UR19, R5 ;  /* 0x00000000051372ca */ /* 0x000fe200000e0000 */
[----:B------:R-:W-:-:S14]  /*0c80*/  @P1 BRA `(.L_x_1458) ;  /* 0x0000000000641947 */ /* 0x000fdc0003800000 */
[----:B------:R-:W3:Y:S01]  /*0c90*/  LDC.64 R6, c[0x0][0x3b0] ;  /* 0x0000ec00ff067b82 */ /* 0x000ee20000000a00 */
[----:B------:R-:W-:Y:S02]  /*0ca0*/  ULOP3.LUT UP0, UR5, UR4, 0x2, URZ, 0xc0, !UPT ;  /* 0x0000000204057892 */ /* 0x000fe4000f80c0ff */
[----:B------:R-:W-:Y:S02]  /*0cb0*/  UIMAD UR9, UR12, UR20, UR6 ;  /* 0x000000140c0972a4 */ /* 0x000fe4000f8e0206 */
[----:B------:R-:W-:Y:S02]  /*0cc0*/  UIMAD UR10, UR15, UR20, UR6 ;  /* 0x000000140f0a72a4 */ /* 0x000fe4000f8e0206 */
[----:B------:R-:W-:Y:S01]  /*0cd0*/  PLOP3.LUT P2, PT, PT, PT, UP0, 0x80, 0x8 ;  /* 0x000000000008781c */ /* 0x000fe20003f4f008 */
[----:B------:R-:W-:Y:S01]  /*0ce0*/  UIADD3 UR5, UPT, UPT, -UR5, 0x1, URZ ;  /* 0x0000000105057890 */ /* 0x000fe2000fffe1ff */
[----:B------:R-:W-:Y:S01]  /*0cf0*/  MOV R5, UR9 ;  /* 0x0000000900057c02 */ /* 0x000fe20008000f00 */
[----:B------:R-:W-:Y:S01]  /*0d00*/  UIMAD.WIDE.U32 UR10, UR10, 0x8, UR18 ;  /* 0x000000080a0a78a5 */ /* 0x000fe2000f8e0012 */
[----:B------:R-:W-:-:S03]  /*0d10*/  SEL R9, R16, RZ, !P2 ;  /* 0x000000ff10097207 */ /* 0x000fc60005000000 */
[----:B------:R-:W-:Y:S02]  /*0d20*/  MOV R11, UR5 ;  /* 0x00000005000b7c02 */ /* 0x000fe40008000f00 */
[----:B------:R-:W-:Y:S02]  /*0d30*/  ISETP.NE.AND P2, PT, R9, -0x1, PT ;  /* 0xffffffff0900780c */ /* 0x000fe40003f45270 */
[----:B------:R-:W-:Y:S01]  /*0d40*/  MOV R4, UR10 ;  /* 0x0000000a00047c02 */ /* 0x000fe20008000f00 */
[----:B---3--:R-:W-:-:S04]  /*0d50*/  IMAD.WIDE.U32 R6, R5, 0x4, R6 ;  /* 0x0000000405067825 */ /* 0x008fc800078e0006 */
[----:B------:R-:W-:-:S05]  /*0d60*/  IMAD.U32 R5, RZ, RZ, UR11 ;  /* 0x0000000bff057e24 */ /* 0x000fca000f8e00ff */
[----:B------:R3:W-:Y:S01]  /*0d70*/  STG.E.64 desc[UR16][R4.64], R20 ;  /* 0x0000001404007986 */ /* 0x0007e2000c101b10 */
[----:B------:R-:W-:Y:S06]  /*0d80*/  MEMBAR.ALL.GPU ;  /* 0x0000000000007992 */ /* 0x000fec000000a000 */
[----:B------:R-:W-:-:S00]  /*0d90*/  ERRBAR ;  /* 0x00000000000079ab */ /* 0x000fc00000000000 */
[----:B------:R-:W-:Y:S06]  /*0da0*/  CGAERRBAR ;  /* 0x00000000000075ab */ /* 0x000fec0000000000 */
[----:B------:R3:W-:Y:S01]  /*0db0*/  REDG.E.ADD.S32.STRONG.GPU desc[UR16][R6.64], R11 ;  /* 0x0000000b0600798e */ /* 0x0007e2000c12e310 */
[----:B------:R-:W-:Y:S05]  /*0dc0*/  @!P2 BRA `(.L_x_1458) ;  /* 0x000000000014a947 */ /* 0x000fea0003800000 */
.L_x_1459:
[----:B---3--:R-:W3:Y:S04]  /*0dd0*/  LDG.E.STRONG.GPU R4, desc[UR16][R6.64] ;  /* 0x0000001006047981 */ /* 0x008ee8000c1ef900 */
[----:B---3--:R-:W-:Y:S01]  /*0de0*/  CCTL.IVALL ;  /* 0x00000000ff00798f */ /* 0x008fe20002000000 */
[----:B------:R-:W-:Y:S05]  /*0df0*/  YIELD ;  /* 0x0000000000007946 */ /* 0x000fea0003800000 */
[----:B------:R-:W-:-:S13]  /*0e00*/  ISETP.NE.AND P2, PT, R4, R9, PT ;  /* 0x000000090400720c */ /* 0x000fda0003f45270 */
[----:B------:R-:W-:Y:S05]  /*0e10*/  @P2 BRA `(.L_x_1459) ;  /* 0xfffffffc00ec2947 */ /* 0x000fea000383ffff */
.L_x_1458:
[----:B------:R-:W-:Y:S05]  /*0e20*/  WARPSYNC.ALL ;  /* 0x0000000000007948 */ /* 0x000fea0003800000 */
[----:B------:R-:W-:Y:S06]  /*0e30*/  BAR.SYNC.DEFER_BLOCKING 0x0 ;  /* 0x0000000000007b1d */ /* 0x000fec0000010000 */
[----:B------:R-:W-:Y:S01]  /*0e40*/  UMOV UR5, URZ ;  /* 0x000000ff00057c82 */ /* 0x000fe20008000000 */
[----:B------:R-:W-:Y:S05]  /*0e50*/  @!P3 BRA `(.L_x_1460) ;  /* 0x000000040098b947 */ /* 0x000fea0003800000 */
[----:B------:R-:W-:Y:S01]  /*0e60*/  LOP3.LUT R14, R16, 0x7ffffff8, RZ, 0xc0, !PT ;  /* 0x7ffffff8100e7812 */ /* 0x000fe200078ec0ff */
[----:B------:R-:W-:Y:S02]  /*0e70*/  ULEA UR10, UR20, UR6, 0x1 ;  /* 0x00000006140a7291 */ /* 0x000fe4000f8e08ff */
[----:B------:R-:W-:Y:S02]  /*0e80*/  ULEA UR11, UR20, UR6, 0x2 ;  /* 0x00000006140b7291 */ /* 0x000fe4000f8e10ff */
[----:B------:R-:W-:Y:S02]  /*0e90*/  UIMAD UR12, UR20, 0x3, UR6 ;  /* 0x00000003140c78a4 */ /* 0x000fe4000f8e0206 */
[----:B------:R-:W-:Y:S02]  /*0ea0*/  UIMAD UR13, UR20, 0x6, UR6 ;  /* 0x00000006140d78a4 */ /* 0x000fe4000f8e0206 */
[----:B------:R-:W-:Y:S02]  /*0eb0*/  UIMAD UR14, UR20, 0x7, UR6 ;  /* 0x00000007140e78a4 */ /* 0x000fe4000f8e0206 */
[----:B------:R-:W-:-:S02]  /*0ec0*/  UIMAD UR21, UR20, 0x5, UR6 ;  /* 0x00000005141578a4 */ /* 0x000fc4000f8e0206 */
[----:B------:R-:W-:Y:S02]  /*0ed0*/  UIADD3 UR22, UPT, UPT, UR6, UR20, URZ ;  /* 0x0000001406167290 */ /* 0x000fe4000fffe0ff */
[----:B------:R-:W-:Y:S01]  /*0ee0*/  UIADD3 UR23, UPT, UPT, -UR15, URZ, URZ ;  /* 0x000000ff0f177290 */ /* 0x000fe2000fffe1ff */
[----:B------:R-:W-:Y:S01]  /*0ef0*/  UMOV UR5, URZ ;  /* 0x000000ff00057c82 */ /* 0x000fe20008000000 */
[----:B------:R-:W-:-:S10]  /*0f00*/  UMOV UR9, UR6 ;  /* 0x0000000600097c82 */ /* 0x000fd40008000000 */
.L_x_1461:
[----:B------:R-:W-:Y:S01]  /*0f10*/  UIADD3 UR24, UPT, UPT, UR5, 0x1, URZ ;  /* 0x0000000105187890 */ /* 0x000fe2000fffe0ff */
[----:B------:R-:W-:Y:S01]  /*0f20*/  ISETP.EQ.OR P5, PT, RZ, UR23, P1 ;  /* 0x00000017ff007c0c */ /* 0x000fe20008fa2670 */
[----:B------:R-:W-:-:S04]  /*0f30*/  UIADD3 UR25, UPT, UPT, UR5, 0x2, URZ ;  /* 0x0000000205197890 */ /* 0x000fc8000fffe0ff */
[----:B---3--:R-:W-:Y:S02]  /*0f40*/  MOV R4, UR24 ;  /* 0x0000001800047c02 */ /* 0x008fe40008000f00 */
[----:B------:R-:W-:Y:S02]  /*0f50*/  IMAD.U32 R5, RZ, RZ, UR25 ;  /* 0x00000019ff057e24 */ /* 0x000fe4000f8e00ff */
[----:B------:R-:W-:-:S03]  /*0f60*/  ISETP.EQ.OR P6, PT, R4, UR15, P1 ;  /* 0x0000000f04007c0c */ /* 0x000fc60008fc2670 */
[----:B------:R-:W-:Y:S01]  /*0f70*/  ISETP.EQ.OR P2, PT, R5, UR15, P1 ;  /* 0x0000000f05007c0c */ /* 0x000fe20008f42670 */
[----:B------:R-:W-:-:S05]  /*0f80*/  VOTEU.ALL UP0, P5 ;  /* 0x0000000000ff7886 */ /* 0x000fca0002800000 */
[----:B------:R-:W-:-:S04]  /*0f90*/  @!UP0 UIMAD.WIDE.U32 UR24, UR9, 0x8, UR18 ;  /* 0x00000008091888a5 */ /* 0x000fc8000f8e0012 */
[----:B------:R-:W-:Y:S02]  /*0fa0*/  VOTEU.ALL UP0, P6 ;  /* 0x0000000000ff7886 */ /* 0x000fe40003000000 */
[----:B------:R-:W-:Y:S01]  /*0fb0*/  MOV R4, UR24 ;  /* 0x0000001800047c02 */ /* 0x000fe20008000f00 */
[----:B------:R-:W-:Y:S01]  /*0fc0*/  VOTEU.ALL UP1, P2 ;  /* 0x0000000000ff7886 */ /* 0x000fe20001020000 */
[----:B------:R-:W-:Y:S01]  /*0fd0*/  MOV R5, UR25 ;  /* 0x0000001900057c02 */ /* 0x000fe20008000f00 */
[----:B------:R-:W-:-:S03]  /*0fe0*/  @!UP0 UIMAD.WIDE.U32 UR24, UR22, 0x8, UR18 ;  /* 0x00000008161888a5 */ /* 0x000fc6000f8e0012 */
[----:B------:R-:W-:Y:S02]  /*0ff0*/  @!UP1 UIMAD.WIDE.U32 UR26, UR10, 0x8, UR18 ;  /* 0x000000080a1a98a5 */ /* 0x000fe4000f8e0012 */
[----:B------:R-:W0:Y:S01]  /*1000*/  @!P5 LDG.E.64 R4, desc[UR16][R4.64] ;  /* 0x000000100404d981 */ /* 0x000e22000c1e1b00 */
[----:B------:R-:W-:Y:S01]  /*1010*/  IMAD.U32 R6, RZ, RZ, UR24 ;  /* 0x00000018ff067e24 */ /* 0x000fe2000f8e00ff */
[----:B------:R-:W-:Y:S02]  /*1020*/  MOV R7, UR25 ;  /* 0x0000001900077c02 */ /* 0x000fe40008000f00 */
[----:B------:R-:W-:Y:S01]  /*1030*/  MOV R8, UR26 ;  /* 0x0000001a00087c02 */ /* 0x000fe20008000f00 */
[----:B------:R-:W-:-:S03]  /*1040*/  IMAD.U32 R9, RZ, RZ, UR27 ;  /* 0x0000001bff097e24 */ /* 0x000fc6000f8e00ff */
[----:B------:R-:W3:Y:S04]  /*1050*/  @!P6 LDG.E.64 R6, desc[UR16][R6.64] ;  /* 0x000000100606e981 */ /* 0x000ee8000c1e1b00 */
[----:B------:R-:W4:Y:S01]  /*1060*/  @!P2 LDG.E.64 R8, desc[UR16][R8.64] ;  /* 0x000000100808a981 */ /* 0x000f22000c1e1b00 */
[----:B------:R-:W-:Y:S02]  /*1070*/  UIADD3 UR24, UPT, UPT, UR5, 0x3, URZ ;  /* 0x0000000305187890 */ /* 0x000fe4000fffe0ff */
[----:B------:R-:W-:-:S04]  /*1080*/  UIADD3 UR25, UPT, UPT, UR5, 0x4, URZ ;  /* 0x0000000405197890 */ /* 0x000fc8000fffe0ff */
[----:B-1----:R-:W-:Y:S01]  /*1090*/  MOV R10, UR24 ;  /* 0x00000018000a7c02 */ /* 0x002fe20008000f00 */
[----:B------:R-:W-:Y:S01]  /*10a0*/  UIADD3 UR24, UPT, UPT, UR5, 0x5, URZ ;  /* 0x0000000505187890 */ /* 0x000fe2000fffe0ff */
[----:B------:R-:W-:Y:S01]  /*10b0*/  MOV R11, UR25 ;  /* 0x00000019000b7c02 */ /* 0x000fe20008000f00 */
[----:B------:R-:W-:Y:S01]  /*10c0*/  UIADD3 UR25, UPT, UPT, UR5, 0x6, URZ ;  /* 0x0000000605197890 */ /* 0x000fe2000fffe0ff */
[----:B------:R-:W-:Y:S02]  /*10d0*/  ISETP.EQ.OR P3, PT, R10, UR15, P1 ;  /* 0x0000000f0a007c0c */ /* 0x000fe40008f62670 */
[----:B------:R-:W-:-:S11]  /*10e0*/  ISETP.EQ.OR P4, PT, R11, UR15, P1 ;  /* 0x0000000f0b007c0c */ /* 0x000fd60008f82670 */
[----:B------:R-:W-:Y:S02]  /*10f0*/  VOTEU.ALL UP0, P3 ;  /* 0x0000000000ff7886 */ /* 0x000fe40001800000 */
[----:B------:R-:W-:-:S05]  /*1100*/  VOTEU.ALL UP1, P4 ;  /* 0x0000000000ff7886 */ /* 0x000fca0002020000 */
[----:B------:R-:W-:Y:S01]  /*1110*/  @!UP1 UIMAD.WIDE.U32 UR26, UR11, 0x8, UR18 ;  /* 0x000000080b1a98a5 */ /* 0x000fe2000f8e0012 */
[----:B0-----:R-:W-:Y:S01]  /*1120*/  @!P5 FADD.FTZ R20, R20, R4 ;  /* 0x000000041414d221 */ /* 0x001fe20000010000 */
[----:B------:R-:W-:Y:S01]  /*1130*/  MOV R4, UR24 ;  /* 0x0000001800047c02 */ /* 0x000fe20008000f00 */
[----:B------:R-:W-:Y:S01]  /*1140*/  @!P5 FADD.FTZ R21, R21, R5 ;  /* 0x000000051515d221 */ /* 0x000fe20000010000 */
[----:B------:R-:W-:Y:S01]  /*1150*/  UIADD3 UR24, UPT, UPT, UR5, 0x7, URZ ;  /* 0x0000000705187890 */ /* 0x000fe2000fffe0ff */
[----:B------:R-:W-:Y:S01]  /*1160*/  IMAD.U32 R5, RZ, RZ, UR25 ;  /* 0x00000019ff057e24 */ /* 0x000fe2000f8e00ff */
[----:B------:R-:W-:Y:S01]  /*1170*/  ISETP.EQ.OR P5, PT, R4, UR15, P1 ;  /* 0x0000000f04007c0c */ /* 0x000fe20008fa2670 */
[----:B---3--:R-:W-:Y:S01]  /*1180*/  @!P6 FADD.FTZ R20, R20, R6 ;  /* 0x000000061414e221 */ /* 0x008fe20000010000 */
[----:B------:R-:W-:Y:S02]  /*1190*/  @!P6 FADD.FTZ R21, R21, R7 ;  /* 0x000000071515e221 */ /* 0x000fe40000010000 */
[----:B------:R-:W-:-:S02]  /*11a0*/  ISETP.EQ.OR P6, PT, R5, UR15, P1 ;  /* 0x0000000f05007c0c */ /* 0x000fc40008fc2670 */
[----:B------:R-:W-:Y:S01]  /*11b0*/  MOV R4, UR24 ;  /* 0x0000001800047c02 */ /* 0x000fe20008000f00 */
[----:B----4-:R-:W-:Y:S01]  /*11c0*/  @!P2 FADD.FTZ R20, R20, R8 ;  /* 0x000000081414a221 */ /* 0x010fe20000010000 */
[----:B------:R-:W-:Y:S01]  /*11d0*/  @!P2 FADD.FTZ R21, R21, R9 ;  /* 0x000000091515a221 */ /* 0x000fe20000010000 */
[----:B------:R-:W-:Y:S01]  /*11e0*/  @!UP0 UIMAD.WIDE.U32 UR24, UR12, 0x8, UR18 ;  /* 0x000000080c1888a5 */ /* 0x000fe2000f8e0012 */
[----:B------:R-:W-:-:S03]  /*11f0*/  ISETP.EQ.OR P2, PT, R4, UR15, P1 ;  /* 0x0000000f04007c0c */ /* 0x000fc60008f42670 */
[----:B------:R-:W-:Y:S02]  /*1200*/  VOTEU.ALL UP0, P5 ;  /* 0x0000000000ff7886 */ /* 0x000fe40002800000 */
[----:B------:R-:W-:Y:S02]  /*1210*/  MOV R4, UR24 ;  /* 0x0000001800047c02 */ /* 0x000fe40008000f00 */
[----:B------:R-:W-:Y:S01]  /*1220*/  MOV R5, UR25 ;  /* 0x0000001900057c02 */ /* 0x000fe20008000f00 */
[----:B------:R-:W-:Y:S01]  /*1230*/  VOTEU.ALL UP1, P6 ;  /* 0x0000000000ff7886 */ /* 0x000fe20003020000 */
[----:B------:R-:W-:Y:S01]  /*1240*/  @!UP0 UIMAD.WIDE.U32 UR24, UR21, 0x8, UR18 ;  /* 0x00000008151888a5 */ /* 0x000fe2000f8e0012 */
[----:B------:R-:W-:Y:S01]  /*1250*/  IMAD.U32 R6, RZ, RZ, UR26 ;  /* 0x0000001aff067e24 */ /* 0x000fe2000f8e00ff */
[----:B------:R-:W-:Y:S02]  /*1260*/  MOV R7, UR27 ;  /* 0x0000001b00077c02 */ /* 0x000fe40008000f00 */
[----:B------:R-:W-:Y:S01]  /*1270*/  VOTEU.ALL UP2, P2 ;  /* 0x0000000000ff7886 */ /* 0x000fe20001040000 */
[----:B------:R-:W3:Y:S01]  /*1280*/  @!P3 LDG.E.64 R4, desc[UR16][R4.64] ;  /* 0x000000100404b981 */ /* 0x000ee2000c1e1b00 */
[----:B------:R-:W-:Y:S01]  /*1290*/  @!UP1 UIMAD.WIDE.U32 UR26, UR13, 0x8, UR18 ;  /* 0x000000080d1a98a5 */ /* 0x000fe2000f8e0012 */
[----:B------:R-:W-:-:S02]  /*12a0*/  MOV R8, UR24 ;  /* 0x0000001800087c02 */ /* 0x000fc40008000f00 */
[----:B------:R-:W-:Y:S01]  /*12b0*/  MOV R9, UR25 ;  /* 0x0000001900097c02 */ /* 0x000fe20008000f00 */
[----:B------:R-:W4:Y:S01]  /*12c0*/  @!P4 LDG.E.64 R6, desc[UR16][R6.64] ;  /* 0x000000100606c981 */ /* 0x000f22000c1e1b00 */
[----:B------:R-:W-:Y:S01]  /*12d0*/  @!UP2 UIMAD.WIDE.U32 UR24, UR14, 0x8, UR18 ;  /* 0x000000080e18a8a5 */ /* 0x000fe2000f8e0012 */
[----:B------:R-:W-:Y:S01]  /*12e0*/  IMAD.U32 R10, RZ, RZ, UR26 ;  /* 0x0000001aff0a7e24 */ /* 0x000fe2000f8e00ff */
[----:B------:R-:W-:Y:S02]  /*12f0*/  MOV R11, UR27 ;  /* 0x0000001b000b7c02 */ /* 0x000fe40008000f00 */
[----:B------:R-:W5:Y:S02]  /*1300*/  @!P5 LDG.E.64 R8, desc[UR16][R8.64] ;  /* 0x000000100808d981 */ /* 0x000f64000c1e1b00 */
[----:B--2---:R-:W-:Y:S02]  /*1310*/  MOV R12, UR24 ;  /* 0x00000018000c7c02 */ /* 0x004fe40008000f00 */
[----:B------:R-:W-:Y:S01]  /*1320*/  MOV R13, UR25 ;  /* 0x00000019000d7c02 */ /* 0x000fe20008000f00 */
[----:B------:R-:W2:Y:S05]  /*1330*/  @!P6 LDG.E.64 R10, desc[UR16][R10.64] ;  /* 0x000000100a0ae981 */ /* 0x000eaa000c1e1b00 */
[----:B------:R-:W2:Y:S01]  /*1340*/  @!P2 LDG.E.64 R12, desc[UR16][R12.64] ;  /* 0x000000100c0ca981 */ /* 0x000ea2000c1e1b00 */
[----:B------:R-:W-:-:S02]  /*1350*/  UIADD3 UR5, UPT, UPT, UR5, 0x8, URZ ;  /* 0x0000000805057890 */ /* 0x000fc4000fffe0ff */
[----:B------:R-:W-:Y:S02]  /*1360*/  UIADD3 UR23, UPT, UPT, UR23, 0x8, URZ ;  /* 0x0000000817177890 */ /* 0x000fe4000fffe0ff */
[----:B------:R-:W-:Y:S02]  /*1370*/  ULEA UR9, UR20, UR9, 0x3 ;  /* 0x0000000914097291 */ /* 0x000fe4000f8e18ff */
[----:B------:R-:W-:Y:S02]  /*1380*/  ULEA UR22, UR20, UR22, 0x3 ;  /* 0x0000001614167291 */ /* 0x000fe4000f8e18ff */
[----:B------:R-:W-:Y:S02]  /*1390*/  ULEA UR10, UR20, UR10, 0x3 ;  /* 0x0000000a140a7291 */ /* 0x000fe4000f8e18ff */
[----:B------:R-:W-:Y:S02]  /*13a0*/  ULEA UR12, UR20, UR12, 0x3 ;  /* 0x0000000c140c7291 */ /* 0x000fe4000f8e18ff */
[----:B------:R-:W-:-:S02]  /*13b0*/  ULEA UR11, UR20, UR11, 0x3 ;  /* 0x0000000b140b7291 */ /* 0x000fc4000f8e18ff */
[----:B------:R-:W-:Y:S02]  /*13c0*/  ULEA UR21, UR20, UR21, 0x3 ;  /* 0x0000001514157291 */ /* 0x000fe4000f8e18ff */
[----:B------:R-:W-:Y:S02]  /*13d0*/  ULEA UR13, UR20, UR13, 0x3 ;  /* 0x0000000d140d7291 */ /* 0x000fe4000f8e18ff */
[----:B------:R-:W-:Y:S01]  /*13e0*/  ULEA UR14, UR20, UR14, 0x3 ;  /* 0x0000000e140e7291 */ /* 0x000fe2000f8e18ff */
[----:B---3--:R-:W-:Y:S01]  /*13f0*/  @!P3 FADD.FTZ R20, R20, R4 ;  /* 0x000000041414b221 */ /* 0x008fe20000010000 */
[----:B------:R-:W-:Y:S01]  /*1400*/  @!P3 FADD.FTZ R21, R21, R5 ;  /* 0x000000051515b221 */ /* 0x000fe20000010000 */
[----:B------:R-:W-:Y:S02]  /*1410*/  ISETP.NE.AND P3, PT, R14, UR5, PT ;  /* 0x000000050e007c0c */ /* 0x000fe4000bf65270 */
[----:B----4-:R-:W-:Y:S01]  /*1420*/  @!P4 FADD.FTZ R20, R20, R6 ;  /* 0x000000061414c221 */ /* 0x010fe20000010000 */
[----:B------:R-:W-:-:S03]  /*1430*/  @!P4 FADD.FTZ R21, R21, R7 ;  /* 0x000000071515c221 */ /* 0x000fc60000010000 */
[----:B-----5:R-:W-:Y:S01]  /*1440*/  @!P5 FADD.FTZ R20, R20, R8 ;  /* 0x000000081414d221 */ /* 0x020fe20000010000 */
[----:B------:R-:W-:-:S03]  /*1450*/  @!P5 FADD.FTZ R21, R21, R9 ;  /* 0x000000091515d221 */ /* 0x000fc60000010000 */
[----:B--2---:R-:W-:Y:S01]  /*1460*/  @!P6 FADD.FTZ R20, R20, R10 ;  /* 0x0000000a1414e221 */ /* 0x004fe20000010000 */
[----:B------:R-:W-:-:S03]  /*1470*/  @!P6 FADD.FTZ R21, R21, R11 ;  /* 0x0000000b1515e221 */ /* 0x000fc60000010000 */
[----:B------:R-:W-:Y:S01]  /*1480*/  @!P2 FADD.FTZ R20, R20, R12 ;  /* 0x0000000c1414a221 */ /* 0x000fe20000010000 */
[----:B------:R-:W-:Y:S01]  /*1490*/  @!P2 FADD.FTZ R21, R21, R13 ;  /* 0x0000000d1515a221 */ /* 0x000fe20000010000 */
[----:B------:R-:W-:Y:S06]  /*14a0*/  @P3 BRA `(.L_x_1461) ;  /* 0xfffffff800983947 */ /* 0x000fec000383ffff */
[----:B------:R-:W-:-:S15]  /*14b0*/  R2UR UR5, R14 ;  /* 0x000000000e0572ca */ /* 0x000fde00000e0000 */
.L_x_1460:
[----:B------:R-:W-:-:S13]  /*14c0*/  ISETP.NE.AND P1, PT, R23, RZ, PT ;  /* 0x000000ff1700720c */ /* 0x000fda0003f25270 */
[----:B------:R-:W-:Y:S05]  /*14d0*/  @!P1 BRA `(.L_x_1457) ;  /* 0x0000000400889947 */ /* 0x000fea0003800000 */
[----:B---3--:R-:W-:Y:S01]  /*14e0*/  VIADD R4, R23, 0xffffffff ;  /* 0xffffffff17047836 */ /* 0x008fe20000000000 */
[----:B--2---:R-:W-:-:S04]  /*14f0*/  LOP3.LUT P5, R12, R16, 0x3, RZ, 0xc0, !PT ;  /* 0x00000003100c7812 */ /* 0x004fc800078ac0ff */
[----:B------:R-:W-:-:S13]  /*1500*/  ISETP.GE.U32.AND P1, PT, R4, 0x3, PT ;  /* 0x000000030400780c */ /* 0x000fda0003f26070 */
[----:B------:R-:W-:Y:S05]  /*1510*/  @!P1 BRA `(.L_x_1462) ;  /* 0x0000000000c89947 */ /* 0x000fea0003800000 */
[----:B------:R-:W-:Y:S02]  /*1520*/  UIADD3 UR12, UPT, UPT, UR5, 0x1, URZ ;  /* 0x00000001050c7890 */ /* 0x000fe4000fffe0ff */
[----:B------:R-:W-:Y:S01]  /*1530*/  MOV R4, UR5 ;  /* 0x0000000500047c02 */ /* 0x000fe20008000f00 */
[----:B------:R-:W-:Y:S02]  /*1540*/  UIADD3 UR9, UPT, UPT, UR5, 0x2, URZ ;  /* 0x0000000205097890 */ /* 0x000fe4000fffe0ff */
[----:B------:R-:W-:Y:S02]  /*1550*/  UISETP.NE.AND UP0, UPT, UR12, UR15, UPT ;  /* 0x0000000f0c00728c */ /* 0x000fe4000bf05270 */
[----:B------:R-:W-:Y:S01]  /*1560*/  ISETP.NE.AND P1, PT, R4, UR15, PT ;  /* 0x0000000f04007c0c */ /* 0x000fe2000bf25270 */
[----:B------:R-:W-:Y:S02]  /*1570*/  UIADD3 UR14, UPT, UPT, UR5, 0x3, URZ ;  /* 0x00000003050e7890 */ /* 0x000fe4000fffe0ff */
[----:B------:R-:W-:Y:S01]  /*1580*/  UISETP.NE.AND UP1, UPT, UR9, UR15, UPT ;  /* 0x0000000f0900728c */ /* 0x000fe2000bf25270 */
[----:B------:R-:W-:Y:S01]  /*1590*/  ISETP.NE.OR P1, PT, R19, RZ, !P1 ;  /* 0x000000ff1300720c */ /* 0x000fe20004f25670 */
[----:B------:R-:W-:Y:S01]  /*15a0*/  UISETP.NE.AND UP2, UPT, UR14, UR15, UPT ;  /* 0x0000000f0e00728c */ /* 0x000fe2000bf45270 */
[----:B------:R-:W-:-:S03]  /*15b0*/  PLOP3.LUT P2, PT, PT, PT, UP0, 0x80, 0x8 ;  /* 0x000000000008781c */ /* 0x000fc60003f4f008 */
[----:B------:R-:W-:Y:S02]  /*15c0*/  PLOP3.LUT P3, PT, PT, PT, UP1, 0x80, 0x8 ;  /* 0x000000000008781c */ /* 0x000fe40003f6f018 */
[C---:B------:R-:W-:Y:S02]  /*15d0*/  ISETP.NE.OR P2, PT, R19.reuse, RZ, !P2 ;  /* 0x000000ff1300720c */ /* 0x040fe40005745670 */
[----:B------:R-:W-:Y:S02]  /*15e0*/  PLOP3.LUT P4, PT, PT, PT, UP2, 0x80, 0x8 ;  /* 0x000000000008781c */ /* 0x000fe40003f8f028 */
[C---:B------:R-:W-:Y:S02]  /*15f0*/  ISETP.NE.OR P3, PT, R19.reuse, RZ, !P3 ;  /* 0x000000ff1300720c */ /* 0x040fe40005f65670 */
[----:B------:R-:W-:Y:S01]  /*1600*/  ISETP.NE.OR P4, PT, R19, RZ, !P4 ;  /* 0x000000ff1300720c */ /* 0x000fe20006785670 */
[----:B------:R-:W-:-:S05]  /*1610*/  VOTEU.ALL UP2, P1 ;  /* 0x0000000000ff7886 */ /* 0x000fca0000840000 */
[----:B------:R-:W-:Y:S01]  /*1620*/  @!UP2 UIMAD UR10, UR5, UR20, UR6 ;  /* 0x00000014050aa2a4 */ /* 0x000fe2000f8e0206 */
[----:B------:R-:W-:-:S03]  /*1630*/  VOTEU.ALL UP1, P2 ;  /* 0x0000000000ff7886 */ /* 0x000fc60001020000 */
[----:B------:R-:W-:Y:S01]  /*1640*/  @!UP2 UIMAD.WIDE.U32 UR10, UR10, 0x8, UR18 ;  /* 0x000000080a0aa8a5 */ /* 0x000fe2000f8e0012 */
[----:B------:R-:W-:Y:S01]  /*1650*/  VOTEU.ALL UP0, P3 ;  /* 0x0000000000ff7886 */ /* 0x000fe20001800000 */
[----:B------:R-:W-:Y:S01]  /*1660*/  @!UP1 UIMAD UR12, UR12, UR20, UR6 ;  /* 0x000000140c0c92a4 */ /* 0x000fe2000f8e0206 */
[----:B------:R-:W-:-:S03]  /*1670*/  VOTEU.ALL UP2, P4 ;  /* 0x0000000000ff7886 */ /* 0x000fc60002040000 */
[----:B------:R-:W-:Y:S01]  /*1680*/  MOV R4, UR10 ;  /* 0x0000000a00047c02 */ /* 0x000fe20008000f00 */
[----:B------:R-:W-:Y:S01]  /*1690*/  @!UP0 UIMAD UR9, UR9, UR20, UR6 ;  /* 0x00000014090982a4 */ /* 0x000fe2000f8e0206 */
[----:B------:R-:W-:Y:S01]  /*16a0*/  MOV R5, UR11 ;  /* 0x0000000b00057c02 */ /* 0x000fe20008000f00 */
[----:B------:R-:W-:Y:S02]  /*16b0*/  @!UP1 UIMAD.WIDE.U32 UR12, UR12, 0x8, UR18 ;  /* 0x000000080c0c98a5 */ /* 0x000fe4000f8e0012 */
[----:B------:R-:W-:Y:S02]  /*16c0*/  @!UP2 UIMAD UR14, UR14, UR20, UR6 ;  /* 0x000000140e0ea2a4 */ /* 0x000fe4000f8e0206 */
[----:B------:R-:W-:Y:S01]  /*16d0*/  @!UP0 UIMAD.WIDE.U32 UR10, UR9, 0x8, UR18 ;  /* 0x00000008090a88a5 */ /* 0x000fe2000f8e0012 */
[----:B------:R-:W0:Y:S01]  /*16e0*/  @!P1 LDG.E.64 R4, desc[UR16][R4.64] ;  /* 0x0000001004049981 */ /* 0x000e22000c1e1b00 */
[----:B------:R-:W-:Y:S01]  /*16f0*/  IMAD.U32 R6, RZ, RZ, UR12 ;  /* 0x0000000cff067e24 */ /* 0x000fe2000f8e00ff */
[----:B------:R-:W-:Y:S01]  /*1700*/  MOV R7, UR13 ;  /* 0x0000000d00077c02 */ /* 0x000fe20008000f00 */
[----:B------:R-:W-:-:S02]  /*1710*/  @!UP2 UIMAD.WIDE.U32 UR12, UR14, 0x8, UR18 ;  /* 0x000000080e0ca8a5 */ /* 0x000fc4000f8e0012 */
[----:B------:R-:W-:Y:S02]  /*1720*/  MOV R8, UR10 ;  /* 0x0000000a00087c02 */ /* 0x000fe40008000f00 */
[----:B------:R-:W-:Y:S01]  /*1730*/  MOV R9, UR11 ;  /* 0x0000000b00097c02 */ /* 0x000fe20008000f00 */
[----:B------:R-:W2:Y:S01]  /*1740*/  @!P2 LDG.E.64 R6, desc[UR16][R6.64] ;  /* 0x000000100606a981 */ /* 0x000ea2000c1e1b00 */
[----:B-1----:R-:W-:Y:S01]  /*1750*/  IMAD.U32 R10, RZ, RZ, UR12 ;  /* 0x0000000cff0a7e24 */ /* 0x002fe2000f8e00ff */
[----:B------:R-:W-:-:S03]  /*1760*/  MOV R11, UR13 ;  /* 0x0000000d000b7c02 */ /* 0x000fc60008000f00 */
[----:B------:R-:W3:Y:S04]  /*1770*/  @!P3 LDG.E.64 R8, desc[UR16][R8.64] ;  /* 0x000000100808b981 */ /* 0x000ee8000c1e1b00 */
[----:B------:R-:W4:Y:S01]  /*1780*/  @!P4 LDG.E.64 R10, desc[UR16][R10.64] ;  /* 0x000000100a0ac981 */ /* 0x000f22000c1e1b00 */
[----:B------:R-:W-:-:S04]  /*1790*/  MOV R13, UR5 ;  /* 0x00000005000d7c02 */ /* 0x000fc80008000f00 */
[----:B------:R-:W-:-:S04]  /*17a0*/  IADD3 R13, PT, PT, R13, 0x4, RZ ;  /* 0x000000040d0d7810 */ /* 0x000fc80007ffe0ff */
[----:B------:R-:W-:Y:S01]  /*17b0*/  R2UR UR5, R13 ;  /* 0x000000000d0572ca */ /* 0x000fe200000e0000 */
        /* <DEDUP_REMOVED lines=8> */
.L_x_1462:
[----:B------:R-:W-:Y:S05]  /*1840*/  @!P5 BRA `(.L_x_1457) ;  /* 0x0000000000acd947 */ /* 0x000fea0003800000 */
[----:B------:R-:W-:-:S13]  /*1850*/  ISETP.NE.AND P1, PT, R12, 0x1, PT ;  /* 0x000000010c00780c */ /* 0x000fda0003f25270 */
[----:B------:R-:W-:Y:S05]  /*1860*/  @!P1 BRA `(.L_x_1463) ;  /* 0x0000000000689947 */ /* 0x000fea0003800000 */
[----:B------:R-:W-:Y:S02]  /*1870*/  UIADD3 UR10, UPT, UPT, UR5, 0x1, URZ ;  /* 0x00000001050a7890 */ /* 0x000fe4000fffe0ff */
[----:B------:R-:W-:Y:S02]  /*1880*/  IMAD.U32 R4, RZ, RZ, UR5 ;  /* 0x00000005ff047e24 */ /* 0x000fe4000f8e00ff */
[----:B------:R-:W-:-:S03]  /*1890*/  UISETP.NE.AND UP0, UPT, UR10, UR15, UPT ;  /* 0x0000000f0a00728c */ /* 0x000fc6000bf05270 */
[----:B------:R-:W-:-:S03]  /*18a0*/  ISETP.NE.AND P1, PT, R4, UR15, PT ;  /* 0x0000000f04007c0c */ /* 0x000fc6000bf25270 */
[----:B------:R-:W-:Y:S02]  /*18b0*/  PLOP3.LUT P3, PT, PT, PT, UP0, 0x80, 0x8 ;  /* 0x000000000008781c */ /* 0x000fe40003f6f008 */
[C---:B------:R-:W-:Y:S02]  /*18c0*/  ISETP.NE.OR P2, PT, R19.reuse, RZ, !P1 ;  /* 0x000000ff1300720c */ /* 0x040fe40004f45670 */
[----:B------:R-:W-:-:S11]  /*18d0*/  ISETP.NE.OR P1, PT, R19, RZ, !P3 ;  /* 0x000000ff1300720c */ /* 0x000fd60005f25670 */
[----:B------:R-:W-:Y:S02]  /*18e0*/  VOTEU.ALL UP0, P2 ;  /* 0x0000000000ff7886 */ /* 0x000fe40001000000 */
[----:B------:R-:W-:-:S03]  /*18f0*/  VOTEU.ALL UP1, P1 ;  /* 0x0000000000ff7886 */ /* 0x000fc60000820000 */
[----:B------:R-:W-:Y:S02]  /*1900*/  @!UP0 UIMAD UR12, UR5, UR20, UR6 ;  /* 0x00000014050c82a4 */ /* 0x000fe4000f8e0206 */
[----:B------:R-:W-:Y:S02]  /*1910*/  @!UP1 UIMAD UR10, UR10, UR20, UR6 ;  /* 0x000000140a0a92a4 */ /* 0x000fe4000f8e0206 */
[----:B------:R-:W-:Y:S02]  /*1920*/  @!UP0 UIMAD.WIDE.U32 UR12, UR12, 0x8, UR18 ;  /* 0x000000080c0c88a5 */ /* 0x000fe4000f8e0012 */
[----:B------:R-:W-:-:S04]  /*1930*/  @!UP1 UIMAD.WIDE.U32 UR10, UR10, 0x8, UR18 ;  /* 0x000000080a0a98a5 */ /* 0x000fc8000f8e0012 */
[----:B------:R-:W-:Y:S02]  /*1940*/  MOV R4, UR12 ;  /* 0x0000000c00047c02 */ /* 0x000fe40008000f00 */
[----:B------:R-:W-:Y:S01]  /*1950*/  MOV R5, UR13 ;  /* 0x0000000d00057c02 */ /* 0x000fe20008000f00 */
[----:B------:R-:W-:Y:S01]  /*1960*/  IMAD.U32 R7, RZ, RZ, UR11 ;  /* 0x0000000bff077e24 */ /* 0x000fe2000f8e00ff */
[----:B------:R-:W-:-:S04]  /*1970*/  MOV R6, UR10 ;  /* 0x0000000a00067c02 */ /* 0x000fc80008000f00 */
[----:B------:R-:W0:Y:S04]  /*1980*/  @!P2 LDG.E.64 R4, desc[UR16][R4.64] ;  /* 0x000000100404a981 */ /* 0x000e28000c1e1b00 */
[----:B------:R-:W2:Y:S01]  /*1990*/  @!P1 LDG.E.64 R6, desc[UR16][R6.64] ;  /* 0x0000001006069981 */ /* 0x000ea2000c1e1b00 */
[----:B------:R-:W-:-:S04]  /*19a0*/  MOV R8, UR5 ;  /* 0x0000000500087c02 */ /* 0x000fc80008000f00 */
[----:B------:R-:W-:-:S04]  /*19b0*/  IADD3 R8, PT, PT, R8, 0x2, RZ ;  /* 0x0000000208087810 */ /* 0x000fc80007ffe0ff */
[----:B------:R-:W-:Y:S01]  /*19c0*/  R2UR UR5, R8 ;  /* 0x00000000080572ca */ /* 0x000fe200000e0000 */
[----:B0-----:R-:W-:Y:S01]  /*19d0*/  @!P2 FADD.FTZ R20, R20, R4 ;  /* 0x000000041414a221 */ /* 0x001fe20000010000 */
[----:B------:R-:W-:-:S03]  /*19e0*/  @!P2 FADD.FTZ R21, R21, R5 ;  /* 0x000000051515a221 */ /* 0x000fc60000010000 */
[----:B--2---:R-:W-:Y:S01]  /*19f0*/  @!P1 FADD.FTZ R20, R20, R6 ;  /* 0x0000000614149221 */ /* 0x004fe20000010000 */
[----:B------:R-:W-:-:S09]  /*1a00*/  @!P1 FADD.FTZ R21, R21, R7 ;  /* 0x0000000715159221 */ /* 0x000fd20000010000 */
.L_x_1463:
[----:B------:R-:W-:Y:S01]  /*1a10*/  MOV R4, UR5 ;  /* 0x0000000500047c02 */ /* 0x000fe20008000f00 */
[----:B------:R-:W-:Y:S03]  /*1a20*/  BSSY.RECONVERGENT B0, `(.L_x_1457) ;  /* 0x000000d000007945 */ /* 0x000fe60003800200 */
[----:B------:R-:W-:Y:S02]  /*1a30*/  ISETP.NE.AND P1, PT, R4, UR15, PT ;  /* 0x0000000f04007c0c */ /* 0x000fe4000bf25270 */
[----:B------:R-:W-:Y:S02]  /*1a40*/  LOP3.LUT R4, R16, 0x1, RZ, 0xc0, !PT ;  /* 0x0000000110047812 */ /* 0x000fe400078ec0ff */
[----:B------:R-:W-:-:S04]  /*1a50*/  ISETP.NE.OR P1, PT, R19, RZ, !P1 ;  /* 0x000000ff1300720c */ /* 0x000fc80004f25670 */
[----:B------:R-:W-:-:S13]  /*1a60*/  ISETP.NE.U32.OR P1, PT, R4, 0x1, P1 ;  /* 0x000000010400780c */ /* 0x000fda0000f25470 */
[----:B------:R-:W-:Y:S05]  /*1a70*/  @P1 BRA `(.L_x_1464) ;  /* 0x00000000001c1947 */ /* 0x000fea0003800000 */
[----:B------:R-:W-:Y:S01]  /*1a80*/  UIMAD UR9, UR20, UR5, UR6 ;  /* 0x00000005140972a4 */ /* 0x000fe2000f8e0206 */
[----:B------:R-:W-:-:S05]  /*1a90*/  IMAD.MOV.U32 R5, RZ, RZ, 0x8 ;  /* 0x00000008ff057424 */ /* 0x000fca00078e00ff */
[----:B------:R-:W-:-:S05]  /*1aa0*/  MOV R4, UR9 ;  /* 0x0000000900047c02 */ /* 0x000fca0008000f00 */
[----:B------:R-:W-:-:S06]  /*1ab0*/  IMAD.WIDE.U32 R4, R4, R5, UR18 ;  /* 0x0000001204047e25 */ /* 0x000fcc000f8e0005 */
[----:B------:R-:W0:Y:S02]  /*1ac0*/  LDG.E.64 R4, desc[UR16][R4.64] ;  /* 0x0000001004047981 */ /* 0x000e24000c1e1b00 */
[----:B0-----:R-:W-:Y:S01]  /*1ad0*/  FADD.FTZ R20, R20, R4 ;  /* 0x0000000414147221 */ /* 0x001fe20000010000 */
[----:B------:R-:W-:-:S07]  /*1ae0*/  FADD.FTZ R21, R21, R5 ;  /* 0x0000000515157221 */ /* 0x000fce0000010000 */
.L_x_1464:
[----:B------:R-:W-:Y:S05]  /*1af0*/  BSYNC.RECONVERGENT B0 ;  /* 0x0000000000007941 */ /* 0x000fea0003800200 */
.L_x_1457:
[----:B------:R-:W4:Y:S01]  /*1b00*/  S2UR UR9, SR_CgaCtaId ;  /* 0x00000000000979c3 */ /* 0x000f220000008800 */
[----:B------:R-:W5:Y:S01]  /*1b10*/  LDCU UR10, c[0x0][0x414] ;  /* 0x00008280ff0a77ac */ /* 0x000f620008000800 */
[----:B------:R-:W-:Y:S02]  /*1b20*/  ISETP.NE.AND P1, PT, R19, RZ, PT ;  /* 0x000000ff1300720c */ /* 0x000fe40003f25270 */
[----:B---3--:R-:W-:Y:S01]  /*1b30*/  MOV R7, UR8 ;  /* 0x0000000800077c02 */ /* 0x008fe20008000f00 */
[----:B------:R-:W-:Y:S01]  /*1b40*/  UMOV UR5, 0x400 ;  /* 0x0000040000057882 */ /* 0x000fe20000000000 */
[----:B------:R-:W-:Y:S02]  /*1b50*/  LOP3.LUT R13, R22, 0xffff, RZ, 0xc0, !PT ;  /* 0x0000ffff160d7812 */ /* 0x000fe400078ec0ff */
[----:B------:R-:W3:Y:S02]  /*1b60*/  @P0 LDC.64 R14, c[0x0][0x388] ;  /* 0x0000e200ff0e0b82 */ /* 0x000ee40000000a00 */
[----:B------:R-:W-:-:S06]  /*1b70*/  IADD3 R25, PT, PT, R0, R13, RZ ;  /* 0x0000000d00197210 */ /* 0x000fcc0007ffe0ff */
[----:B------:R-:W1:Y:S01]  /*1b80*/  LDC.64 R8, c[0x0][0x398] ;  /* 0x0000e600ff087b82 */ /* 0x000e620000000a00 */
[----:B-----5:R-:W-:Y:S01]  /*1b90*/  @P0 FMUL.FTZ R6, R20, UR10 ;  /* 0x0000000a14060c20 */ /* 0x020fe20008410000 */
[----:B----4-:R-:W-:-:S06]  /*1ba0*/  ULEA UR5, UR9, UR5, 0x18 ;  /* 0x0000000509057291 */ /* 0x010fcc000f8ec0ff */
[----:B------:R-:W4:Y:S01]  /*1bb0*/  LDC.64 R4, c[0x0][0x3a0] ;  /* 0x0000e800ff047b82 */ /* 0x000f220000000a00 */
[----:B---3--:R-:W-:-:S04]  /*1bc0*/  @P0 IMAD.WIDE R14, R7, 0x8, R14 ;  /* 0x00000008070e0825 */ /* 0x008fc800078e020e */
[----:B------:R-:W-:Y:S01]  /*1bd0*/  @P0 FMUL.FTZ R7, R21, UR10 ;  /* 0x0000000a15070c20 */ /* 0x000fe20008410000 */
[----:B------:R-:W-:Y:S04]  /*1be0*/  @!P1 STS.64 [UR5+0xc0], R20 ;  /* 0x0000c014ff009988 */ /* 0x000fe80008000a05 */
[----:B------:R3:W-:Y:S01]  /*1bf0*/  @P0 STG.E.64 desc[UR16][R14.64], R6 ;  /* 0x000000060e000986 */ /* 0x0007e2000c101b10 */
[----:B-1----:R-:W-:-:S04]  /*1c00*/  IMAD.WIDE R10, R25, 0x4, R8 ;  /* 0x00000004190a7825 */ /* 0x002fc800078e0208 */
[----:B----4-:R-:W-:Y:S01]  /*1c10*/  IMAD.WIDE R8, R25, 0x4, R4 ;  /* 0x0000000419087825 */ /* 0x010fe200078e0204 */
[----:B------:R-:W-:Y:S06]  /*1c20*/  BAR.SYNC.DEFER_BLOCKING 0x0 ;  /* 0x0000000000007b1d */ /* 0x000fec0000010000 */
[----:B------:R1:W4:Y:S04]  /*1c30*/  LDG.E.64 R4, desc[UR16][R10.64] ;  /* 0x000000100a047981 */ /* 0x000328000c1e1b00 */
[----:B------:R-:W4:Y:S01]  /*1c40*/  LDG.E.64 R8, desc[UR16][R8.64] ;  /* 0x0000001008087981 */ /* 0x000f22000c1e1b00 */
[----:B---3--:R-:W-:-:S03]  /*1c50*/  IMAD.MOV.U32 R6, RZ, RZ, 0x3f800000 ;  /* 0x3f800000ff067424 */ /* 0x008fc600078e00ff */
[----:B-1----:R-:W1:Y:S01]  /*1c60*/  LDS.64 R10, [UR5+0xc0] ;  /* 0x0000c005ff0a7984 */ /* 0x002e620008000a00 */
[----:B------:R-:W3:Y:S02]  /*1c70*/  LDCU.U8 UR5, c[0x0][0x3fc] ;  /* 0x00007f80ff0577ac */ /* 0x000ee40008000000 */
[----:B---3--:R-:W-:Y:S01]  /*1c80*/  UISETP.NE.AND UP0, UPT, UR5, URZ, UPT ;  /* 0x000000ff0500728c */ /* 0x008fe2000bf05270 */
[----:B-1----:R-:W-:-:S04]  /*1c90*/  FMUL.FTZ R0, R10, UR10 ;  /* 0x0000000a0a007c20 */ /* 0x002fc80008410000 */
[----:B--2---:R-:W-:Y:S01]  /*1ca0*/  FMUL.FTZ R12, R0, R0 ;  /* 0x00000000000c7220 */ /* 0x004fe20000410000 */
[--C-:B------:R-:W-:Y:S01]  /*1cb0*/  FADD.FTZ R3, R3, -R0.reuse ;  /* 0x8000000003037221 */ /* 0x100fe20000010000 */
[----:B------:R-:W-:Y:S02]  /*1cc0*/  FADD.FTZ R7, R2, -R0 ;  /* 0x8000000002077221 */ /* 0x000fe40000010000 */
[----:B------:R-:W-:Y:S01]  /*1cd0*/  FFMA.FTZ R12, R11, UR10, -R12 ;  /* 0x0000000a0b0c7c23 */ /* 0x000fe2000801080c */
[----:B------:R-:W1:Y:S04]  /*1ce0*/  LDCU.64 UR10, c[0x0][0x3e8] ;  /* 0x00007d00ff0a77ac */ /* 0x000e680008000a00 */
[----:B------:R-:W-:-:S13]  /*1cf0*/  FSETP.GTU.FTZ.AND P1, PT, R12, RZ, PT ;  /* 0x000000ff0c00720b */ /* 0x000fda0003f3c000 */
[----:B------:R-:W2:Y:S02]  /*1d00*/  @P1 LDC R25, c[0x0][0x3a8] ;  /* 0x0000ea00ff191b82 */ /* 0x000ea40000000800 */
[----:B--2---:R-:W-:-:S04]  /*1d10*/  @P1 FADD.FTZ R12, R12, R25 ;  /* 0x000000190c0c1221 */ /* 0x004fc80000010000 */
[----:B------:R-:W2:Y:S01]  /*1d20*/  @P1 MUFU.RSQ R6, R12 ;  /* 0x0000000c00061308 */ /* 0x000ea20000001400 */
[----:B-1----:R-:W-:-:S04]  /*1d30*/  ISETP.GE.U32.AND P1, PT, R24, UR10, PT ;  /* 0x0000000a18007c0c */ /* 0x002fc8000bf26070 */
[----:B------:R-:W-:Y:S01]  /*1d40*/  ISETP.GE.AND.EX P1, PT, R17, UR11, PT, P1 ;  /* 0x0000000b11007c0c */ /* 0x000fe2000bf26310 */
[-C--:B--2---:R-:W-:Y:S01]  /*1d50*/  FMUL.FTZ R3, R3, R6.reuse ;  /* 0x0000000603037220 */ /* 0x084fe20000410000 */
[----:B------:R-:W-:-:S03]  /*1d60*/  FMUL.FTZ R6, R7, R6 ;  /* 0x0000000607067220 */ /* 0x000fc60000410000 */
[----:B----4-:R-:W-:Y:S01]  /*1d70*/  FFMA.FTZ R4, R4, R3, R8 ;  /* 0x0000000304047223 */ /* 0x010fe20000010008 */
[----:B------:R-:W-:Y:S01]  /*1d80*/  FFMA.FTZ R5, R5, R6, R9 ;  /* 0x0000000605057223 */ /* 0x000fe20000010009 */
[----:B------:R-:W-:Y:S06]  /*1d90*/  BRA.U !UP0, `(.L_x_1465) ;  /* 0x0000000108287547 */ /* 0x000fec000b800000 */
[----:B------:R-:W-:Y:S01]  /*1da0*/  FMUL.FTZ R0, R4, -1.4426950216293334961 ;  /* 0xbfb8aa3b04007820 */ /* 0x000fe20000410000 */
[----:B------:R-:W-:-:S05]  /*1db0*/  FMUL.FTZ R6, R5, -1.4426950216293334961 ;  /* 0xbfb8aa3b05067820 */ /* 0x000fca0000410000 */
[----:B------:R-:W1:Y:S04]  /*1dc0*/  MUFU.EX2 R0, R0 ;  /* 0x0000000000007308 */ /* 0x000e680000000800 */
[----:B------:R-:W2:Y:S01]  /*1dd0*/  MUFU.EX2 R6, R6 ;  /* 0x0000000600067308 */ /* 0x000ea20000000800 */
[----:B-1----:R-:W-:Y:S01]  /*1de0*/  FADD.FTZ R2, R0, 1 ;  /* 0x3f80000000027421 */ /* 0x002fe20000010000 */
[----:B--2---:R-:W-:-:S03]  /*1df0*/  FADD.FTZ R7, R6, 1 ;  /* 0x3f80000006077421 */ /* 0x004fc60000010000 */
[----:B------:R-:W1:Y:S08]  /*1e00*/  MUFU.RCP R3, R2 ;  /* 0x0000000200037308 */ /* 0x000e700000001000 */
[----:B------:R-:W2:Y:S01]  /*1e10*/  MUFU.RCP R8, R7 ;  /* 0x0000000700087308 */ /* 0x000ea20000001000 */
[----:B-1----:R-:W-:Y:S01]  /*1e20*/  FMUL.FTZ R4, R4, R3 ;  /* 0x0000000304047220 */ /* 0x002fe20000410000 */
[----:B--2---:R-:W-:-:S07]  /*1e30*/  FMUL.FTZ R5, R5, R8 ;  /* 0x0000000805057220 */ /* 0x004fce0000410000 */
.L_x_1465:
[----:B------:R-:W-:Y:S04]  /*1e40*/  BSSY.RECONVERGENT B0, `(.L_x_1466) ;  /* 0x000000e000007945 */ /* 0x000fe80003800200 */
[----:B------:R-:W-:Y:S05]  /*1e50*/  @P1 BRA `(.L_x_1467) ;  /* 0x0000000000301947 */ /* 0x000fea0003800000 */
[----:B------:R-:W1:Y:S01]  /*1e60*/  LDCU.64 UR12, c[0x0][0x3e0] ;  /* 0x00007c00ff0c77ac */ /* 0x000e620008000a00 */
[----:B------:R-:W-:Y:S02]  /*1e70*/  MOV R6, R26 ;  /* 0x0000001a00067202 */ /* 0x000fe40000000f00 */
[----:B------:R-:W-:Y:S01]  /*1e80*/  MOV R7, R29 ;  /* 0x0000001d00077202 */ /* 0x000fe20000000f00 */
[----:B------:R-:W2:Y:S01]  /*1e90*/  LDCU.64 UR10, c[0x0][0x380] ;  /* 0x00007000ff0a77ac */ /* 0x000ea20008000a00 */
        /* <DEDUP_REMOVED lines=8> */
.L_x_1467:
[----:B------:R-:W-:Y:S05]  /*1f20*/  BSYNC.RECONVERGENT B0 ;  /* 0x0000000000007941 */ /* 0x000fea0003800200 */
.L_x_1466:
[----:B------:R-:W-:Y:S02]  /*1f30*/  UIADD3 UR8, UPT, UPT, UR20, UR8, URZ ;  /* 0x0000000814087290 */ /* 0x000fe4000fffe0ff */
[----:B------:R-:W-:Y:S02]  /*1f40*/  UIADD3 UR4, UPT, UPT, UR4, 0x1, URZ ;  /* 0x0000000104047890 */ /* 0x000fe4000fffe0ff */
[----:B------:R-:W-:-:S09]  /*1f50*/  UISETP.GE.AND UP0, UPT, UR8, UR7, UPT ;  /* 0x000000070800728c */ /* 0x000fd2000bf06270 */
[----:B------:R-:W-:Y:S05]  /*1f60*/  BRA.U !UP0, `(.L_x_1468) ;  /* 0xffffffe108b07547 */ /* 0x000fea000b83ffff */
[----:B------:R-:W-:Y:S05]  /*1f70*/  EXIT ;  /* 0x000000000000794d */ /* 0x000fea0003800000 */
.L_x_1469:
        /* <DEDUP_REMOVED lines=16> */
.L_x_2498:


//--------------------- .text._Z35group_norm_nhwc_fwd_one_pass_kernelI11Bf16IOFp32WLi128ELi20ELi640EEv26Group_norm_nhwc_fwd_params --------------------------
	.section	.text._Z35group_norm_nhwc_fwd_one_pass_kernelI11Bf16IOFp32WLi128ELi20ELi640EEv26Group_norm_nhwc_fwd_params,"ax",@progbits
	.align	128
        .global         _Z35group_norm_nhwc_fwd_one_pass_kernelI11Bf16IOFp32WLi128ELi20ELi640EEv26Group_norm_nhwc_fwd_params
        .type           _Z35group_norm_nhwc_fwd_one_pass_kernelI11Bf16IOFp32WLi128ELi20ELi640EEv26Group_norm_nhwc_fwd_params,@function
        .size           _Z35group_norm_nhwc_fwd_one_pass_kernelI11Bf16IOFp32WLi128ELi20ELi640EEv26Group_norm_nhwc_fwd_params,(.L_x_2499 - _Z35group_norm_nhwc_fwd_one_pass_kernelI11Bf16IOFp32WLi128ELi20ELi640EEv26Group_norm_nhwc_fwd_params)
        .other          _Z35group_norm_nhwc_fwd_one_pass_kernelI11Bf16IOFp32WLi128ELi20ELi640EEv26Group_norm_nhwc_fwd_params,@"STO_CUDA_ENTRY STV_DEFAULT"
_Z35group_norm_nhwc_fwd_one_pass_kernelI11Bf16IOFp32WLi128ELi20ELi640EEv26Group_norm_nhwc_fwd_params:
.text._Z35group_norm_nhwc_fwd_one_pass_kernelI11Bf16IOFp32WLi128ELi20ELi640EEv26Group_norm_nhwc_fwd_params:
        /* <DEDUP_REMOVED lines=12> */
[----:B------:R-:W4:Y:S01]  /*00c0*/  LDCU.64 UR8, c[0x0][0x388] ;  /* 0x00007100ff0877ac */ /* 0x000f220008000a00 */
[----:B------:R-:W0:Y:S04]  /*00d0*/  LDCU UR18, c[0x0][0x374] ;  /* 0x00006e80ff1277ac */ /* 0x000e280008000800 */
[----:B------:R-:W3:Y:S01]  /*00e0*/  LDC R4, c[0x0][0x370] ;  /* 0x0000dc00ff047b82 */ /* 0x000ee20000000800 */
[----:B------:R-:W0:Y:S01]  /*00f0*/  LDCU.64 UR14, c[0x0][0x358] ;  /* 0x00006b00ff0e77ac */ /* 0x000e220008000a00 */
[----:B------:R-:W-:Y:S01]  /*0100*/  UMOV UR7, UR6 ;  /* 0x0000000600077c82 */ /* 0x000fe20008000000 */
[----:B--2---:R-:W-:Y:S01]  /*0110*/  MOV R3, UR4 ;  /* 0x0000000400037c02 */ /* 0x004fe20008000f00 */
[----:B------:R-:W-:Y:S01]  /*0120*/  UMOV UR4, URZ ;  /* 0x000000ff00047c82 */ /* 0x000fe20008000000 */
[----:B----4-:R-:W-:-:S02]  /*0130*/  ISETP.NE.U32.AND P1, PT, RZ, UR8, PT ;  /* 0x00000008ff007c0c */ /* 0x010fc4000bf25070 */
[C---:B0-----:R-:W-:Y:S02]  /*0140*/  LOP3.LUT R0, R16.reuse, 0xffff, RZ, 0xc0, !PT ;  /* 0x0000ffff10007812 */ /* 0x041fe400078ec0ff */
[----:B-1----:R-:W-:-:S03]  /*0150*/  LOP3.LUT P0, RZ, R16, UR13, RZ, 0xfc, !PT ;  /* 0x0000000d10ff7c12 */ /* 0x002fc6000f80fcff */
[----:B------:R-:W-:Y:S01]  /*0160*/  IMAD R0, R0, 0x199a, RZ ;  /* 0x0000199a00007824 */ /* 0x000fe200078e02ff */
[----:B------:R-:W-:-:S04]  /*0170*/  ISETP.NE.AND.EX P0, PT, RZ, UR9, !P0, P1 ;  /* 0x00000009ff007c0c */ /* 0x000fc8000c705310 */
[----:B------:R-:W-:-:S04]  /*0180*/  SHF.R.U32.HI R22, RZ, 0x10, R0 ;  /* 0x00000010ff167819 */ /* 0x000fc80000011600 */
[----:B------:R-:W-:Y:S01]  /*0190*/  PRMT R0, R22, 0x9910, RZ ;  /* 0x0000991016007816 */ /* 0x000fe200000000ff */
[----:B------:R-:W-:-:S04]  /*01a0*/  IMAD R22, R3, UR13, R22 ;  /* 0x0000000d03167c24 */ /* 0x000fc8000f8e0216 */
[----:B------:R-:W-:Y:S01]  /*01b0*/  IMAD R0, R0, 0xa, RZ ;  /* 0x0000000a00007824 */ /* 0x000fe200078e02ff */
[----:B------:R-:W-:Y:S02]  /*01c0*/  IADD3 R21, PT, PT, R22, 0x40, RZ ;  /* 0x0000004016157810 */ /* 0x000fe40007ffe0ff */
[----:B------:R-:W-:Y:S02]  /*01d0*/  SHF.R.S32.HI R17, RZ, 0x1f, R22 ;  /* 0x0000001fff117819 */ /* 0x000fe40000011416 */
[----:B------:R-:W-:Y:S02]  /*01e0*/  IADD3 R0, PT, PT, RZ, -R0, RZ ;  /* 0x80000000ff007210 */ /* 0x000fe40007ffe0ff */
[----:B------:R-:W-:Y:S02]  /*01f0*/  SHF.R.S32.HI R7, RZ, 0x1f, R21 ;  /* 0x0000001fff077819 */ /* 0x000fe40000011415 */
[----:B------:R-:W-:-:S04]  /*0200*/  PRMT R3, R0, 0x7710, RZ ;  /* 0x0000771000037816 */ /* 0x000fc800000000ff */
[----:B------:R-:W-:-:S05]  /*0210*/  IADD3 R20, PT, PT, R3, R16, RZ ;  /* 0x0000001003147210 */ /* 0x000fca0007ffe0ff */
[----:B------:R-:W-:-:S05]  /*0220*/  IMAD.SHL.U32 R20, R20, 0x2, RZ ;  /* 0x0000000214147824 */ /* 0x000fca00078e00ff */
[----:B---3--:R-:W-:-:S07]  /*0230*/  LOP3.LUT R28, R20, 0xffff, RZ, 0xc0, !PT ;  /* 0x0000ffff141c7812 */ /* 0x008fce00078ec0ff */
.L_x_1489:
[----:B------:R-:W0:Y:S01]  /*0240*/  LDC R0, c[0x0][0x3f8] ;  /* 0x0000fe00ff007b82 */ /* 0x000e220000000800 */
[----:B-----5:R-:W-:Y:S01]  /*0250*/  IABS R10, UR7 ;  /* 0x00000007000a7c13 */ /* 0x020fe20008000000 */
[----:B-1----:R-:W1:Y:S01]  /*0260*/  LDCU.64 UR8, c[0x0][0x3e8] ;  /* 0x00007d00ff0877ac */ /* 0x002e620008000a00 */
[----:B0---4-:R-:W-:Y:S02]  /*0270*/  IABS R8, R0 ;  /* 0x0000000000087213 */ /* 0x011fe40000000000 */
[----:B------:R-:W-:Y:S02]  /*0280*/  ISETP.NE.AND P3, PT, R0, RZ, PT ;  /* 0x000000ff0000720c */ /* 0x000fe40003f65270 */
[----:B---3--:R-:W0:Y:S08]  /*0290*/  I2F.RP R5, R8 ;  /* 0x0000000800057306 */ /* 0x008e300000209400 */
[----:B0-----:R-:W0:Y:S02]  /*02a0*/  MUFU.RCP R5, R5 ;  /* 0x0000000500057308 */ /* 0x001e240000001000 */
[----:B0-----:R-:W-:-:S06]  /*02b0*/  IADD3 R2, PT, PT, R5, 0xffffffe, RZ ;  /* 0x0ffffffe05027810 */ /* 0x001fcc0007ffe0ff */
[----:B--2---:R0:W2:Y:S02]  /*02c0*/  F2I.FTZ.U32.TRUNC.NTZ R3, R2 ;  /* 0x0000000200037305 */ /* 0x0040a4000021f000 */
[----:B0-----:R-:W-:Y:S01]  /*02d0*/  HFMA2 R2, -RZ, RZ, 0, 0 ;  /* 0x00000000ff027431 */ /* 0x001fe200000001ff */
[----:B--2---:R-:W-:-:S05]  /*02e0*/  IADD3 R9, PT, PT, RZ, -R3, RZ ;  /* 0x80000003ff097210 */ /* 0x004fca0007ffe0ff */
[----:B------:R-:W-:-:S04]  /*02f0*/  IMAD R9, R9, R8, RZ ;  /* 0x0000000809097224 */ /* 0x000fc800078e02ff */
[----:B------:R-:W-:Y:S01]  /*0300*/  IMAD.HI.U32 R3, R3, R9, R2 ;  /* 0x0000000903037227 */ /* 0x000fe200078e0002 */
[----:B------:R-:W-:Y:S02]  /*0310*/  MOV R9, R10 ;  /* 0x0000000a00097202 */ /* 0x000fe40000000f00 */
[----:B------:R-:W-:-:S03]  /*0320*/  LOP3.LUT R2, R0, UR7, RZ, 0x3c, !PT ;  /* 0x0000000700027c12 */ /* 0x000fc6000f8e3cff */
[----:B------:R-:W-:Y:S01]  /*0330*/  IMAD.HI.U32 R3, R3, R9, RZ ;  /* 0x0000000903037227 */ /* 0x000fe200078e00ff */
[----:B------:R-:W-:-:S03]  /*0340*/  ISETP.GE.AND P4, PT, R2, RZ, PT ;  /* 0x000000ff0200720c */ /* 0x000fc60003f86270 */
[----:B------:R-:W-:-:S04]  /*0350*/  IMAD.MOV R5, RZ, RZ, -R3 ;  /* 0x000000ffff057224 */ /* 0x000fc800078e0a03 */
[----:B------:R-:W-:-:S05]  /*0360*/  IMAD R5, R8, R5, R9 ;  /* 0x0000000508057224 */ /* 0x000fca00078e0209 */
[----:B------:R-:W-:-:S13]  /*0370*/  ISETP.GT.U32.AND P2, PT, R8, R5, PT ;  /* 0x000000050800720c */ /* 0x000fda0003f44070 */
[-C--:B------:R-:W-:Y:S02]  /*0380*/  @!P2 IADD3 R5, PT, PT, R5, -R8.reuse, RZ ;  /* 0x800000080505a210 */ /* 0x080fe40007ffe0ff */
[----:B------:R-:W-:Y:S02]  /*0390*/  @!P2 IADD3 R3, PT, PT, R3, 0x1, RZ ;  /* 0x000000010303a810 */ /* 0x000fe40007ffe0ff */
[----:B------:R-:W-:Y:S02]  /*03a0*/  ISETP.GE.U32.AND P1, PT, R5, R8, PT ;  /* 0x000000080500720c */ /* 0x000fe40003f26070 */
[----:B-1----:R-:W-:-:S04]  /*03b0*/  ISETP.GE.U32.AND P2, PT, R21, UR8, PT ;  /* 0x0000000815007c0c */ /* 0x002fc8000bf46070 */
[----:B------:R-:W-:-:S07]  /*03c0*/  ISETP.GE.AND.EX P2, PT, R7, UR9, PT, P2 ;  /* 0x0000000907007c0c */ /* 0x000fce000bf46320 */
[----:B------:R-:W-:Y:S02]  /*03d0*/  @P1 IADD3 R3, PT, PT, R3, 0x1, RZ ;  /* 0x0000000103031810 */ /* 0x000fe40007ffe0ff */
[----:B------:R-:W-:Y:S02]  /*03e0*/  ISETP.GE.U32.AND P1, PT, R22, UR8, PT ;  /* 0x0000000816007c0c */ /* 0x000fe4000bf26070 */
[----:B------:R-:W-:Y:S02]  /*03f0*/  MOV R5, R3 ;  /* 0x0000000300057202 */ /* 0x000fe40000000f00 */
[----:B------:R-:W-:Y:S01]  /*0400*/  ISETP.GE.AND.EX P1, PT, R17, UR9, PT, P1 ;  /* 0x0000000911007c0c */ /* 0x000fe2000bf26310 */
[----:B------:R-:W0:Y:S01]  /*0410*/  LDCU.64 UR8, c[0x0][0x3f0] ;  /* 0x00007e00ff0877ac */ /* 0x000e220008000a00 */
[----:B------:R-:W1:Y:S01]  /*0420*/  @!P2 LDC.64 R8, c[0x0][0x3e0] ;  /* 0x0000f800ff08ab82 */ /* 0x000e620000000a00 */
[----:B------:R-:W-:Y:S01]  /*0430*/  @!P4 IMAD.MOV R5, RZ, RZ, -R5 ;  /* 0x000000ffff05c224 */ /* 0x000fe200078e0a05 */
[----:B------:R-:W-:-:S04]  /*0440*/  @!P3 LOP3.LUT R5, RZ, R0, RZ, 0x33, !PT ;  /* 0x00000000ff05b212 */ /* 0x000fc800078e33ff */
[----:B------:R-:W-:Y:S02]  /*0450*/  IADD3 R23, PT, PT, -R5, RZ, RZ ;  /* 0x000000ff05177210 */ /* 0x000fe40007ffe1ff */
[----:B------:R-:W2:Y:S03]  /*0460*/  @!P2 LDC.64 R12, c[0x0][0x390] ;  /* 0x0000e400ff0cab82 */ /* 0x000ea60000000a00 */
[----:B------:R-:W-:Y:S01]  /*0470*/  IMAD R23, R0, R23, UR7 ;  /* 0x0000000700177e24 */ /* 0x000fe2000f8e0217 */
[----:B------:R-:W-:-:S03]  /*0480*/  SHF.R.S32.HI R0, RZ, 0x1f, R5 ;  /* 0x0000001fff007819 */ /* 0x000fc60000011405 */
[----:B------:R-:W-:Y:S01]  /*0490*/  IMAD R23, R23, 0x14, RZ ;  /* 0x0000001417177824 */ /* 0x000fe200078e02ff */
[----:B------:R-:W3:Y:S01]  /*04a0*/  @!P1 LDC.64 R2, c[0x0][0x3e0] ;  /* 0x0000f800ff029b82 */ /* 0x000ee20000000a00 */
[----:B0-----:R-:W-:-:S03]  /*04b0*/  IMAD R0, R0, UR8, RZ ;  /* 0x0000000800007c24 */ /* 0x001fc6000f8e02ff */
[----:B------:R-:W-:Y:S01]  /*04c0*/  IADD3 R24, P3, PT, R23, R28, RZ ;  /* 0x0000001c17187210 */ /* 0x000fe20007f7e0ff */
[----:B------:R-:W-:-:S03]  /*04d0*/  IMAD R27, R5, UR9, R0 ;  /* 0x00000009051b7c24 */ /* 0x000fc6000f8e0200 */
[----:B------:R-:W0:Y:S01]  /*04e0*/  @!P1 LDC.64 R10, c[0x0][0x390] ;  /* 0x0000e400ff0a9b82 */ /* 0x000e220000000a00 */
[----:B------:R-:W-:Y:S01]  /*04f0*/  LEA.HI.X.SX32 R25, R23, RZ, 0x1, P3 ;  /* 0x000000ff17197211 */ /* 0x000fe200018f0eff */
[----:B-1----:R-:W-:Y:S02]  /*0500*/  @!P2 IMAD R14, R7, R8, RZ ;  /* 0x00000008070ea224 */ /* 0x002fe400078e02ff */
[----:B------:R-:W-:-:S04]  /*0510*/  IMAD.WIDE.U32 R24, R5, UR8, R24 ;  /* 0x0000000805187c25 */ /* 0x000fc8000f8e0018 */
[----:B------:R-:W-:Y:S01]  /*0520*/  @!P2 IMAD R19, R21, R9, R14 ;  /* 0x000000091513a224 */ /* 0x000fe200078e020e */
[----:B------:R-:W-:Y:S02]  /*0530*/  IADD3 R27, PT, PT, R25, R27, RZ ;  /* 0x0000001b191b7210 */ /* 0x000fe40007ffe0ff */
[-C--:B------:R-:W-:Y:S02]  /*0540*/  @!P1 MOV R26, R24.reuse ;  /* 0x00000018001a9202 */ /* 0x080fe40000000f00 */
[----:B------:R-:W-:Y:S01]  /*0550*/  @!P2 MOV R14, R24 ;  /* 0x00000018000ea202 */ /* 0x000fe20000000f00 */
[----:B---3--:R-:W-:Y:S02]  /*0560*/  @!P1 IMAD R0, R17, R2, RZ ;  /* 0x0000000211009224 */ /* 0x008fe400078e02ff */
[----:B------:R-:W-:Y:S02]  /*0570*/  @!P2 IMAD.MOV.U32 R15, RZ, RZ, R27 ;  /* 0x000000ffff0fa224 */ /* 0x000fe400078e001b */
[----:B------:R-:W-:-:S02]  /*0580*/  @!P1 IMAD R5, R22, R3, R0 ;  /* 0x0000000316059224 */ /* 0x000fc400078e0200 */
[----:B------:R-:W-:-:S04]  /*0590*/  @!P1 IMAD.WIDE.U32 R2, R22, R2, R26 ;  /* 0x0000000216029225 */ /* 0x000fc800078e001a */
[----:B------:R-:W-:Y:S01]  /*05a0*/  @!P2 IMAD.WIDE.U32 R8, R21, R8, R14 ;  /* 0x000000081508a225 */ /* 0x000fe200078e000e */
[----:B------:R-:W-:Y:S02]  /*05b0*/  @!P1 IADD3 R3, PT, PT, R3, R5, RZ ;  /* 0x0000000503039210 */ /* 0x000fe40007ffe0ff */
[C---:B0-----:R-:W-:Y:S02]  /*05c0*/  @!P1 LEA R10, P3, R2.reuse, R10, 0x1 ;  /* 0x0000000a020a9211 */ /* 0x041fe400078608ff */
[----:B------:R-:W-:Y:S02]  /*05d0*/  @!P2 IADD3 R0, PT, PT, R9, R19, RZ ;  /* 0x000000130900a210 */ /* 0x000fe40007ffe0ff */
[----:B------:R-:W-:Y:S01]  /*05e0*/  @!P1 LEA.HI.X R11, R2, R11, R3, 0x1, P3 ;  /* 0x0000000b020b9211 */ /* 0x000fe200018f0c03 */
[----:B------:R-:W-:Y:S01]  /*05f0*/  HFMA2 R3, -RZ, RZ, 0, 0 ;  /* 0x00000000ff037431 */ /* 0x000fe200000001ff */
[----:B--2---:R-:W-:Y:S02]  /*0600*/  @!P2 LEA R12, P4, R8, R12, 0x1 ;  /* 0x0000000c080ca211 */ /* 0x004fe400078808ff */
[----:B------:R-:W-:-:S02]  /*0610*/  MOV R5, RZ ;  /* 0x000000ff00057202 */ /* 0x000fc40000000f00 */
[--C-:B------:R-:W-:Y:S01]  /*0620*/  @!P2 LEA.HI.X R13, R8, R13, R0.reuse, 0x1, P4 ;  /* 0x0000000d080da211 */ /* 0x100fe200020f0c00 */
[----:B------:R-:W2:Y:S04]  /*0630*/  @!P1 LDG.E R3, desc[UR14][R10.64] ;  /* 0x0000000e0a039981 */ /* 0x000ea8000c1e1900 */
[----:B------:R-:W3:Y:S01]  /*0640*/  @!P2 LDG.E R5, desc[UR14][R12.64] ;  /* 0x0000000e0c05a981 */ /* 0x000ee2000c1e1900 */
[C---:B------:R-:W-:Y:S01]  /*0650*/  ISETP.GT.AND P1, PT, R6.reuse, 0x1e, PT ;  /* 0x0000001e0600780c */ /* 0x040fe20003f24270 */
[----:B------:R-:W-:Y:S01]  /*0660*/  BSSY.RECONVERGENT B0, `(.L_x_1470) ;  /* 0x0000034000007945 */ /* 0x000fe20003800200 */
[----:B------:R-:W-:Y:S02]  /*0670*/  ISETP.GT.AND P2, PT, R6, 0xf, PT ;  /* 0x0000000f0600780c */ /* 0x000fe40003f44270 */
[----:B--2---:R-:W-:-:S02]  /*0680*/  PRMT R0, R3, 0x7632, R0 ;  /* 0x0000763203007816 */ /* 0x004fc40000000000 */
[----:B------:R-:W-:Y:S02]  /*0690*/  SHF.L.U32 R3, R3, 0x10, RZ ;  /* 0x0000001003037819 */ /* 0x000fe400000006ff */
[C---:B---3--:R-:W-:Y:S01]  /*06a0*/  PRMT R2, R5.reuse, 0x7632, R2 ;  /* 0x0000763205027816 */ /* 0x048fe20000000002 */
[----:B------:R-:W-:Y:S01]  /*06b0*/  IMAD.U32 R0, R0, 0x10000, RZ ;  /* 0x0001000000007824 */ /* 0x000fe200078e00ff */
[----:B------:R-:W-:Y:S02]  /*06c0*/  SHF.L.U32 R5, R5, 0x10, RZ ;  /* 0x0000001005057819 */ /* 0x000fe400000006ff */
[----:B------:R-:W-:Y:S01]  /*06d0*/  SHF.L.U32 R2, R2, 0x10, RZ ;  /* 0x0000001002027819 */ /* 0x000fe200000006ff */
[----:B------:R-:W-:Y:S01]  /*06e0*/  FMUL.FTZ R14, R0, R0 ;  /* 0x00000000000e7220 */ /* 0x000fe20000410000 */
[----:B------:R-:W-:-:S03]  /*06f0*/  FADD.FTZ R8, R3, R0 ;  /* 0x0000000003087221 */ /* 0x000fc60000010000 */
[----:B------:R-:W-:Y:S01]  /*0700*/  FMUL.FTZ R18, R2, R2 ;  /* 0x0000000202127220 */ /* 0x000fe20000410000 */
[----:B------:R-:W-:Y:S01]  /*0710*/  FFMA.FTZ R14, R3, R3, R14 ;  /* 0x00000003030e7223 */ /* 0x000fe2000001000e */
[C---:B------:R-:W-:Y:S01]  /*0720*/  FADD.FTZ R9, R5.reuse, R2 ;  /* 0x0000000205097221 */ /* 0x040fe20000010000 */
[----:B------:R-:W-:Y:S01]  /*0730*/  FADD.FTZ R8, RZ, R8 ;  /* 0x00000008ff087221 */ /* 0x000fe20000010000 */
[----:B------:R-:W-:Y:S01]  /*0740*/  FFMA.FTZ R11, R5, R5, R18 ;  /* 0x00000005050b7223 */ /* 0x000fe20000010012 */
[----:B------:R-:W-:Y:S02]  /*0750*/  FADD.FTZ R14, RZ, R14 ;  /* 0x0000000eff0e7221 */ /* 0x000fe40000010000 */
[----:B------:R-:W-:Y:S02]  /*0760*/  FADD.FTZ R8, R8, R9 ;  /* 0x0000000908087221 */ /* 0x000fe40000010000 */
[----:B------:R-:W-:-:S03]  /*0770*/  FADD.FTZ R9, R14, R11 ;  /* 0x0000000b0e097221 */ /* 0x000fc60000010000 */
        /* <DEDUP_REMOVED lines=34> */
.L_x_1471:
[----:B------:R-:W-:Y:S05]  /*09a0*/  BSYNC.RECONVERGENT B0 ;  /* 0x0000000000007941 */ /* 0x000fea0003800200 */
.L_x_1470:
        /* <DEDUP_REMOVED lines=8> */
[----:B---3--:R-:W3:Y:S04]  /*0a30*/  LDS.128 R8, [UR5+0x20] ;  /* 0x00002005ff087984 */ /* 0x008ee80008000c00 */
[----:B-12---:R-:W1:Y:S01]  /*0a40*/  LDS.128 R12, [UR5+0x30] ;  /* 0x00003005ff0c7984 */ /* 0x006e620008000c00 */
[----:B---3--:R-:W-:Y:S01]  /*0a50*/  FADD.FTZ R29, R18, R8 ;  /* 0x00000008121d7221 */ /* 0x008fe20000010000 */
[----:B------:R-:W-:-:S03]  /*0a60*/  FADD.FTZ R8, R19, R9 ;  /* 0x0000000913087221 */ /* 0x000fc60000010000 */
[----:B------:R-:W-:Y:S01]  /*0a70*/  FADD.FTZ R29, R29, R10 ;  /* 0x0000000a1d1d7221 */ /* 0x000fe20000010000 */
[----:B0-----:R-:W-:Y:S02]  /*0a80*/  FADD.FTZ R18, R8, R11 ;  /* 0x0000000b08127221 */ /* 0x001fe40000010000 */
        /* <DEDUP_REMOVED lines=42> */
.L_x_1473:
[----:B------:R-:W-:Y:S05]  /*0d30*/  BSYNC.RECONVERGENT B0 ;  /* 0x0000000000007941 */ /* 0x000fea0003800200 */
.L_x_1472:
        /* <DEDUP_REMOVED lines=19> */
[----:B--2---:R-:W-:-:S03]  /*0e70*/  SEL R13, R4, RZ, !P2 ;  /* 0x000000ff040d7207 */ /* 0x004fc60005000000 */
[----:B------:R-:W-:Y:S02]  /*0e80*/  MOV R15, UR5 ;  /* 0x00000005000f7c02 */ /* 0x000fe40008000f00 */
[----:B------:R-:W-:Y:S02]  /*0e90*/  ISETP.NE.AND P2, PT, R13, -0x1, PT ;  /* 0xffffffff0d00780c */ /* 0x000fe40003f45270 */
[----:B------:R-:W-:Y:S01]  /*0ea0*/  MOV R8, UR8 ;  /* 0x0000000800087c02 */ /* 0x000fe20008000f00 */
[----:B---3--:R-:W-:Y:S01]  /*0eb0*/  IMAD.WIDE.U32 R10, R9, 0x4, R10 ;  /* 0x00000004090a7825 */ /* 0x008fe200078e000a */
[----:B------:R-:W-:-:S05]  /*0ec0*/  MOV R9, UR9 ;  /* 0x0000000900097c02 */ /* 0x000fca0008000f00 */
[----:B------:R3:W-:Y:S01]  /*0ed0*/  STG.E.64 desc[UR14][R8.64], R18 ;  /* 0x0000001208007986 */ /* 0x0007e2000c101b0e */
[----:B------:R-:W-:Y:S06]  /*0ee0*/  MEMBAR.ALL.GPU ;  /* 0x0000000000007992 */ /* 0x000fec000000a000 */
[----:B------:R-:W-:-:S00]  /*0ef0*/  ERRBAR ;  /* 0x00000000000079ab */ /* 0x000fc00000000000 */
[----:B------:R-:W-:Y:S06]  /*0f00*/  CGAERRBAR ;  /* 0x00000000000075ab */ /* 0x000fec0000000000 */
[----:B------:R3:W-:Y:S01]  /*0f10*/  REDG.E.ADD.S32.STRONG.GPU desc[UR14][R10.64], R15 ;  /* 0x0000000f0a00798e */ /* 0x0007e2000c12e30e */
[----:B------:R-:W-:Y:S05]  /*0f20*/  @!P2 BRA `(.L_x_1475) ;  /* 0x000000000014a947 */ /* 0x000fea0003800000 */
.L_x_1476:
[----:B---3--:R-:W2:Y:S04]  /*0f30*/  LDG.E.STRONG.GPU R8, desc[UR14][R10.64] ;  /* 0x0000000e0a087981 */ /* 0x008ea8000c1ef900 */
[----:B--2---:R-:W-:Y:S01]  /*0f40*/  CCTL.IVALL ;  /* 0x00000000ff00798f */ /* 0x004fe20002000000 */
[----:B------:R-:W-:Y:S05]  /*0f50*/  YIELD ;  /* 0x0000000000007946 */ /* 0x000fea0003800000 */
[----:B------:R-:W-:-:S13]  /*0f60*/  ISETP.NE.AND P2, PT, R8, R13, PT ;  /* 0x0000000d0800720c */ /* 0x000fda0003f45270 */
[----:B------:R-:W-:Y:S05]  /*0f70*/  @P2 BRA `(.L_x_1476) ;  /* 0xfffffffc00ec2947 */ /* 0x000fea000383ffff */
.L_x_1475:
[----:B------:R-:W-:Y:S05]  /*0f80*/  WARPSYNC.ALL ;  /* 0x0000000000007948 */ /* 0x000fea0003800000 */
[----:B------:R-:W-:Y:S06]  /*0f90*/  BAR.SYNC.DEFER_BLOCKING 0x0 ;  /* 0x0000000000007b1d */ /* 0x000fec0000010000 */
[----:B------:R-:W-:Y:S01]  /*0fa0*/  UMOV UR5, URZ ;  /* 0x000000ff00057c82 */ /* 0x000fe20008000000 */
[----:B------:R-:W-:Y:S05]  /*0fb0*/  @!P3 BRA `(.L_x_1477) ;  /* 0x000000040098b947 */ /* 0x000fea0003800000 */
[----:B------:R-:W-:Y:S01]  /*0fc0*/  LOP3.LUT R28, R4, 0x7ffffff8, RZ, 0xc0, !PT ;  /* 0x7ffffff8041c7812 */ /* 0x000fe200078ec0ff */
[----:B------:R-:W-:Y:S02]  /*0fd0*/  ULEA UR9, UR18, UR6, 0x1 ;  /* 0x0000000612097291 */ /* 0x000fe4000f8e08ff */
[----:B------:R-:W-:Y:S02]  /*0fe0*/  UIMAD UR10, UR18, 0x6, UR6 ;  /* 0x00000006120a78a4 */ /* 0x000fe4000f8e0206 */
[----:B------:R-:W-:Y:S02]  /*0ff0*/  UIMAD UR11, UR18, 0x5, UR6 ;  /* 0x00000005120b78a4 */ /* 0x000fe4000f8e0206 */
[----:B------:R-:W-:Y:S02]  /*1000*/  ULEA UR12, UR18, UR6, 0x2 ;  /* 0x00000006120c7291 */ /* 0x000fe4000f8e10ff */
[----:B------:R-:W-:Y:S02]  /*1010*/  UIMAD UR19, UR18, 0x7, UR6 ;  /* 0x00000007121378a4 */ /* 0x000fe4000f8e0206 */
[----:B------:R-:W-:-:S02]  /*1020*/  UIMAD UR20, UR18, 0x3, UR6 ;  /* 0x00000003121478a4 */ /* 0x000fc4000f8e0206 */
[----:B------:R-:W-:Y:S02]  /*1030*/  UIADD3 UR21, UPT, UPT, UR6, UR18, URZ ;  /* 0x0000001206157290 */ /* 0x000fe4000fffe0ff */
[----:B------:R-:W-:Y:S01]  /*1040*/  UIADD3 UR22, UPT, UPT, -UR13, URZ, URZ ;  /* 0x000000ff0d167290 */ /* 0x000fe2000fffe1ff */
[----:B------:R-:W-:Y:S01]  /*1050*/  UMOV UR5, URZ ;  /* 0x000000ff00057c82 */ /* 0x000fe20008000000 */
[----:B------:R-:W-:-:S10]  /*1060*/  UMOV UR8, UR6 ;  /* 0x0000000600087c82 */ /* 0x000fd40008000000 */
.L_x_1478:
[----:B------:R-:W-:Y:S01]  /*1070*/  UIADD3 UR23, UPT, UPT, UR5, 0x1, URZ ;  /* 0x0000000105177890 */ /* 0x000fe2000fffe0ff */
[----:B------:R-:W-:-:S05]  /*1080*/  ISETP.EQ.OR P2, PT, RZ, UR22, P1 ;  /* 0x00000016ff007c0c */ /* 0x000fca0008f42670 */
[----:B---3--:R-:W-:-:S05]  /*1090*/  IMAD.U32 R8, RZ, RZ, UR23 ;  /* 0x00000017ff087e24 */ /* 0x008fca000f8e00ff */
[----:B------:R-:W-:-:S03]  /*10a0*/  ISETP.EQ.OR P3, PT, R8, UR13, P1 ;  /* 0x0000000d08007c0c */ /* 0x000fc60008f62670 */
[----:B------:R-:W-:Y:S01]  /*10b0*/  VOTEU.ALL UP0, P2 ;  /* 0x0000000000ff7886 */ /* 0x000fe20001000000 */
[----:B------:R-:W-:-:S04]  /*10c0*/  UIADD3 UR23, UPT, UPT, UR5, 0x2, URZ ;  /* 0x0000000205177890 */ /* 0x000fc8000fffe0ff */
[----:B------:R-:W-:Y:S02]  /*10d0*/  @!UP0 UIMAD.WIDE.U32 UR24, UR8, 0x8, UR16 ;  /* 0x00000008081888a5 */ /* 0x000fe4000f8e0010 */
[----:B------:R-:W-:-:S03]  /*10e0*/  IMAD.U32 R10, RZ, RZ, UR23 ;  /* 0x00000017ff0a7e24 */ /* 0x000fc6000f8e00ff */
[----:B------:R-:W-:Y:S01]  /*10f0*/  VOTEU.ALL UP0, P3 ;  /* 0x0000000000ff7886 */ /* 0x000fe20001800000 */
[----:B------:R-:W-:Y:S02]  /*1100*/  MOV R8, UR24 ;  /* 0x0000001800087c02 */ /* 0x000fe40008000f00 */
[----:B------:R-:W-:Y:S02]  /*1110*/  MOV R9, UR25 ;  /* 0x0000001900097c02 */ /* 0x000fe40008000f00 */
[----:B------:R-:W-:Y:S01]  /*1120*/  @!UP0 UIMAD.WIDE.U32 UR24, UR21, 0x8, UR16 ;  /* 0x00000008151888a5 */ /* 0x000fe2000f8e0010 */
[----:B------:R-:W-:Y:S01]  /*1130*/  ISETP.EQ.OR P6, PT, R10, UR13, P1 ;  /* 0x0000000d0a007c0c */ /* 0x000fe20008fc2670 */
[----:B------:R-:W-:Y:S02]  /*1140*/  UIADD3 UR23, UPT, UPT, UR5, 0x3, URZ ;  /* 0x0000000305177890 */ /* 0x000fe4000fffe0ff */
[----:B------:R-:W0:Y:S02]  /*1150*/  @!P2 LDG.E.64 R8, desc[UR14][R8.64] ;  /* 0x0000000e0808a981 */ /* 0x000e24000c1e1b00 */
[----:B------:R-:W-:-:S02]  /*1160*/  MOV R12, UR24 ;  /* 0x00000018000c7c02 */ /* 0x000fc40008000f00 */
[----:B--2---:R-:W-:Y:S02]  /*1170*/  MOV R13, UR25 ;  /* 0x00000019000d7c02 */ /* 0x004fe40008000f00 */
[----:B------:R-:W-:-:S04]  /*1180*/  MOV R10, UR23 ;  /* 0x00000017000a7c02 */ /* 0x000fc80008000f00 */
[----:B------:R-:W2:Y:S01]  /*1190*/  @!P3 LDG.E.64 R12, desc[UR14][R12.64] ;  /* 0x0000000e0c0cb981 */ /* 0x000ea2000c1e1b00 */
[----:B------:R-:W-:Y:S01]  /*11a0*/  VOTEU.ALL UP0, P6 ;  /* 0x0000000000ff7886 */ /* 0x000fe20003000000 */
[----:B------:R-:W-:Y:S01]  /*11b0*/  ISETP.EQ.OR P5, PT, R10, UR13, P1 ;  /* 0x0000000d0a007c0c */ /* 0x000fe20008fa2670 */
[----:B------:R-:W-:-:S03]  /*11c0*/  UIADD3 UR26, UPT, UPT, UR5, 0x4, URZ ;  /* 0x00000004051a7890 */ /* 0x000fc6000fffe0ff */
[----:B------:R-:W-:-:S03]  /*11d0*/  @!UP0 UIMAD.WIDE.U32 UR24, UR9, 0x8, UR16 ;  /* 0x00000008091888a5 */ /* 0x000fc6000f8e0010 */
[----:B------:R-:W-:-:S03]  /*11e0*/  MOV R11, UR26 ;  /* 0x0000001a000b7c02 */ /* 0x000fc60008000f00 */
[----:B-1----:R-:W-:Y:S02]  /*11f0*/  MOV R14, UR24 ;  /* 0x00000018000e7c02 */ /* 0x002fe40008000f00 */
[----:B------:R-:W-:Y:S01]  /*1200*/  MOV R15, UR25 ;  /* 0x00000019000f7c02 */ /* 0x000fe20008000f00 */
[----:B------:R-:W-:Y:S01]  /*1210*/  VOTEU.ALL UP0, P5 ;  /* 0x0000000000ff7886 */ /* 0x000fe20002800000 */
[----:B------:R-:W-:-:S04]  /*1220*/  ISETP.EQ.OR P4, PT, R11, UR13, P1 ;  /* 0x0000000d0b007c0c */ /* 0x000fc80008f82670 */
[----:B------:R-:W3:Y:S01]  /*1230*/  @!P6 LDG.E.64 R14, desc[UR14][R14.64] ;  /* 0x0000000e0e0ee981 */ /* 0x000ee2000c1e1b00 */
[----:B------:R-:W-:-:S06]  /*1240*/  @!UP0 UIMAD.WIDE.U32 UR24, UR20, 0x8, UR16 ;  /* 0x00000008141888a5 */ /* 0x000fcc000f8e0010 */
[----:B------:R-:W-:Y:S01]  /*1250*/  IMAD.U32 R10, RZ, RZ, UR24 ;  /* 0x00000018ff0a7e24 */ /* 0x000fe2000f8e00ff */
[----:B------:R-:W-:Y:S01]  /*1260*/  MOV R11, UR25 ;  /* 0x00000019000b7c02 */ /* 0x000fe20008000f00 */
[----:B------:R-:W-:Y:S01]  /*1270*/  UIADD3 UR23, UPT, UPT, UR5, 0x5, URZ ;  /* 0x0000000505177890 */ /* 0x000fe2000fffe0ff */
[----:B------:R-:W-:-:S04]  /*1280*/  VOTEU.ALL UP1, P4 ;  /* 0x0000000000ff7886 */ /* 0x000fc80002020000 */
[----:B------:R-:W4:Y:S01]  /*1290*/  @!P5 LDG.E.64 R10, desc[UR14][R10.64] ;  /* 0x0000000e0a0ad981 */ /* 0x000f22000c1e1b00 */
[----:B------:R-:W-:Y:S02]  /*12a0*/  UIADD3 UR24, UPT, UPT, UR5, 0x7, URZ ;  /* 0x0000000705187890 */ /* 0x000fe4000fffe0ff */
[----:B------:R-:W-:Y:S01]  /*12b0*/  @!UP1 UIMAD.WIDE.U32 UR26, UR12, 0x8, UR16 ;  /* 0x000000080c1a98a5 */ /* 0x000fe2000f8e0010 */
[----:B0-----:R-:W-:Y:S01]  /*12c0*/  @!P2 FADD.FTZ R18, R18, R8 ;  /* 0x000000081212a221 */ /* 0x001fe20000010000 */
[----:B------:R-:W-:-:S03]  /*12d0*/  @!P2 FADD.FTZ R19, R19, R9 ;  /* 0x000000091313a221 */ /* 0x000fc60000010000 */
[----:B--2---:R-:W-:Y:S01]  /*12e0*/  @!P3 FADD.FTZ R18, R18, R12 ;  /* 0x0000000c1212b221 */ /* 0x004fe20000010000 */
[----:B------:R-:W-:Y:S01]  /*12f0*/  MOV R12, UR23 ;  /* 0x00000017000c7c02 */ /* 0x000fe20008000f00 */
[----:B------:R-:W-:Y:S01]  /*1300*/  UIADD3 UR23, UPT, UPT, UR5, 0x6, URZ ;  /* 0x0000000605177890 */ /* 0x000fe2000fffe0ff */
[----:B------:R-:W-:Y:S02]  /*1310*/  @!P3 FADD.FTZ R19, R19, R13 ;  /* 0x0000000d1313b221 */ /* 0x000fe40000010000 */
[----:B------:R-:W-:-:S03]  /*1320*/  ISETP.EQ.OR P3, PT, R12, UR13, P1 ;  /* 0x0000000d0c007c0c */ /* 0x000fc60008f62670 */
[----:B------:R-:W-:-:S05]  /*1330*/  IMAD.U32 R12, RZ, RZ, UR23 ;  /* 0x00000017ff0c7e24 */ /* 0x000fca000f8e00ff */
[----:B------:R-:W-:Y:S02]  /*1340*/  ISETP.EQ.OR P2, PT, R12, UR13, P1 ;  /* 0x0000000d0c007c0c */ /* 0x000fe40008f42670 */
[----:B------:R-:W-:-:S03]  /*1350*/  MOV R12, UR24 ;  /* 0x00000018000c7c02 */ /* 0x000fc60008000f00 */
[----:B------:R-:W-:Y:S01]  /*1360*/  VOTEU.ALL UP0, P3 ;  /* 0x0000000000ff7886 */ /* 0x000fe20001800000 */
[----:B---3--:R-:W-:Y:S01]  /*1370*/  @!P6 FADD.FTZ R18, R18, R14 ;  /* 0x0000000e1212e221 */ /* 0x008fe20000010000 */
[----:B------:R-:W-:Y:S01]  /*1380*/  @!P6 FADD.FTZ R19, R19, R15 ;  /* 0x0000000f1313e221 */ /* 0x000fe20000010000 */
[----:B------:R-:W-:Y:S02]  /*1390*/  ISETP.EQ.OR P6, PT, R12, UR13, P1 ;  /* 0x0000000d0c007c0c */ /* 0x000fe40008fc2670 */
[----:B------:R-:W-:Y:S01]  /*13a0*/  @!UP0 UIMAD.WIDE.U32 UR24, UR11, 0x8, UR16 ;  /* 0x000000080b1888a5 */ /* 0x000fe2000f8e0010 */
[----:B------:R-:W-:Y:S02]  /*13b0*/  MOV R8, UR26 ;  /* 0x0000001a00087c02 */ /* 0x000fe40008000f00 */
[----:B------:R-:W-:Y:S01]  /*13c0*/  MOV R9, UR27 ;  /* 0x0000001b00097c02 */ /* 0x000fe20008000f00 */
[----:B------:R-:W-:Y:S02]  /*13d0*/  VOTEU.ALL UP0, P2 ;  /* 0x0000000000ff7886 */ /* 0x000fe40001000000 */
[----:B------:R-:W-:-:S02]  /*13e0*/  MOV R12, UR24 ;  /* 0x00000018000c7c02 */ /* 0x000fc40008000f00 */
[----:B------:R-:W-:Y:S01]  /*13f0*/  MOV R13, UR25 ;  /* 0x00000019000d7c02 */ /* 0x000fe20008000f00 */
[----:B------:R-:W2:Y:S01]  /*1400*/  @!P4 LDG.E.64 R8, desc[UR14][R8.64] ;  /* 0x0000000e0808c981 */ /* 0x000ea2000c1e1b00 */
[----:B------:R-:W-:Y:S01]  /*1410*/  @!UP0 UIMAD.WIDE.U32 UR24, UR10, 0x8, UR16 ;  /* 0x000000080a1888a5 */ /* 0x000fe2000f8e0010 */
[----:B------:R-:W-:-:S03]  /*1420*/  VOTEU.ALL UP0, P6 ;  /* 0x0000000000ff7886 */ /* 0x000fc60003000000 */
[----:B------:R-:W3:Y:S01]  /*1430*/  @!P3 LDG.E.64 R12, desc[UR14][R12.64] ;  /* 0x0000000e0c0cb981 */ /* 0x000ee2000c1e1b00 */
[----:B----4-:R-:W-:Y:S01]  /*1440*/  @!P5 FADD.FTZ R18, R18, R10 ;  /* 0x0000000a1212d221 */ /* 0x010fe20000010000 */
[----:B------:R-:W-:Y:S01]  /*1450*/  @!P5 FADD.FTZ R19, R19, R11 ;  /* 0x0000000b1313d221 */ /* 0x000fe20000010000 */
[----:B------:R-:W-:Y:S01]  /*1460*/  MOV R10, UR24 ;  /* 0x00000018000a7c02 */ /* 0x000fe20008000f00 */
[----:B------:R-:W-:Y:S01]  /*1470*/  IMAD.U32 R11, RZ, RZ, UR25 ;  /* 0x00000019ff0b7e24 */ /* 0x000fe2000f8e00ff */
[----:B------:R-:W-:-:S05]  /*1480*/  @!UP0 UIMAD.WIDE.U32 UR24, UR19, 0x8, UR16 ;  /* 0x00000008131888a5 */ /* 0x000fca000f8e0010 */
[----:B------:R-:W4:Y:S01]  /*1490*/  @!P2 LDG.E.64 R10, desc[UR14][R10.64] ;  /* 0x0000000e0a0aa981 */ /* 0x000f22000c1e1b00 */
[----:B------:R-:W-:Y:S02]  /*14a0*/  MOV R14, UR24 ;  /* 0x00000018000e7c02 */ /* 0x000fe40008000f00 */
[----:B------:R-:W-:-:S06]  /*14b0*/  MOV R15, UR25 ;  /* 0x00000019000f7c02 */ /* 0x000fcc0008000f00 */
[----:B------:R-:W5:Y:S01]  /*14c0*/  @!P6 LDG.E.64 R14, desc[UR14][R14.64] ;  /* 0x0000000e0e0ee981 */ /* 0x000f62000c1e1b00 */
[----:B------:R-:W-:Y:S02]  /*14d0*/  UIADD3 UR5, UPT, UPT, UR5, 0x8, URZ ;  /* 0x0000000805057890 */ /* 0x000fe4000fffe0ff */
[----:B------:R-:W-:Y:S02]  /*14e0*/  UIADD3 UR22, UPT, UPT, UR22, 0x8, URZ ;  /* 0x0000000816167890 */ /* 0x000fe4000fffe0ff */
[----:B------:R-:W-:Y:S02]  /*14f0*/  ULEA UR8, UR18, UR8, 0x3 ;  /* 0x0000000812087291 */ /* 0x000fe4000f8e18ff */
[----:B------:R-:W-:Y:S02]  /*1500*/  ULEA UR21, UR18, UR21, 0x3 ;  /* 0x0000001512157291 */ /* 0x000fe4000f8e18ff */
[----:B------:R-:W-:Y:S02]  /*1510*/  ULEA UR9, UR18, UR9, 0x3 ;  /* 0x0000000912097291 */ /* 0x000fe4000f8e18ff */
[----:B------:R-:W-:-:S02]  /*1520*/  ULEA UR20, UR18, UR20, 0x3 ;  /* 0x0000001412147291 */ /* 0x000fc4000f8e18ff */
[----:B------:R-:W-:Y:S02]  /*1530*/  ULEA UR12, UR18, UR12, 0x3 ;  /* 0x0000000c120c7291 */ /* 0x000fe4000f8e18ff */
[----:B------:R-:W-:Y:S02]  /*1540*/  ULEA UR11, UR18, UR11, 0x3 ;  /* 0x0000000b120b7291 */ /* 0x000fe4000f8e18ff */
[----:B------:R-:W-:Y:S02]  /*1550*/  ULEA UR10, UR18, UR10, 0x3 ;  /* 0x0000000a120a7291 */ /* 0x000fe4000f8e18ff */
[----:B------:R-:W-:Y:S01]  /*1560*/  ULEA UR19, UR18, UR19, 0x3 ;  /* 0x0000001312137291 */ /* 0x000fe2000f8e18ff */
[----:B--2---:R-:W-:Y:S01]  /*1570*/  @!P4 FADD.FTZ R18, R18, R8 ;  /* 0x000000081212c221 */ /* 0x004fe20000010000 */
[----:B------:R-:W-:-:S03]  /*1580*/  @!P4 FADD.FTZ R19, R19, R9 ;  /* 0x000000091313c221 */ /* 0x000fc60000010000 */
[----:B---3--:R-:W-:Y:S01]  /*1590*/  @!P3 FADD.FTZ R18, R18, R12 ;  /* 0x0000000c1212b221 */ /* 0x008fe20000010000 */
[----:B------:R-:W-:Y:S01]  /*15a0*/  @!P3 FADD.FTZ R19, R19, R13 ;  /* 0x0000000d1313b221 */ /* 0x000fe20000010000 */
[----:B------:R-:W-:Y:S02]  /*15b0*/  ISETP.NE.AND P3, PT, R28, UR5, PT ;  /* 0x000000051c007c0c */ /* 0x000fe4000bf65270 */
[----:B----4-:R-:W-:Y:S01]  /*15c0*/  @!P2 FADD.FTZ R18, R18, R10 ;  /* 0x0000000a1212a221 */ /* 0x010fe20000010000 */
[----:B------:R-:W-:-:S03]  /*15d0*/  @!P2 FADD.FTZ R19, R19, R11 ;  /* 0x0000000b1313a221 */ /* 0x000fc60000010000 */
[----:B-----5:R-:W-:Y:S01]  /*15e0*/  @!P6 FADD.FTZ R18, R18, R14 ;  /* 0x0000000e1212e221 */ /* 0x020fe20000010000 */
[----:B------:R-:W-:-:S06]  /*15f0*/  @!P6 FADD.FTZ R19, R19, R15 ;  /* 0x0000000f1313e221 */ /* 0x000fcc0000010000 */
[----:B------:R-:W-:Y:S05]  /*1600*/  @P3 BRA `(.L_x_1478) ;  /* 0xfffffff800983947 */ /* 0x000fea000383ffff */
[----:B------:R-:W-:-:S15]  /*1610*/  R2UR UR5, R28 ;  /* 0x000000001c0572ca */ /* 0x000fde00000e0000 */
.L_x_1477:
[----:B---3--:R-:W-:-:S13]  /*1620*/  LOP3.LUT P1, R8, R4, 0x7, RZ, 0xc0, !PT ;  /* 0x0000000704087812 */ /* 0x008fda000782c0ff */
[----:B------:R-:W-:Y:S05]  /*1630*/  @!P1 BRA `(.L_x_1474) ;  /* 0x0000000400889947 */ /* 0x000fea0003800000 */
[----:B------:R-:W-:-:S04]  /*1640*/  IADD3 R8, PT, PT, R8, -0x1, RZ ;  /* 0xffffffff08087810 */ /* 0x000fc80007ffe0ff */
[----:B------:R-:W-:-:S13]  /*1650*/  ISETP.GE.U32.AND P1, PT, R8, 0x3, PT ;  /* 0x000000030800780c */ /* 0x000fda0003f26070 */
[----:B------:R-:W-:Y:S05]  /*1660*/  @!P1 BRA `(.L_x_1479) ;  /* 0x0000000000c89947 */ /* 0x000fea0003800000 */
[----:B------:R-:W-:Y:S01]  /*1670*/  MOV R8, UR5 ;  /* 0x0000000500087c02 */ /* 0x000fe20008000f00 */
[----:B------:R-:W-:Y:S02]  /*1680*/  UIADD3 UR10, UPT, UPT, UR5, 0x1, URZ ;  /* 0x00000001050a7890 */ /* 0x000fe4000fffe0ff */
[----:B------:R-:W-:Y:S01]  /*1690*/  UIADD3 UR11, UPT, UPT, UR5, 0x2, URZ ;  /* 0x00000002050b7890 */ /* 0x000fe2000fffe0ff */
[----:B------:R-:W-:Y:S01]  /*16a0*/  ISETP.NE.AND P1, PT, R8, UR13, PT ;  /* 0x0000000d08007c0c */ /* 0x000fe2000bf25270 */
[----:B------:R-:W-:Y:S02]  /*16b0*/  UISETP.NE.AND UP0, UPT, UR10, UR13, UPT ;  /* 0x0000000d0a00728c */ /* 0x000fe4000bf05270 */
[----:B------:R-:W-:Y:S01]  /*16c0*/  UIADD3 UR12, UPT, UPT, UR5, 0x3, URZ ;  /* 0x00000003050c7890 */ /* 0x000fe2000fffe0ff */
[----:B------:R-:W-:Y:S01]  /*16d0*/  ISETP.NE.OR P1, PT, R16, RZ, !P1 ;  /* 0x000000ff1000720c */ /* 0x000fe20004f25670 */
[----:B------:R-:W-:Y:S02]  /*16e0*/  UISETP.NE.AND UP1, UPT, UR11, UR13, UPT ;  /* 0x0000000d0b00728c */ /* 0x000fe4000bf25270 */
[----:B------:R-:W-:Y:S01]  /*16f0*/  PLOP3.LUT P2, PT, PT, PT, UP0, 0x80, 0x8 ;  /* 0x000000000008781c */ /* 0x000fe20003f4f008 */
[----:B------:R-:W-:-:S03]  /*1700*/  UISETP.NE.AND UP0, UPT, UR12, UR13, UPT ;  /* 0x0000000d0c00728c */ /* 0x000fc6000bf05270 */
[C---:B------:R-:W-:Y:S02]  /*1710*/  ISETP.NE.OR P2, PT, R16.reuse, RZ, !P2 ;  /* 0x000000ff1000720c */ /* 0x040fe40005745670 */
[----:B------:R-:W-:Y:S02]  /*1720*/  PLOP3.LUT P3, PT, PT, PT, UP1, 0x80, 0x8 ;  /* 0x000000000008781c */ /* 0x000fe40003f6f018 */
[----:B------:R-:W-:Y:S02]  /*1730*/  PLOP3.LUT P4, PT, PT, PT, UP0, 0x80, 0x8 ;  /* 0x000000000008781c */ /* 0x000fe40003f8f008 */
[----:B------:R-:W-:Y:S01]  /*1740*/  VOTEU.ALL UP1, P1 ;  /* 0x0000000000ff7886 */ /* 0x000fe20000820000 */
[C---:B------:R-:W-:Y:S02]  /*1750*/  ISETP.NE.OR P3, PT, R16.reuse, RZ, !P3 ;  /* 0x000000ff1000720c */ /* 0x040fe40005f65670 */
[----:B------:R-:W-:Y:S02]  /*1760*/  ISETP.NE.OR P4, PT, R16, RZ, !P4 ;  /* 0x000000ff1000720c */ /* 0x000fe40006785670 */
[----:B------:R-:W-:-:S02]  /*1770*/  @!UP1 UIMAD UR8, UR5, UR18, UR6 ;  /* 0x00000012050892a4 */ /* 0x000fc4000f8e0206 */
[----:B------:R-:W-:Y:S02]  /*1780*/  VOTEU.ALL UP0, P2 ;  /* 0x0000000000ff7886 */ /* 0x000fe40001000000 */
[----:B------:R-:W-:-:S03]  /*1790*/  @!UP1 UIMAD.WIDE.U32 UR8, UR8, 0x8, UR16 ;  /* 0x00000008080898a5 */ /* 0x000fc6000f8e0010 */
[----:B------:R-:W-:Y:S02]  /*17a0*/  @!UP0 UIMAD UR10, UR10, UR18, UR6 ;  /* 0x000000120a0a82a4 */ /* 0x000fe4000f8e0206 */
[----:B------:R-:W-:Y:S01]  /*17b0*/  VOTEU.ALL UP1, P3 ;  /* 0x0000000000ff7886 */ /* 0x000fe20001820000 */
[----:B------:R-:W-:Y:S01]  /*17c0*/  IMAD.U32 R8, RZ, RZ, UR8 ;  /* 0x00000008ff087e24 */ /* 0x000fe2000f8e00ff */
[----:B------:R-:W-:Y:S01]  /*17d0*/  MOV R9, UR9 ;  /* 0x0000000900097c02 */ /* 0x000fe20008000f00 */
[----:B------:R-:W-:Y:S01]  /*17e0*/  VOTEU.ALL UP2, P4 ;  /* 0x0000000000ff7886 */ /* 0x000fe20002040000 */
[----:B------:R-:W-:Y:S02]  /*17f0*/  @!UP0 UIMAD.WIDE.U32 UR8, UR10, 0x8, UR16 ;  /* 0x000000080a0888a5 */ /* 0x000fe4000f8e0010 */
[----:B------:R-:W-:Y:S02]  /*1800*/  @!UP1 UIMAD UR11, UR11, UR18, UR6 ;  /* 0x000000120b0b92a4 */ /* 0x000fe4000f8e0206 */
[----:B------:R-:W0:Y:S01]  /*1810*/  @!P1 LDG.E.64 R8, desc[UR14][R8.64] ;  /* 0x0000000e08089981 */ /* 0x000e22000c1e1b00 */
[----:B------:R-:W-:Y:S01]  /*1820*/  @!UP2 UIMAD UR12, UR12, UR18, UR6 ;  /* 0x000000120c0ca2a4 */ /* 0x000fe2000f8e0206 */
[----:B------:R-:W-:Y:S01]  /*1830*/  MOV R10, UR8 ;  /* 0x00000008000a7c02 */ /* 0x000fe20008000f00 */
[----:B------:R-:W-:Y:S01]  /*1840*/  @!UP1 UIMAD.WIDE.U32 UR10, UR11, 0x8, UR16 ;  /* 0x000000080b0a98a5 */ /* 0x000fe2000f8e0010 */
[----:B------:R-:W-:Y:S01]  /*1850*/  MOV R11, UR9 ;  /* 0x00000009000b7c02 */ /* 0x000fe20008000f00 */
[----:B------:R-:W-:-:S04]  /*1860*/  @!UP2 UIMAD.WIDE.U32 UR8, UR12, 0x8, UR16 ;  /* 0x000000080c08a8a5 */ /* 0x000fc8000f8e0010 */
[----:B------:R-:W-:Y:S01]  /*1870*/  MOV R12, UR10 ;  /* 0x0000000a000c7c02 */ /* 0x000fe20008000f00 */
[----:B--2---:R-:W-:Y:S01]  /*1880*/  IMAD.U32 R13, RZ, RZ, UR11 ;  /* 0x0000000bff0d7e24 */ /* 0x004fe2000f8e00ff */
[----:B------:R-:W2:Y:S01]  /*1890*/  @!P2 LDG.E.64 R10, desc[UR14][R10.64] ;  /* 0x0000000e0a0aa981 */ /* 0x000ea2000c1e1b00 */
[----:B-1----:R-:W-:Y:S02]  /*18a0*/  MOV R14, UR8 ;  /* 0x00000008000e7c02 */ /* 0x002fe40008000f00 */
[----:B------:R-:W-:Y:S02]  /*18b0*/  MOV R15, UR9 ;  /* 0x00000009000f7c02 */ /* 0x000fe40008000f00 */
[----:B------:R-:W3:Y:S04]  /*18c0*/  @!P3 LDG.E.64 R12, desc[UR14][R12.64] ;  /* 0x0000000e0c0cb981 */ /* 0x000ee8000c1e1b00 */
[----:B------:R-:W4:Y:S01]  /*18d0*/  @!P4 LDG.E.64 R14, desc[UR14][R14.64] ;  /* 0x0000000e0e0ec981 */ /* 0x000f22000c1e1b00 */
[----:B0-----:R-:W-:Y:S01]  /*18e0*/  @!P1 FADD.FTZ R18, R18, R8 ;  /* 0x0000000812129221 */ /* 0x001fe20000010000 */
[----:B------:R-:W-:Y:S01]  /*18f0*/  MOV R8, UR5 ;  /* 0x0000000500087c02 */ /* 0x000fe20008000f00 */
[----:B------:R-:W-:-:S03]  /*1900*/  @!P1 FADD.FTZ R19, R19, R9 ;  /* 0x0000000913139221 */ /* 0x000fc60000010000 */
[----:B------:R-:W-:-:S04]  /*1910*/  IADD3 R8, PT, PT, R8, 0x4, RZ ;  /* 0x0000000408087810 */ /* 0x000fc80007ffe0ff */
[----:B------:R-:W-:Y:S01]  /*1920*/  R2UR UR5, R8 ;  /* 0x00000000080572ca */ /* 0x000fe200000e0000 */
[----:B--2---:R-:W-:Y:S01]  /*1930*/  @!P2 FADD.FTZ R18, R18, R10 ;  /* 0x0000000a1212a221 */ /* 0x004fe20000010000 */
[----:B------:R-:W-:-:S03]  /*1940*/  @!P2 FADD.FTZ R19, R19, R11 ;  /* 0x0000000b1313a221 */ /* 0x000fc60000010000 */
[----:B---3--:R-:W-:Y:S01]  /*1950*/  @!P3 FADD.FTZ R18, R18, R12 ;  /* 0x0000000c1212b221 */ /* 0x008fe20000010000 */
[----:B------:R-:W-:-:S03]  /*1960*/  @!P3 FADD.FTZ R19, R19, R13 ;  /* 0x0000000d1313b221 */ /* 0x000fc60000010000 */
[----:B----4-:R-:W-:Y:S01]  /*1970*/  @!P4 FADD.FTZ R18, R18, R14 ;  /* 0x0000000e1212c221 */ /* 0x010fe20000010000 */
[----:B------:R-:W-:-:S07]  /*1980*/  @!P4 FADD.FTZ R19, R19, R15 ;  /* 0x0000000f1313c221 */ /* 0x000fce0000010000 */
.L_x_1479:
[----:B------:R-:W-:-:S13]  /*1990*/  LOP3.LUT P1, R8, R4, 0x3, RZ, 0xc0, !PT ;  /* 0x0000000304087812 */ /* 0x000fda000782c0ff */
        /* <DEDUP_REMOVED lines=21> */
[----:B------:R-:W3:Y:S01]  /*1af0*/  @!P1 LDG.E.64 R10, desc[UR14][R10.64] ;  /* 0x0000000e0a0a9981 */ /* 0x000ee2000c1e1b00 */
[----:B------:R-:W-:-:S05]  /*1b00*/  MOV R12, UR5 ;  /* 0x00000005000c7c02 */ /* 0x000fca0008000f00 */
[----:B------:R-:W-:-:S05]  /*1b10*/  VIADD R12, R12, 0x2 ;  /* 0x000000020c0c7836 */ /* 0x000fca0000000000 */
[----:B------:R-:W-:Y:S01]  /*1b20*/  R2UR UR5, R12 ;  /* 0x000000000c0572ca */ /* 0x000fe200000e0000 */
[----:B0-----:R-:W-:Y:S01]  /*1b30*/  @!P2 FADD.FTZ R18, R18, R8 ;  /* 0x000000081212a221 */ /* 0x001fe20000010000 */
[----:B------:R-:W-:-:S03]  /*1b40*/  @!P2 FADD.FTZ R19, R19, R9 ;  /* 0x000000091313a221 */ /* 0x000fc60000010000 */
[----:B---3--:R-:W-:Y:S01]  /*1b50*/  @!P1 FADD.FTZ R18, R18, R10 ;  /* 0x0000000a12129221 */ /* 0x008fe20000010000 */
[----:B------:R-:W-:-:S09]  /*1b60*/  @!P1 FADD.FTZ R19, R19, R11 ;  /* 0x0000000b13139221 */ /* 0x000fd20000010000 */
.L_x_1480:
        /* <DEDUP_REMOVED lines=8> */
[----:B------:R-:W-:-:S05]  /*1bf0*/  HFMA2 R9, -RZ, RZ, 0, 4.76837158203125e-07 ;  /* 0x00000008ff097431 */ /* 0x000fca00000001ff */
[----:B------:R-:W-:-:S05]  /*1c00*/  MOV R8, UR8 ;  /* 0x0000000800087c02 */ /* 0x000fca0008000f00 */
[----:B------:R-:W-:-:S06]  /*1c10*/  IMAD.WIDE.U32 R8, R8, R9, UR16 ;  /* 0x0000001008087e25 */ /* 0x000fcc000f8e0009 */
[----:B------:R-:W0:Y:S02]  /*1c20*/  LDG.E.64 R8, desc[UR14][R8.64] ;  /* 0x0000000e08087981 */ /* 0x000e24000c1e1b00 */
[----:B0-----:R-:W-:Y:S01]  /*1c30*/  FADD.FTZ R18, R18, R8 ;  /* 0x0000000812127221 */ /* 0x001fe20000010000 */
[----:B------:R-:W-:-:S07]  /*1c40*/  FADD.FTZ R19, R19, R9 ;  /* 0x0000000913137221 */ /* 0x000fce0000010000 */
.L_x_1481:
[----:B------:R-:W-:Y:S05]  /*1c50*/  BSYNC.RECONVERGENT B0 ;  /* 0x0000000000007941 */ /* 0x000fea0003800200 */
.L_x_1474:
[----:B------:R-:W4:Y:S01]  /*1c60*/  S2UR UR8, SR_CgaCtaId ;  /* 0x00000000000879c3 */ /* 0x000f220000008800 */
[----:B------:R-:W1:Y:S01]  /*1c70*/  LDCU UR9, c[0x0][0x414] ;  /* 0x00008280ff0977ac */ /* 0x000e620008000800 */
[----:B------:R-:W-:Y:S02]  /*1c80*/  ISETP.NE.AND P1, PT, R16, RZ, PT ;  /* 0x000000ff1000720c */ /* 0x000fe40003f25270 */
[----:B------:R-:W-:Y:S01]  /*1c90*/  MOV R15, UR7 ;  /* 0x00000007000f7c02 */ /* 0x000fe20008000f00 */
[----:B------:R-:W-:Y:S01]  /*1ca0*/  UMOV UR5, 0x400 ;  /* 0x0000040000057882 */ /* 0x000fe20000000000 */
[----:B------:R-:W-:Y:S02]  /*1cb0*/  LOP3.LUT R28, R20, 0xffff, RZ, 0xc0, !PT ;  /* 0x0000ffff141c7812 */ /* 0x000fe400078ec0ff */
[----:B--2---:R-:W2:Y:S02]  /*1cc0*/  @P0 LDC.64 R12, c[0x0][0x388] ;  /* 0x0000e200ff0c0b82 */ /* 0x004ea40000000a00 */
[----:B------:R-:W-:-:S06]  /*1cd0*/  IADD3 R23, PT, PT, R23, R28, RZ ;  /* 0x0000001c17177210 */ /* 0x000fcc0007ffe0ff */
[----:B------:R-:W0:Y:S01]  /*1ce0*/  LDC.64 R10, c[0x0][0x398] ;  /* 0x0000e600ff0a7b82 */ /* 0x000e220000000a00 */
[----:B-1----:R-:W-:Y:S01]  /*1cf0*/  @P0 FMUL.FTZ R14, R18, UR9 ;  /* 0x00000009120e0c20 */ /* 0x002fe20008410000 */
[----:B----4-:R-:W-:-:S06]  /*1d00*/  ULEA UR5, UR8, UR5, 0x18 ;  /* 0x0000000508057291 */ /* 0x010fcc000f8ec0ff */
[----:B---3--:R-:W1:Y:S01]  /*1d10*/  LDC.64 R8, c[0x0][0x3a0] ;  /* 0x0000e800ff087b82 */ /* 0x008e620000000a00 */
[----:B--2---:R-:W-:-:S04]  /*1d20*/  @P0 IMAD.WIDE R12, R15, 0x8, R12 ;  /* 0x000000080f0c0825 */ /* 0x004fc800078e020c */
[----:B------:R-:W-:Y:S01]  /*1d30*/  @P0 FMUL.FTZ R15, R19, UR9 ;  /* 0x00000009130f0c20 */ /* 0x000fe20008410000 */
[----:B------:R1:W-:Y:S04]  /*1d40*/  @!P1 STS.64 [UR5+0xc0], R18 ;  /* 0x0000c012ff009988 */ /* 0x0003e80008000a05 */
[----:B------:R-:W-:Y:S01]  /*1d50*/  @P0 STG.E.64 desc[UR14][R12.64], R14 ;  /* 0x0000000e0c000986 */ /* 0x000fe2000c101b0e */
[C---:B0-----:R-:W-:Y:S01]  /*1d60*/  IMAD.WIDE R10, R23.reuse, 0x4, R10 ;  /* 0x00000004170a7825 */ /* 0x041fe200078e020a */
[----:B------:R-:W-:Y:S03]  /*1d70*/  BAR.SYNC.DEFER_BLOCKING 0x0 ;  /* 0x0000000000007b1d */ /* 0x000fe60000010000 */
[----:B-1----:R-:W-:-:S03]  /*1d80*/  IMAD.WIDE R18, R23, 0x4, R8 ;  /* 0x0000000417127825 */ /* 0x002fc600078e0208 */
[----:B------:R-:W0:Y:S01]  /*1d90*/  LDS.64 R12, [UR5+0xc0] ;  /* 0x0000c005ff0c7984 */ /* 0x000e220008000a00 */
[----:B------:R-:W1:Y:S03]  /*1da0*/  LDCU.U8 UR5, c[0x0][0x3fc] ;  /* 0x00007f80ff0577ac */ /* 0x000e660008000000 */
[----:B------:R-:W5:Y:S04]  /*1db0*/  LDG.E.64 R8, desc[UR14][R10.64] ;  /* 0x0000000e0a087981 */ /* 0x000f68000c1e1b00 */
[----:B------:R2:W5:Y:S01]  /*1dc0*/  LDG.E.64 R10, desc[UR14][R18.64] ;  /* 0x0000000e120a7981 */ /* 0x000562000c1e1b00 */
[----:B------:R-:W-:Y:S01]  /*1dd0*/  BSSY.RECONVERGENT B0, `(.L_x_1482) ;  /* 0x0000079000007945 */ /* 0x000fe20003800200 */
[----:B-1----:R-:W-:Y:S01]  /*1de0*/  UISETP.NE.AND UP0, UPT, UR5, URZ, UPT ;  /* 0x000000ff0500728c */ /* 0x002fe2000bf05270 */
[----:B0-----:R-:W-:-:S04]  /*1df0*/  FMUL.FTZ R23, R12, UR9 ;  /* 0x000000090c177c20 */ /* 0x001fc80008410000 */
[----:B------:R-:W-:-:S04]  /*1e00*/  FMUL.FTZ R29, R23, R23 ;  /* 0x00000017171d7220 */ /* 0x000fc80000410000 */
[----:B------:R-:W-:-:S05]  /*1e10*/  FFMA.FTZ R29, R13, UR9, -R29 ;  /* 0x000000090d1d7c23 */ /* 0x000fca000801081d */
[----:B------:R-:W-:-:S13]  /*1e20*/  FSETP.GTU.FTZ.AND P1, PT, R29, RZ, PT ;  /* 0x000000ff1d00720b */ /* 0x000fda0003f3c000 */
[----:B--2---:R-:W0:Y:S02]  /*1e30*/  @P1 LDC R18, c[0x0][0x3a8] ;  /* 0x0000ea00ff121b82 */ /* 0x004e240000000800 */
[----:B0-----:R-:W-:Y:S01]  /*1e40*/  @P1 FADD.FTZ R12, R29, R18 ;  /* 0x000000121d0c1221 */ /* 0x001fe20000010000 */
[----:B------:R-:W-:-:S06]  /*1e50*/  IMAD.MOV.U32 R29, RZ, RZ, 0x3f800000 ;  /* 0x3f800000ff1d7424 */ /* 0x000fcc00078e00ff */
[----:B------:R0:W1:Y:S01]  /*1e60*/  @P1 MUFU.RSQ R29, R12 ;  /* 0x0000000c001d1308 */ /* 0x0000620000001400 */
[----:B------:R-:W-:Y:S05]  /*1e70*/  BRA.U UP0, `(.L_x_1483) ;  /* 0x0000000100b47547 */ /* 0x000fea000b800000 */
[----:B------:R-:W2:Y:S01]  /*1e80*/  LDCU.64 UR10, c[0x0][0x3e8] ;  /* 0x00007d00ff0a77ac */ /* 0x000ea20008000a00 */
[----:B------:R-:W-:Y:S01]  /*1e90*/  BSSY.RECONVERGENT B1, `(.L_x_1484) ;  /* 0x0000018000017945 */ /* 0x000fe20003800200 */
[----:B--2---:R-:W-:Y:S02]  /*1ea0*/  ISETP.GE.U32.AND P1, PT, R22, UR10, PT ;  /* 0x0000000a16007c0c */ /* 0x004fe4000bf26070 */
[----:B------:R-:W-:Y:S02]  /*1eb0*/  ISETP.GE.U32.AND P2, PT, R21, UR10, PT ;  /* 0x0000000a15007c0c */ /* 0x000fe4000bf46070 */
[----:B------:R-:W-:Y:S02]  /*1ec0*/  ISETP.GE.AND.EX P1, PT, R17, UR11, PT, P1 ;  /* 0x0000000b11007c0c */ /* 0x000fe4000bf26310 */
[----:B------:R-:W-:-:S11]  /*1ed0*/  ISETP.GE.AND.EX P2, PT, R7, UR11, PT, P2 ;  /* 0x0000000b07007c0c */ /* 0x000fd6000bf46320 */
[----:B------:R-:W-:Y:S05]  /*1ee0*/  @P1 BRA `(.L_x_1485) ;  /* 0x0000000000481947 */ /* 0x000fea0003800000 */
[----:B------:R-:W2:Y:S01]  /*1ef0*/  LDCU.64 UR16, c[0x0][0x3e0] ;  /* 0x00007c00ff1077ac */ /* 0x000ea20008000a00 */
[--C-:B------:R-:W-:Y:S01]  /*1f00*/  FADD.FTZ R14, R3, -R23.reuse ;  /* 0x80000017030e7221 */ /* 0x100fe20000010000 */
[----:B0-----:R-:W-:Y:S01]  /*1f10*/  MOV R12, R24 ;  /* 0x00000018000c7202 */ /* 0x001fe20000000f00 */
[----:B------:R-:W-:Y:S01]  /*1f20*/  FADD.FTZ R0, R0, -R23 ;  /* 0x8000001700007221 */ /* 0x000fe20000010000 */
[----:B------:R-:W0:Y:S01]  /*1f30*/  LDCU.64 UR8, c[0x0][0x380] ;  /* 0x00007000ff0877ac */ /* 0x000e220008000a00 */
[----:B------:R-:W-:Y:S01]  /*1f40*/  MOV R13, R27 ;  /* 0x0000001b000d7202 */ /* 0x000fe20000000f00 */
[-C--:B-1----:R-:W-:Y:S01]  /*1f50*/  FMUL.FTZ R15, R14, R29.reuse ;  /* 0x0000001d0e0f7220 */ /* 0x082fe20000410000 */
[----:B------:R-:W-:-:S03]  /*1f60*/  FMUL.FTZ R14, R0, R29 ;  /* 0x0000001d000e7220 */ /* 0x000fc60000410000 */
[----:B-----5:R-:W-:Y:S01]  /*1f70*/  FFMA.FTZ R0, R8, R15, R10 ;  /* 0x0000000f08007223 */ /* 0x020fe2000001000a */
[----:B------:R-:W-:Y:S01]  /*1f80*/  FFMA.FTZ R19, R9, R14, R11 ;  /* 0x0000000e09137223 */ /* 0x000fe2000001000b */
[----:B--2---:R-:W-:Y:S02]  /*1f90*/  IMAD R3, R17, UR16, RZ ;  /* 0x0000001011037c24 */ /* 0x004fe4000f8e02ff */
[----:B------:R-:W-:-:S04]  /*1fa0*/  IMAD.WIDE.U32 R12, R22, UR16, R12 ;  /* 0x00000010160c7c25 */ /* 0x000fc8000f8e000c */
[----:B------:R-:W-:Y:S01]  /*1fb0*/  IMAD R3, R22, UR17, R3 ;  /* 0x0000001116037c24 */ /* 0x000fe2000f8e0203 */
[----:B0-----:R-:W-:-:S04]  /*1fc0*/  LEA R14, P1, R12, UR8, 0x1 ;  /* 0x000000080c0e7c11 */ /* 0x001fc8000f8208ff */
[----:B------:R-:W-:-:S04]  /*1fd0*/  IADD3 R3, PT, PT, R13, R3, RZ ;  /* 0x000000030d037210 */ /* 0x000fc80007ffe0ff */
[----:B------:R-:W-:Y:S02]  /*1fe0*/  LEA.HI.X R15, R12, UR9, R3, 0x1, P1 ;  /* 0x000000090c0f7c11 */ /* 0x000fe400088f0c03 */
[----:B------:R-:W-:-:S05]  /*1ff0*/  F2FP.BF16.F32.PACK_AB R3, R19, R0 ;  /* 0x000000001303723e */ /* 0x000fca00000010ff */
[----:B------:R2:W-:Y:S02]  /*2000*/  STG.E desc[UR14][R14.64], R3 ;  /* 0x000000030e007986 */ /* 0x0005e4000c10190e */
.L_x_1485:
[----:B------:R-:W-:Y:S05]  /*2010*/  BSYNC.RECONVERGENT B1 ;  /* 0x0000000000017941 */ /* 0x000fea0003800200 */
.L_x_1484:
[----:B------:R-:W-:Y:S05]  /*2020*/  @P2 BRA `(.L_x_1486) ;  /* 0x00000004004c2947 */ /* 0x000fea0003800000 */
[----:B------:R-:W0:Y:S01]  /*2030*/  LDCU.64 UR8, c[0x0][0x3e0] ;  /* 0x00007c00ff0877ac */ /* 0x000e220008000a00 */
[----:B------:R-:W-:Y:S01]  /*2040*/  MOV R25, R27 ;  /* 0x0000001b00197202 */ /* 0x000fe20000000f00 */
[--C-:B------:R-:W-:Y:S01]  /*2050*/  FADD.FTZ R0, R5, -R23.reuse ;  /* 0x8000001705007221 */ /* 0x100fe20000010000 */
[----:B------:R-:W-:Y:S01]  /*2060*/  FADD.FTZ R2, R2, -R23 ;  /* 0x8000001702027221 */ /* 0x000fe20000010000 */
[----:B------:R-:W3:Y:S02]  /*2070*/  LDCU.64 UR10, c[0x0][0x380] ;  /* 0x00007000ff0a77ac */ /* 0x000ee40008000a00 */
[-C--:B-12---:R-:W-:Y:S01]  /*2080*/  FMUL.FTZ R3, R0, R29.reuse ;  /* 0x0000001d00037220 */ /* 0x086fe20000410000 */
[----:B------:R-:W-:-:S03]  /*2090*/  FMUL.FTZ R2, R2, R29 ;  /* 0x0000001d02027220 */ /* 0x000fc60000410000 */
[----:B-----5:R-:W-:Y:S01]  /*20a0*/  FFMA.FTZ R5, R8, R3, R10 ;  /* 0x0000000308057223 */ /* 0x020fe2000001000a */
[----:B------:R-:W-:-:S05]  /*20b0*/  FFMA.FTZ R0, R9, R2, R11 ;  /* 0x0000000209007223 */ /* 0x000fca000001000b */
[----:B------:R-:W-:Y:S01]  /*20c0*/  F2FP.BF16.F32.PACK_AB R5, R0, R5 ;  /* 0x000000050005723e */ /* 0x000fe200000010ff */
[----:B0-----:R-:W-:Y:S02]  /*20d0*/  IMAD R12, R7, UR8, RZ ;  /* 0x00000008070c7c24 */ /* 0x001fe4000f8e02ff */
[----:B------:R-:W-:-:S04]  /*20e0*/  IMAD.WIDE.U32 R24, R21, UR8, R24 ;  /* 0x0000000815187c25 */ /* 0x000fc8000f8e0018 */
[----:B------:R-:W-:Y:S01]  /*20f0*/  IMAD R13, R21, UR9, R12 ;  /* 0x00000009150d7c24 */ /* 0x000fe2000f8e020c */
[----:B---3--:R-:W-:-:S04]  /*2100*/  LEA R2, P1, R24, UR10, 0x1 ;  /* 0x0000000a18027c11 */ /* 0x008fc8000f8208ff */
[----:B------:R-:W-:-:S04]  /*2110*/  IADD3 R13, PT, PT, R25, R13, RZ ;  /* 0x0000000d190d7210 */ /* 0x000fc80007ffe0ff */
[----:B------:R-:W-:-:S05]  /*2120*/  LEA.HI.X R3, R24, UR11, R13, 0x1, P1 ;  /* 0x0000000b18037c11 */ /* 0x000fca00088f0c0d */
[----:B------:R3:W-:Y:S01]  /*2130*/  STG.E desc[UR14][R2.64], R5 ;  /* 0x0000000502007986 */ /* 0x0007e2000c10190e */
[----:B------:R-:W-:Y:S05]  /*2140*/  BRA `(.L_x_1486) ;  /* 0x0000000400047947 */ /* 0x000fea0003800000 */
.L_x_1483:
[----:B------:R-:W2:Y:S01]  /*2150*/  LDCU.64 UR8, c[0x0][0x3e8] ;  /* 0x00007d00ff0877ac */ /* 0x000ea20008000a00 */
[----:B------:R-:W-:Y:S01]  /*2160*/  BSSY.RECONVERGENT B1, `(.L_x_1487) ;  /* 0x0000022000017945 */ /* 0x000fe20003800200 */
[----:B--2---:R-:W-:Y:S02]  /*2170*/  ISETP.GE.U32.AND P1, PT, R22, UR8, PT ;  /* 0x0000000816007c0c */ /* 0x004fe4000bf26070 */
[----:B------:R-:W-:Y:S02]  /*2180*/  ISETP.GE.U32.AND P2, PT, R21, UR8, PT ;  /* 0x0000000815007c0c */ /* 0x000fe4000bf46070 */
[----:B------:R-:W-:Y:S02]  /*2190*/  ISETP.GE.AND.EX P1, PT, R17, UR9, PT, P1 ;  /* 0x0000000911007c0c */ /* 0x000fe4000bf26310 */
[----:B------:R-:W-:-:S11]  /*21a0*/  ISETP.GE.AND.EX P2, PT, R7, UR9, PT, P2 ;  /* 0x0000000907007c0c */ /* 0x000fd6000bf46320 */
[----:B------:R-:W-:Y:S05]  /*21b0*/  @P1 BRA `(.L_x_1488) ;  /* 0x0000000000701947 */ /* 0x000fea0003800000 */
[--C-:B0-----:R-:W-:Y:S01]  /*21c0*/  FADD.FTZ R12, R3, -R23.reuse ;  /* 0x80000017030c7221 */ /* 0x101fe20000010000 */
[----:B------:R-:W-:Y:S01]  /*21d0*/  FADD.FTZ R0, R0, -R23 ;  /* 0x8000001700007221 */ /* 0x000fe20000010000 */
[----:B------:R-:W0:Y:S01]  /*21e0*/  LDCU.64 UR10, c[0x0][0x3e0] ;  /* 0x00007c00ff0a77ac */ /* 0x000e220008000a00 */
[----:B------:R-:W-:Y:S01]  /*21f0*/  MOV R15, R27 ;  /* 0x0000001b000f7202 */ /* 0x000fe20000000f00 */
[-C--:B-1----:R-:W-:Y:S01]  /*2200*/  FMUL.FTZ R13, R12, R29.reuse ;  /* 0x0000001d0c0d7220 */ /* 0x082fe20000410000 */
[----:B------:R-:W-:Y:S01]  /*2210*/  FMUL.FTZ R0, R0, R29 ;  /* 0x0000001d00007220 */ /* 0x000fe20000410000 */
[----:B------:R-:W1:Y:S02]  /*2220*/  LDCU.64 UR16, c[0x0][0x380] ;  /* 0x00007000ff1077ac */ /* 0x000e640008000a00 */
[----:B-----5:R-:W-:Y:S01]  /*2230*/  FFMA.FTZ R13, R8, R13, R10 ;  /* 0x0000000d080d7223 */ /* 0x020fe2000001000a */
[----:B------:R-:W-:-:S03]  /*2240*/  FFMA.FTZ R3, R9, R0, R11 ;  /* 0x0000000009037223 */ /* 0x000fc6000001000b */
[----:B------:R-:W-:Y:S01]  /*2250*/  FMUL.FTZ R14, R13, -1.4426950216293334961 ;  /* 0xbfb8aa3b0d0e7820 */ /* 0x000fe20000410000 */
[----:B------:R-:W-:-:S05]  /*2260*/  FMUL.FTZ R19, R3, -1.4426950216293334961 ;  /* 0xbfb8aa3b03137820 */ /* 0x000fca0000410000 */
[----:B------:R-:W2:Y:S04]  /*2270*/  MUFU.EX2 R14, R14 ;  /* 0x0000000e000e7308 */ /* 0x000ea80000000800 */
[----:B------:R-:W3:Y:S01]  /*2280*/  MUFU.EX2 R19, R19 ;  /* 0x0000001300137308 */ /* 0x000ee20000000800 */
[----:B--2---:R-:W-:Y:S01]  /*2290*/  FADD.FTZ R18, R14, 1 ;  /* 0x3f8000000e127421 */ /* 0x004fe20000010000 */
[----:B------:R-:W-:-:S03]  /*22a0*/  IMAD.MOV.U32 R14, RZ, RZ, R24 ;  /* 0x000000ffff0e7224 */ /* 0x000fc600078e0018 */
[----:B------:R-:W2:Y:S01]  /*22b0*/  MUFU.RCP R0, R18 ;  /* 0x0000001200007308 */ /* 0x000ea20000001000 */
[----:B---3--:R-:W-:Y:S01]  /*22c0*/  FADD.FTZ R19, R19, 1 ;  /* 0x3f80000013137421 */ /* 0x008fe20000010000 */
[----:B0-----:R-:W-:-:S06]  /*22d0*/  IMAD.WIDE.U32 R14, R22, UR10, R14 ;  /* 0x0000000a160e7c25 */ /* 0x001fcc000f8e000e */
[----:B------:R-:W0:Y:S01]  /*22e0*/  MUFU.RCP R12, R19 ;  /* 0x00000013000c7308 */ /* 0x000e220000001000 */
[----:B--2---:R-:W-:Y:S01]  /*22f0*/  FMUL.FTZ R0, R13, R0 ;  /* 0x000000000d007220 */ /* 0x004fe20000410000 */
[----:B------:R-:W-:-:S04]  /*2300*/  IMAD R13, R17, UR10, RZ ;  /* 0x0000000a110d7c24 */ /* 0x000fc8000f8e02ff */
[----:B------:R-:W-:Y:S02]  /*2310*/  IMAD R13, R22, UR11, R13 ;  /* 0x0000000b160d7c24 */ /* 0x000fe4000f8e020d */
[----:B0-----:R-:W-:Y:S01]  /*2320*/  FMUL.FTZ R3, R3, R12 ;  /* 0x0000000c03037220 */ /* 0x001fe20000410000 */
[C---:B-1----:R-:W-:Y:S02]  /*2330*/  LEA R12, P1, R14.reuse, UR16, 0x1 ;  /* 0x000000100e0c7c11 */ /* 0x042fe4000f8208ff */
[----:B------:R-:W-:Y:S02]  /*2340*/  IADD3 R13, PT, PT, R15, R13, RZ ;  /* 0x0000000d0f0d7210 */ /* 0x000fe40007ffe0ff */
[----:B------:R-:W-:Y:S02]  /*2350*/  F2FP.BF16.F32.PACK_AB R3, R3, R0 ;  /* 0x000000000303723e */ /* 0x000fe400000010ff */
[----:B------:R-:W-:-:S05]  /*2360*/  LEA.HI.X R13, R14, UR17, R13, 0x1, P1 ;  /* 0x000000110e0d7c11 */ /* 0x000fca00088f0c0d */
[----:B------:R2:W-:Y:S02]  /*2370*/  STG.E desc[UR14][R12.64], R3 ;  /* 0x000000030c007986 */ /* 0x0005e4000c10190e */
.L_x_1488:
[----:B------:R-:W-:Y:S05]  /*2380*/  BSYNC.RECONVERGENT B1 ;  /* 0x0000000000017941 */ /* 0x000fea0003800200 */
.L_x_1487:
[----:B------:R-:W-:Y:S05]  /*2390*/  @P2 BRA `(.L_x_1486) ;  /* 0x0000000000702947 */ /* 0x000fea0003800000 */
[--C-:B------:R-:W-:Y:S01]  /*23a0*/  FADD.FTZ R0, R5, -R23.reuse ;  /* 0x8000001705007221 */ /* 0x100fe20000010000 */
[----:B------:R-:W-:Y:S01]  /*23b0*/  FADD.FTZ R2, R2, -R23 ;  /* 0x8000001702027221 */ /* 0x000fe20000010000 */
[----:B------:R-:W3:Y:S02]  /*23c0*/  LDCU.64 UR8, c[0x0][0x3e0] ;  /* 0x00007c00ff0877ac */ /* 0x000ee40008000a00 */
[-C--:B-12---:R-:W-:Y:S01]  /*23d0*/  FMUL.FTZ R3, R0, R29.reuse ;  /* 0x0000001d00037220 */ /* 0x086fe20000410000 */
[----:B------:R-:W-:Y:S01]  /*23e0*/  FMUL.FTZ R2, R2, R29 ;  /* 0x0000001d02027220 */ /* 0x000fe20000410000 */
[----:B------:R-:W1:Y:S02]  /*23f0*/  LDCU.64 UR10, c[0x0][0x380] ;  /* 0x00007000ff0a77ac */ /* 0x000e640008000a00 */
[----:B-----5:R-:W-:Y:S01]  /*2400*/  FFMA.FTZ R8, R8, R3, R10 ;  /* 0x0000000308087223 */ /* 0x020fe2000001000a */
[----:B------:R-:W-:Y:S01]  /*2410*/  FFMA.FTZ R9, R9, R2, R11 ;  /* 0x0000000209097223 */ /* 0x000fe2000001000b */
[----:B------:R-:W-:-:S02]  /*2420*/  MOV R2, R24 ;  /* 0x0000001800027202 */ /* 0x000fc40000000f00 */
[----:B------:R-:W-:Y:S01]  /*2430*/  FMUL.FTZ R0, R8, -1.4426950216293334961 ;  /* 0xbfb8aa3b08007820 */ /* 0x000fe20000410000 */
[----:B------:R-:W-:Y:S01]  /*2440*/  FMUL.FTZ R10, R9, -1.4426950216293334961 ;  /* 0xbfb8aa3b090a7820 */ /* 0x000fe20000410000 */
[----:B------:R-:W-:-:S04]  /*2450*/  MOV R3, R27 ;  /* 0x0000001b00037202 */ /* 0x000fc80000000f00 */
[----:B------:R-:W2:Y:S01]  /*2460*/  MUFU.EX2 R0, R0 ;  /* 0x0000000000007308 */ /* 0x000ea20000000800 */
[----:B---3--:R-:W-:-:S03]  /*2470*/  IMAD R14, R7, UR8, RZ ;  /* 0x00000008070e7c24 */ /* 0x008fc6000f8e02ff */
[----:B------:R-:W3:Y:S01]  /*2480*/  MUFU.EX2 R10, R10 ;  /* 0x0000000a000a7308 */ /* 0x000ee20000000800 */
[----:B------:R-:W-:-:S04]  /*2490*/  IMAD.WIDE.U32 R2, R21, UR8, R2 ;  /* 0x0000000815027c25 */ /* 0x000fc8000f8e0002 */
[----:B------:R-:W-:Y:S02]  /*24a0*/  IMAD R15, R21, UR9, R14 ;  /* 0x00000009150f7c24 */ /* 0x000fe4000f8e020e */
[----:B--2---:R-:W-:-:S03]  /*24b0*/  FADD.FTZ R5, R0, 1 ;  /* 0x3f80000000057421 */ /* 0x004fc60000010000 */
[----:B------:R-:W-:Y:S01]  /*24c0*/  IADD3 R15, PT, PT, R3, R15, RZ ;  /* 0x0000000f030f7210 */ /* 0x000fe20007ffe0ff */
[----:B---3--:R-:W-:Y:S02]  /*24d0*/  FADD.FTZ R11, R10, 1 ;  /* 0x3f8000000a0b7421 */ /* 0x008fe40000010000 */
[----:B------:R-:W2:Y:S08]  /*24e0*/  MUFU.RCP R5, R5 ;  /* 0x0000000500057308 */ /* 0x000eb00000001000 */
[----:B0-----:R-:W0:Y:S01]  /*24f0*/  MUFU.RCP R12, R11 ;  /* 0x0000000b000c7308 */ /* 0x001e220000001000 */
[----:B--2---:R-:W-:Y:S01]  /*2500*/  FMUL.FTZ R0, R8, R5 ;  /* 0x0000000508007220 */ /* 0x004fe20000410000 */
[----:B-1----:R-:W-:Y:S01]  /*2510*/  LEA R8, P1, R2, UR10, 0x1 ;  /* 0x0000000a02087c11 */ /* 0x002fe2000f8208ff */
[----:B0-----:R-:W-:-:S03]  /*2520*/  FMUL.FTZ R13, R9, R12 ;  /* 0x0000000c090d7220 */ /* 0x001fc60000410000 */
[----:B------:R-:W-:Y:S02]  /*2530*/  LEA.HI.X R9, R2, UR11, R15, 0x1, P1 ;  /* 0x0000000b02097c11 */ /* 0x000fe400088f0c0f */
[----:B------:R-:W-:-:S05]  /*2540*/  F2FP.BF16.F32.PACK_AB R13, R13, R0 ;  /* 0x000000000d0d723e */ /* 0x000fca00000010ff */
[----:B------:R4:W-:Y:S02]  /*2550*/  STG.E desc[UR14][R8.64], R13 ;  /* 0x0000000d08007986 */ /* 0x0009e4000c10190e */
.L_x_1486:
[----:B------:R-:W-:Y:S05]  /*2560*/  BSYNC.RECONVERGENT B0 ;  /* 0x0000000000007941 */ /* 0x000fea0003800200 */
.L_x_1482:
[----:B------:R-:W0:Y:S01]  /*2570*/  LDCU UR5, c[0x0][0x3f8] ;  /* 0x00007f00ff0577ac */ /* 0x000e220008000800 */
[----:B------:R-:W0:Y:S01]  /*2580*/  LDCU UR8, c[0x0][0x3c8] ;  /* 0x00007900ff0877ac */ /* 0x000e220008000800 */
[----:B------:R-:W-:Y:S02]  /*2590*/  UIADD3 UR7, UPT, UPT, UR18, UR7, URZ ;  /* 0x0000000712077290 */ /* 0x000fe4000fffe0ff */
[----:B------:R-:W-:Y:S02]  /*25a0*/  UIADD3 UR4, UPT, UPT, UR4, 0x1, URZ ;  /* 0x0000000104047890 */ /* 0x000fe4000fffe0ff */
[----:B0-----:R-:W-:-:S04]  /*25b0*/  UIMAD UR5, UR5, UR8, URZ ;  /* 0x00000008050572a4 */ /* 0x001fc8000f8e02ff */
[----:B------:R-:W-:-:S09]  /*25c0*/  UISETP.GE.AND UP0, UPT, UR7, UR5, UPT ;  /* 0x000000050700728c */ /* 0x000fd2000bf06270 */
[----:B------:R-:W-:Y:S05]  /*25d0*/  BRA.U !UP0, `(.L_x_1489) ;  /* 0xffffffdd08187547 */ /* 0x000fea000b83ffff */
[----:B------:R-:W-:Y:S05]  /*25e0*/  EXIT ;  /* 0x000000000000794d */ /* 0x000fea0003800000 */
.L_x_1490:
        /* <DEDUP_REMOVED lines=9> */
.L_x_2499:


//--------------------- .text._Z35group_norm_nhwc_fwd_one_pass_kernelI11Bf16IOFp32WLi256ELi20ELi640EEv26Group_norm_nhwc_fwd_params --------------------------
	.section	.text._Z35group_norm_nhwc_fwd_one_pass_kernelI11Bf16IOFp32WLi256ELi20ELi640EEv26Group_norm_nhwc_fwd_params,"ax",@progbits
	.align	128
        .global         _Z35group_norm_nhwc_fwd_one_pass_kernelI11Bf16IOFp32WLi256ELi20ELi640EEv26Group_norm_nhwc_fwd_params
        .type           _Z35group_norm_nhwc_fwd_one_pass_kernelI11Bf16IOFp32WLi256ELi20ELi640EEv26Group_norm_nhwc_fwd_params,@function
        .size           _Z35group_norm_nhwc_fwd_one_pass_kernelI11Bf16IOFp32WLi256ELi20ELi640EEv26Group_norm_nhwc_fwd_params,(.L_x_2500 - _Z35group_norm_nhwc_fwd_one_pass_kernelI11Bf16IOFp32WLi256ELi20ELi640EEv26Group_norm_nhwc_fwd_params)
        .other          _Z35group_norm_nhwc_fwd_one_pass_kernelI11Bf16IOFp32WLi256ELi20ELi640EEv26Group_norm_nhwc_fwd_params,@"STO_CUDA_ENTRY STV_DEFAULT"
_Z35group_norm_nhwc_fwd_one_pass_kernelI11Bf16IOFp32WLi256ELi20ELi640EEv26Group_norm_nhwc_fwd_params:
.text._Z35group_norm_nhwc_fwd_one_pass_kernelI11Bf16IOFp32WLi256ELi20ELi640EEv26Group_norm_nhwc_fwd_params:
        /* <DEDUP_REMOVED lines=9> */
[----:B------:R-:W-:Y:S01]  /*0090*/  S2UR UR20, SR_CTAID.X ;  /* 0x00000000001479c3 */ /* 0x000fe20000002500 */
[----:B------:R-:W1:Y:S01]  /*00a0*/  LDCU UR5, c[0x0][0x404] ;  /* 0x00008080ff0577ac */ /* 0x000e620008000800 */
[----:B------:R-:W2:Y:S01]  /*00b0*/  S2R R18, SR_LANEID ;  /* 0x0000000000127919 */ /* 0x000ea20000000000 */
[----:B------:R-:W3:Y:S05]  /*00c0*/  LDCU UR21, c[0x0][0x374] ;  /* 0x00006e80ff1577ac */ /* 0x000eea0008000800 */
[----:B------:R-:W4:Y:S01]  /*00d0*/  S2UR UR4, SR_CgaCtaId ;  /* 0x00000000000479c3 */ /* 0x000f220000008800 */
[----:B------:R-:W5:Y:S01]  /*00e0*/  LDCU.64 UR8, c[0x0][0x388] ;  /* 0x00007100ff0877ac */ /* 0x000f620008000a00 */
[----:B------:R-:W3:Y:S06]  /*00f0*/  LDCU.U8 UR10, c[0x0][0x3fc] ;  /* 0x00007f80ff0a77ac */ /* 0x000eec0008000000 */
[----:B------:R-:W2:Y:S01]  /*0100*/  LDC R17, c[0x0][0x370] ;  /* 0x0000dc00ff117b82 */ /* 0x000ea20000000800 */
[----:B------:R-:W2:Y:S01]  /*0110*/  LDCU.64 UR16, c[0x0][0x358] ;  /* 0x00006b00ff1077ac */ /* 0x000ea20008000a00 */
[----:B-1----:R-:W-:-:S02]  /*0120*/  MOV R2, UR5 ;  /* 0x0000000500027c02 */ /* 0x002fc40008000f00 */
[----:B-----5:R-:W-:Y:S01]  /*0130*/  ISETP.NE.U32.AND P1, PT, RZ, UR8, PT ;  /* 0x00000008ff007c0c */ /* 0x020fe2000bf25070 */
[----:B------:R-:W-:Y:S01]  /*0140*/  UMOV UR8, 0x400 ;  /* 0x0000040000087882 */ /* 0x000fe20000000000 */
[C---:B0-----:R-:W-:Y:S01]  /*0150*/  LOP3.LUT R0, R19.reuse, 0xffff, RZ, 0xc0, !PT ;  /* 0x0000ffff13007812 */ /* 0x041fe200078ec0ff */
[----:B----4-:R-:W-:Y:S01]  /*0160*/  ULEA UR8, UR4, UR8, 0x18 ;  /* 0x0000000804087291 */ /* 0x010fe2000f8ec0ff */
[----:B------:R-:W-:Y:S01]  /*0170*/  SHF.R.U32.HI R21, RZ, 0x2, R19 ;  /* 0x00000002ff157819 */ /* 0x000fe20000011613 */
[----:B---3--:R-:W-:Y:S01]  /*0180*/  UISETP.NE.AND UP0, UPT, UR10, URZ, UPT ;  /* 0x000000ff0a00728c */ /* 0x008fe2000bf05270 */
[----:B------:R-:W-:Y:S01]  /*0190*/  LOP3.LUT P0, RZ, R19, UR20, RZ, 0xfc, !PT ;  /* 0x0000001413ff7c12 */ /* 0x000fe2000f80fcff */
[----:B------:R-:W-:Y:S01]  /*01a0*/  IMAD R0, R0, 0x199a, RZ ;  /* 0x0000199a00007824 */ /* 0x000fe200078e02ff */
[----:B------:R-:W-:Y:S01]  /*01b0*/  LOP3.LUT R21, R21, 0xf8, RZ, 0xc0, !PT ;  /* 0x000000f815157812 */ /* 0x000fe200078ec0ff */
[----:B------:R-:W-:Y:S01]  /*01c0*/  UMOV UR4, URZ ;  /* 0x000000ff00047c82 */ /* 0x000fe20008000000 */
[----:B------:R-:W-:Y:S01]  /*01d0*/  ISETP.NE.AND.EX P0, PT, RZ, UR9, !P0, P1 ;  /* 0x00000009ff007c0c */ /* 0x000fe2000c705310 */
[----:B------:R-:W-:Y:S01]  /*01e0*/  UMOV UR9, UR6 ;  /* 0x0000000600097c82 */ /* 0x000fe20008000000 */
[----:B------:R-:W-:-:S04]  /*01f0*/  SHF.R.U32.HI R23, RZ, 0x10, R0 ;  /* 0x00000010ff177819 */ /* 0x000fc80000011600 */
[----:B------:R-:W-:Y:S01]  /*0200*/  PRMT R0, R23, 0x9910, RZ ;  /* 0x0000991017007816 */ /* 0x000fe200000000ff */
[----:B------:R-:W-:-:S04]  /*0210*/  IMAD R23, R2, UR20, R23 ;  /* 0x0000001402177c24 */ /* 0x000fc8000f8e0217 */
[----:B------:R-:W-:Y:S01]  /*0220*/  IMAD R0, R0, 0xa, RZ ;  /* 0x0000000a00007824 */ /* 0x000fe200078e02ff */
[----:B------:R-:W-:-:S04]  /*0230*/  IADD3 R20, PT, PT, R23, 0xc0, RZ ;  /* 0x000000c017147810 */ /* 0x000fc80007ffe0ff */
[----:B------:R-:W-:-:S04]  /*0240*/  IADD3 R0, PT, PT, RZ, -R0, RZ ;  /* 0x80000000ff007210 */ /* 0x000fc80007ffe0ff */
[----:B------:R-:W-:-:S04]  /*0250*/  PRMT R22, R0, 0x7710, RZ ;  /* 0x0000771000167816 */ /* 0x000fc800000000ff */
[----:B------:R-:W-:-:S04]  /*0260*/  IADD3 R22, PT, PT, R22, R19, RZ ;  /* 0x0000001316167210 */ /* 0x000fc80007ffe0ff */
[----:B--2---:R-:W-:-:S07]  /*0270*/  SHF.L.U32 R22, R22, 0x1, RZ ;  /* 0x0000000116167819 */ /* 0x004fce00000006ff */
.L_x_1518:
[----:B0-----:R-:W0:Y:S01]  /*0280*/  LDCU UR5, c[0x0][0x3f8] ;  /* 0x00007f00ff0577ac */ /* 0x001e220008000800 */
[----:B------:R-:W-:Y:S02]  /*0290*/  IABS R6, UR9 ;  /* 0x0000000900067c13 */ /* 0x000fe40008000000 */
[C---:B------:R-:W-:Y:S01]  /*02a0*/  IADD3 R29, PT, PT, R23.reuse, 0x40, RZ ;  /* 0x00000040171d7810 */ /* 0x040fe20007ffe0ff */
[----:B-1----:R-:W1:Y:S01]  /*02b0*/  LDCU.64 UR14, c[0x0][0x3e8] ;  /* 0x00007d00ff0e77ac */ /* 0x002e620008000a00 */
[----:B------:R-:W-:Y:S02]  /*02c0*/  SHF.R.S32.HI R13, RZ, 0x1f, R23 ;  /* 0x0000001fff0d7819 */ /* 0x000fe40000011417 */
[----:B------:R-:W-:Y:S02]  /*02d0*/  LOP3.LUT R26, R22, 0xffff, RZ, 0xc0, !PT ;  /* 0x0000ffff161a7812 */ /* 0x000fe400078ec0ff */
[----:B------:R-:W-:Y:S01]  /*02e0*/  IADD3 R12, PT, PT, R23, 0x80, RZ ;  /* 0x00000080170c7810 */ /* 0x000fe20007ffe0ff */
[----:B0-----:R-:W-:Y:S01]  /*02f0*/  IMAD.U32 R0, RZ, RZ, UR5 ;  /* 0x00000005ff007e24 */ /* 0x001fe2000f8e00ff */
[----:B-1----:R-:W-:-:S04]  /*0300*/  ISETP.GE.U32.AND P2, PT, R29, UR14, PT ;  /* 0x0000000e1d007c0c */ /* 0x002fc8000bf46070 */
[----:B--23--:R-:W-:Y:S02]  /*0310*/  IABS R5, R0 ;  /* 0x0000000000057213 */ /* 0x00cfe40000000000 */
[----:B------:R-:W-:Y:S02]  /*0320*/  ISETP.GE.U32.AND P4, PT, R20, UR14, PT ;  /* 0x0000000e14007c0c */ /* 0x000fe4000bf86070 */
[----:B------:R-:W0:Y:S08]  /*0330*/  I2F.RP R0, R5 ;  /* 0x0000000500007306 */ /* 0x000e300000209400 */
[----:B0-----:R-:W0:Y:S02]  /*0340*/  MUFU.RCP R0, R0 ;  /* 0x0000000000007308 */ /* 0x001e240000001000 */
[----:B0-----:R-:W-:-:S06]  /*0350*/  IADD3 R2, PT, PT, R0, 0xffffffe, RZ ;  /* 0x0ffffffe00027810 */ /* 0x001fcc0007ffe0ff */
[----:B------:R0:W1:Y:S02]  /*0360*/  F2I.FTZ.U32.TRUNC.NTZ R3, R2 ;  /* 0x0000000200037305 */ /* 0x000064000021f000 */
[----:B0-----:R-:W-:-:S05]  /*0370*/  HFMA2 R2, -RZ, RZ, 0, 0 ;  /* 0x00000000ff027431 */ /* 0x001fca00000001ff */
[----:B------:R-:W-:Y:S02]  /*0380*/  R2UR UR10, R2 ;  /* 0x00000000020a72ca */ /* 0x000fe400000e0000 */
[----:B-1----:R-:W-:Y:S02]  /*0390*/  R2UR UR11, R3 ;  /* 0x00000000030b72ca */ /* 0x002fe400000e0000 */
[----:B------:R-:W-:-:S05]  /*03a0*/  IADD3 R4, PT, PT, RZ, -R3, RZ ;  /* 0x80000003ff047210 */ /* 0x000fca0007ffe0ff */
[----:B------:R-:W-:Y:S01]  /*03b0*/  IMAD R7, R4, R5, RZ ;  /* 0x0000000504077224 */ /* 0x000fe200078e02ff */
[----:B------:R-:W-:-:S04]  /*03c0*/  MOV R4, R6 ;  /* 0x0000000600047202 */ /* 0x000fc80000000f00 */
[----:B------:R-:W-:Y:S01]  /*03d0*/  R2UR UR12, R4 ;  /* 0x00000000040c72ca */ /* 0x000fe200000e0000 */
[----:B------:R-:W-:Y:S01]  /*03e0*/  IMAD.HI.U32 R7, R3, R7, UR10 ;  /* 0x0000000a03077e27 */ /* 0x000fe2000f8e0007 */
[----:B------:R-:W-:-:S04]  /*03f0*/  SHF.R.S32.HI R3, RZ, 0x1f, R29 ;  /* 0x0000001fff037819 */ /* 0x000fc8000001141d */
[----:B------:R-:W-:Y:S02]  /*0400*/  R2UR UR10, R7 ;  /* 0x00000000070a72ca */ /* 0x000fe400000e0000 */
[----:B------:R-:W-:-:S11]  /*0410*/  ISETP.GE.AND.EX P2, PT, R3, UR15, PT, P2 ;  /* 0x0000000f03007c0c */ /* 0x000fd6000bf46320 */
[----:B------:R-:W-:Y:S02]  /*0420*/  UIMAD.WIDE.U32 UR10, UR10, UR12, URZ ;  /* 0x0000000c0a0a72a5 */ /* 0x000fe4000f8e00ff */
[----:B------:R-:W-:-:S04]  /*0430*/  ULOP3.LUT UR10, UR9, UR5, URZ, 0x3c, !UPT ;  /* 0x00000005090a7292 */ /* 0x000fc8000f8e3cff */
[----:B------:R-:W-:-:S04]  /*0440*/  IMAD R0, RZ, RZ, -UR11 ;  /* 0x8000000bff007e24 */ /* 0x000fc8000f8e02ff */
[C---:B------:R-:W-:Y:S01]  /*0450*/  IMAD R0, R5.reuse, R0, UR12 ;  /* 0x0000000c05007e24 */ /* 0x040fe2000f8e0200 */
[----:B------:R-:W0:Y:S04]  /*0460*/  LDCU.64 UR12, c[0x0][0x3f0] ;  /* 0x00007e00ff0c77ac */ /* 0x000e280008000a00 */
[----:B------:R-:W-:-:S13]  /*0470*/  ISETP.GT.U32.AND P1, PT, R5, R0, PT ;  /* 0x000000000500720c */ /* 0x000fda0003f24070 */
[----:B------:R-:W-:Y:S01]  /*0480*/  VOTEU.ANY UP1, P1 ;  /* 0x0000000000ff7886 */ /* 0x000fe20000820100 */
[----:B------:R-:W-:Y:S01]  /*0490*/  PLOP3.LUT P1, PT, PT, PT, UP1, 0x80, 0x8 ;  /* 0x000000000008781c */ /* 0x000fe20003f2f018 */
[----:B0-----:R-:W-:-:S03]  /*04a0*/  IMAD.U32 R7, RZ, RZ, UR12 ;  /* 0x0000000cff077e24 */ /* 0x001fc6000f8e00ff */
[----:B------:R-:W-:Y:S02]  /*04b0*/  @!UP1 UIADD3 UR11, UPT, UPT, UR11, 0x1, URZ ;  /* 0x000000010b0b9890 */ /* 0x000fe4000fffe0ff */
[----:B------:R-:W-:-:S07]  /*04c0*/  UISETP.GE.AND UP1, UPT, UR10, URZ, UPT ;  /* 0x000000ff0a00728c */ /* 0x000fce000bf26270 */
[----:B------:R-:W-:-:S04]  /*04d0*/  @!P1 IADD3 R0, PT, PT, R0, -R5, RZ ;  /* 0x8000000500009210 */ /* 0x000fc80007ffe0ff */
[----:B------:R-:W-:Y:S02]  /*04e0*/  ISETP.GE.U32.AND P1, PT, R0, R5, PT ;  /* 0x000000050000720c */ /* 0x000fe40003f26070 */
[----:B------:R-:W0:Y:S11]  /*04f0*/  @!P2 LDC.64 R4, c[0x0][0x3e0] ;  /* 0x0000f800ff04ab82 */ /* 0x000e360000000a00 */
[----:B------:R-:W-:Y:S01]  /*0500*/  VOTEU.ANY UP2, P1 ;  /* 0x0000000000ff7886 */ /* 0x000fe20000840100 */
[----:B------:R-:W-:-:S04]  /*0510*/  ISETP.GE.U32.AND P1, PT, R23, UR14, PT ;  /* 0x0000000e17007c0c */ /* 0x000fc8000bf26070 */
[----:B------:R-:W-:Y:S01]  /*0520*/  @UP2 UIADD3 UR11, UPT, UPT, UR11, 0x1, URZ ;  /* 0x000000010b0b2890 */ /* 0x000fe2000fffe0ff */
[----:B------:R-:W-:Y:S01]  /*0530*/  ISETP.GE.AND.EX P1, PT, R13, UR15, PT, P1 ;  /* 0x0000000f0d007c0c */ /* 0x000fe2000bf26310 */
[----:B------:R-:W-:Y:S02]  /*0540*/  UISETP.NE.AND UP2, UPT, UR5, URZ, UPT ;  /* 0x000000ff0500728c */ /* 0x000fe4000bf45270 */
[----:B------:R-:W-:Y:S01]  /*0550*/  @!UP1 UIADD3 UR11, UPT, UPT, -UR11, URZ, URZ ;  /* 0x000000ff0b0b9290 */ /* 0x000fe2000fffe1ff */
[----:B0----5:R-:W-:-:S04]  /*0560*/  @!P2 IMAD R10, R3, R4, RZ ;  /* 0x00000004030aa224 */ /* 0x021fc800078e02ff */
[----:B------:R-:W-:-:S04]  /*0570*/  @!P2 IMAD R11, R29, R5, R10 ;  /* 0x000000051d0ba224 */ /* 0x000fc800078e020a */
[----:B------:R-:W-:Y:S01]  /*0580*/  @!UP2 ULOP3.LUT UR11, URZ, UR5, URZ, 0x33, !UPT ;  /* 0x00000005ff0ba292 */ /* 0x000fe2000f8e33ff */
[----:B------:R-:W0:Y:S03]  /*0590*/  @!P1 LDC.64 R8, c[0x0][0x3e0] ;  /* 0x0000f800ff089b82 */ /* 0x000e260000000a00 */
[----:B------:R-:W-:-:S04]  /*05a0*/  UIADD3 UR10, UPT, UPT, -UR11, URZ, URZ ;  /* 0x000000ff0b0a7290 */ /* 0x000fc8000fffe1ff */
[----:B------:R-:W-:Y:S01]  /*05b0*/  UIMAD UR10, UR5, UR10, UR9 ;  /* 0x0000000a050a72a4 */ /* 0x000fe2000f8e0209 */
[----:B------:R-:W1:Y:S01]  /*05c0*/  @!P1 LDC.64 R2, c[0x0][0x390] ;  /* 0x0000e400ff029b82 */ /* 0x000e620000000a00 */
[----:B------:R-:W-:Y:S02]  /*05d0*/  USHF.R.S32.HI UR5, URZ, 0x1f, UR11 ;  /* 0x0000001fff057899 */ /* 0x000fe4000801140b */
[----:B------:R-:W-:Y:S02]  /*05e0*/  UIMAD UR10, UR10, 0x14, URZ ;  /* 0x000000140a0a78a4 */ /* 0x000fe4000f8e02ff */
[----:B------:R-:W-:-:S04]  /*05f0*/  UIMAD UR5, UR5, UR12, URZ ;  /* 0x0000000c050572a4 */ /* 0x000fc8000f8e02ff */
[----:B------:R-:W-:Y:S01]  /*0600*/  IADD3 R26, P3, PT, R26, UR10, RZ ;  /* 0x0000000a1a1a7c10 */ /* 0x000fe2000ff7e0ff */
[----:B------:R-:W-:Y:S01]  /*0610*/  UIMAD UR5, UR11, UR13, UR5 ;  /* 0x0000000d0b0572a4 */ /* 0x000fe2000f8e0205 */
[----:B------:R-:W-:-:S04]  /*0620*/  MOV R0, UR10 ;  /* 0x0000000a00007c02 */ /* 0x000fc80008000f00 */
[----:B------:R-:W-:Y:S01]  /*0630*/  LEA.HI.X.SX32 R27, R0, RZ, 0x1, P3 ;  /* 0x000000ff001b7211 */ /* 0x000fe200018f0eff */
[----:B0-----:R-:W-:Y:S01]  /*0640*/  @!P1 IMAD R10, R13, R8, RZ ;  /* 0x000000080d0a9224 */ /* 0x001fe200078e02ff */
[----:B------:R-:W-:Y:S02]  /*0650*/  ISETP.GE.U32.AND P3, PT, R12, UR14, PT ;  /* 0x0000000e0c007c0c */ /* 0x000fe4000bf66070 */
[----:B------:R-:W-:Y:S01]  /*0660*/  SHF.R.S32.HI R0, RZ, 0x1f, R12 ;  /* 0x0000001fff007819 */ /* 0x000fe2000001140c */
[----:B------:R-:W-:Y:S01]  /*0670*/  IMAD.WIDE.U32 R26, R7, UR11, R26 ;  /* 0x0000000b071a7c25 */ /* 0x000fe2000f8e001a */
[----:B------:R-:W-:Y:S01]  /*0680*/  SHF.R.S32.HI R13, RZ, 0x1f, R20 ;  /* 0x0000001fff0d7819 */ /* 0x000fe20000011414 */
[----:B------:R-:W0:Y:S01]  /*0690*/  @!P2 LDC.64 R6, c[0x0][0x390] ;  /* 0x0000e400ff06ab82 */ /* 0x000e220000000a00 */
[----:B------:R-:W-:Y:S01]  /*06a0*/  ISETP.GE.AND.EX P3, PT, R0, UR15, PT, P3 ;  /* 0x0000000f00007c0c */ /* 0x000fe2000bf66330 */
[----:B------:R-:W-:Y:S01]  /*06b0*/  @!P1 IMAD R10, R23, R9, R10 ;  /* 0x00000009170a9224 */ /* 0x000fe200078e020a */
[----:B------:R-:W-:-:S02]  /*06c0*/  IADD3 R25, PT, PT, R27, UR5, RZ ;  /* 0x000000051b197c10 */ /* 0x000fc4000fffe0ff */
[-C--:B------:R-:W-:Y:S02]  /*06d0*/  @!P2 MOV R24, R26.reuse ;  /* 0x0000001a0018a202 */ /* 0x080fe40000000f00 */
[----:B------:R-:W-:Y:S02]  /*06e0*/  ISETP.GE.AND.EX P4, PT, R13, UR15, PT, P4 ;  /* 0x0000000f0d007c0c */ /* 0x000fe4000bf86340 */
[----:B------:R-:W-:Y:S01]  /*06f0*/  @!P1 MOV R14, R26 ;  /* 0x0000001a000e9202 */ /* 0x000fe20000000f00 */
[----:B------:R-:W-:Y:S01]  /*0700*/  @!P2 IMAD.WIDE.U32 R28, R29, R4, R24 ;  /* 0x000000041d1ca225 */ /* 0x000fe200078e0018 */
[----:B------:R-:W-:-:S03]  /*0710*/  @!P1 MOV R15, R25 ;  /* 0x00000019000f9202 */ /* 0x000fc60000000f00 */
[----:B------:R-:W2:Y:S01]  /*0720*/  @!P3 LDC.64 R4, c[0x0][0x3e0] ;  /* 0x0000f800ff04bb82 */ /* 0x000ea20000000a00 */
[----:B------:R-:W-:Y:S01]  /*0730*/  @!P2 IADD3 R11, PT, PT, R29, R11, RZ ;  /* 0x0000000b1d0ba210 */ /* 0x000fe20007ffe0ff */
[----:B------:R-:W-:-:S04]  /*0740*/  @!P1 IMAD.WIDE.U32 R14, R23, R8, R14 ;  /* 0x00000008170e9225 */ /* 0x000fc800078e000e */
[----:B------:R-:W-:Y:S02]  /*0750*/  @!P1 IMAD.IADD R15, R15, 0x1, R10 ;  /* 0x000000010f0f9824 */ /* 0x000fe400078e020a */
[----:B------:R-:W3:Y:S01]  /*0760*/  @!P3 LDC.64 R8, c[0x0][0x390] ;  /* 0x0000e400ff08bb82 */ /* 0x000ee20000000a00 */
[----:B0-----:R-:W-:-:S04]  /*0770*/  @!P2 LEA R6, P5, R28, R6, 0x1 ;  /* 0x000000061c06a211 */ /* 0x001fc800078a08ff */
[----:B------:R-:W-:Y:S02]  /*0780*/  @!P2 LEA.HI.X R7, R28, R7, R11, 0x1, P5 ;  /* 0x000000071c07a211 */ /* 0x000fe400028f0c0b */
[C---:B-1----:R-:W-:Y:S01]  /*0790*/  @!P1 LEA R28, P5, R14.reuse, R2, 0x1 ;  /* 0x000000020e1c9211 */ /* 0x042fe200078a08ff */
[----:B------:R-:W0:Y:S01]  /*07a0*/  @!P4 LDC.64 R10, c[0x0][0x3e0] ;  /* 0x0000f800ff0acb82 */ /* 0x000e220000000a00 */
[----:B------:R-:W-:Y:S02]  /*07b0*/  @!P3 MOV R2, R26 ;  /* 0x0000001a0002b202 */ /* 0x000fe40000000f00 */
[----:B------:R-:W-:Y:S02]  /*07c0*/  @!P1 LEA.HI.X R29, R14, R3, R15, 0x1, P5 ;  /* 0x000000030e1d9211 */ /* 0x000fe400028f0c0f */
[----:B------:R-:W-:Y:S01]  /*07d0*/  @!P3 MOV R3, R25 ;  /* 0x000000190003b202 */ /* 0x000fe20000000f00 */
[----:B--2---:R-:W-:-:S04]  /*07e0*/  @!P3 IMAD R0, R0, R4, RZ ;  /* 0x000000040000b224 */ /* 0x004fc800078e02ff */
[C---:B------:R-:W-:Y:S02]  /*07f0*/  @!P3 IMAD R0, R12.reuse, R5, R0 ;  /* 0x000000050c00b224 */ /* 0x040fe400078e0200 */
[----:B------:R-:W-:-:S04]  /*0800*/  @!P3 IMAD.WIDE.U32 R4, R12, R4, R2 ;  /* 0x000000040c04b225 */ /* 0x000fc800078e0002 */
[----:B------:R-:W-:Y:S01]  /*0810*/  HFMA2 R12, -RZ, RZ, 0, 0 ;  /* 0x00000000ff0c7431 */ /* 0x000fe200000001ff */
[----:B------:R-:W1:Y:S01]  /*0820*/  @!P4 LDC.64 R2, c[0x0][0x390] ;  /* 0x0000e400ff02cb82 */ /* 0x000e620000000a00 */
[----:B------:R-:W-:-:S04]  /*0830*/  @!P3 IADD3 R0, PT, PT, R5, R0, RZ ;  /* 0x000000000500b210 */ /* 0x000fc80007ffe0ff */
[----:B------:R-:W2:Y:S01]  /*0840*/  @!P2 LDG.E R12, desc[UR16][R6.64] ;  /* 0x00000010060ca981 */ /* 0x000ea2000c1e1900 */
[C---:B---3--:R-:W-:Y:S02]  /*0850*/  @!P3 LEA R8, P2, R4.reuse, R8, 0x1 ;  /* 0x000000080408b211 */ /* 0x048fe400078408ff */
[----:B------:R-:W-:Y:S01]  /*0860*/  @!P4 MOV R5, R25 ;  /* 0x000000190005c202 */ /* 0x000fe20000000f00 */
[----:B0-----:R-:W-:Y:S01]  /*0870*/  @!P4 IMAD R13, R13, R10, RZ ;  /* 0x0000000a0d0dc224 */ /* 0x001fe200078e02ff */
[----:B------:R-:W-:Y:S02]  /*0880*/  @!P3 LEA.HI.X R9, R4, R9, R0, 0x1, P2 ;  /* 0x000000090409b211 */ /* 0x000fe400010f0c00 */
[----:B------:R-:W-:Y:S02]  /*0890*/  @!P4 MOV R4, R26 ;  /* 0x0000001a0004c202 */ /* 0x000fe40000000f00 */
[----:B------:R-:W-:Y:S01]  /*08a0*/  MOV R16, RZ ;  /* 0x000000ff00107202 */ /* 0x000fe20000000f00 */
[----:B------:R-:W-:-:S02]  /*08b0*/  @!P4 IMAD R13, R20, R11, R13 ;  /* 0x0000000b140dc224 */ /* 0x000fc400078e020d */
[----:B------:R-:W-:-:S03]  /*08c0*/  @!P4 IMAD.WIDE.U32 R4, R20, R10, R4 ;  /* 0x0000000a1404c225 */ /* 0x000fc600078e0004 */
[----:B------:R-:W3:Y:S01]  /*08d0*/  @!P1 LDG.E R16, desc[UR16][R28.64] ;  /* 0x000000101c109981 */ /* 0x000ee2000c1e1900 */
[----:B------:R-:W-:Y:S01]  /*08e0*/  IMAD.MOV.U32 R11, RZ, RZ, RZ ;  /* 0x000000ffff0b7224 */ /* 0x000fe200078e00ff */
[----:B------:R-:W-:Y:S02]  /*08f0*/  @!P4 IADD3 R0, PT, PT, R5, R13, RZ ;  /* 0x0000000d0500c210 */ /* 0x000fe40007ffe0ff */
[----:B-1----:R-:W-:-:S03]  /*0900*/  @!P4 LEA R2, P2, R4, R2, 0x1 ;  /* 0x000000020402c211 */ /* 0x002fc600078408ff */
[----:B------:R-:W4:Y:S01]  /*0910*/  @!P3 LDG.E R11, desc[UR16][R8.64] ;  /* 0x00000010080bb981 */ /* 0x000f22000c1e1900 */
[----:B------:R-:W-:Y:S01]  /*0920*/  @!P4 LEA.HI.X R3, R4, R3, R0, 0x1, P2 ;  /* 0x000000030403c211 */ /* 0x000fe200010f0c00 */
[----:B------:R-:W-:-:S06]  /*0930*/  HFMA2 R4, -RZ, RZ, 0, 0 ;  /* 0x00000000ff047431 */ /* 0x000fcc00000001ff */
[----:B------:R0:W5:Y:S01]  /*0940*/  @!P4 LDG.E R4, desc[UR16][R2.64] ;  /* 0x000000100204c981 */ /* 0x000162000c1e1900 */
[C---:B------:R-:W-:Y:S01]  /*0950*/  ISETP.GT.AND P2, PT, R18.reuse, 0x1e, PT ;  /* 0x0000001e1200780c */ /* 0x040fe20003f44270 */
[----:B------:R-:W-:Y:S01]  /*0960*/  BSSY.RECONVERGENT B0, `(.L_x_1491) ;  /* 0x000003e000007945 */ /* 0x000fe20003800200 */
[----:B------:R-:W-:Y:S02]  /*0970*/  ISETP.GT.AND P3, PT, R18, 0xf, PT ;  /* 0x0000000f1200780c */ /* 0x000fe40003f64270 */
[C---:B--2---:R-:W-:Y:S02]  /*0980*/  PRMT R5, R12.reuse, 0x7632, R5 ;  /* 0x000076320c057816 */ /* 0x044fe40000000005 */
[----:B------:R-:W-:Y:S02]  /*0990*/  SHF.L.U32 R6, R12, 0x10, RZ ;  /* 0x000000100c067819 */ /* 0x000fe400000006ff */
[----:B------:R-:W-:-:S05]  /*09a0*/  SHF.L.U32 R5, R5, 0x10, RZ ;  /* 0x0000001005057819 */ /* 0x000fca00000006ff */
[----:B0-----:R-:W-:Y:S01]  /*09b0*/  FMUL.FTZ R3, R5, R5 ;  /* 0x0000000505037220 */ /* 0x001fe20000410000 */
[----:B------:R-:W-:-:S03]  /*09c0*/  FADD.FTZ R13, R6, R5 ;  /* 0x00000005060d7221 */ /* 0x000fc60000010000 */
[----:B------:R-:W-:Y:S01]  /*09d0*/  FFMA.FTZ R10, R6, R6, R3 ;  /* 0x00000006060a7223 */ /* 0x000fe20000010003 */
[C---:B---3--:R-:W-:Y:S02]  /*09e0*/  PRMT R7, R16.reuse, 0x7632, R7 ;  /* 0x0000763210077816 */ /* 0x048fe40000000007 */
[----:B------:R-:W-:-:S03]  /*09f0*/  SHF.L.U32 R16, R16, 0x10, RZ ;  /* 0x0000001010107819 */ /* 0x000fc600000006ff */
[----:B------:R-:W-:Y:S01]  /*0a00*/  IMAD.U32 R7, R7, 0x10000, RZ ;  /* 0x0001000007077824 */ /* 0x000fe200078e00ff */
[----:B----4-:R-:W-:-:S03]  /*0a10*/  PRMT R0, R11, 0x7632, R0 ;  /* 0x000076320b007816 */ /* 0x010fc60000000000 */
[----:B------:R-:W-:Y:S01]  /*0a20*/  FMUL.FTZ R9, R7, R7 ;  /* 0x0000000707097220 */ /* 0x000fe20000410000 */
[----:B------:R-:W-:Y:S01]  /*0a30*/  FADD.FTZ R8, R16, R7 ;  /* 0x0000000710087221 */ /* 0x000fe20000010000 */
[----:B------:R-:W-:Y:S02]  /*0a40*/  SHF.L.U32 R0, R0, 0x10, RZ ;  /* 0x0000001000007819 */ /* 0x000fe400000006ff */
[----:B------:R-:W-:Y:S01]  /*0a50*/  FFMA.FTZ R9, R16, R16, R9 ;  /* 0x0000001010097223 */ /* 0x000fe20000010009 */
[----:B------:R-:W-:Y:S01]  /*0a60*/  FADD.FTZ R8, RZ, R8 ;  /* 0x00000008ff087221 */ /* 0x000fe20000010000 */
[C---:B-----5:R-:W-:Y:S01]  /*0a70*/  PRMT R3, R4.reuse, 0x7632, R3 ;  /* 0x0000763204037816 */ /* 0x060fe20000000003 */
[----:B------:R-:W-:Y:S02]  /*0a80*/  IMAD.U32 R4, R4, 0x10000, RZ ;  /* 0x0001000004047824 */ /* 0x000fe400078e00ff */
[----:B------:R-:W-:Y:S01]  /*0a90*/  FADD.FTZ R9, RZ, R9 ;  /* 0x00000009ff097221 */ /* 0x000fe20000010000 */
[----:B------:R-:W-:Y:S01]  /*0aa0*/  FADD.FTZ R8, R8, R13 ;  /* 0x0000000d08087221 */ /* 0x000fe20000010000 */
[----:B------:R-:W-:Y:S01]  /*0ab0*/  SHF.L.U32 R2, R11, 0x10, RZ ;  /* 0x000000100b027819 */ /* 0x000fe200000006ff */
[----:B------:R-:W-:Y:S01]  /*0ac0*/  FMUL.FTZ R13, R0, R0 ;  /* 0x00000000000d7220 */ /* 0x000fe20000410000 */
[----:B------:R-:W-:Y:S01]  /*0ad0*/  SHF.L.U32 R3, R3, 0x10, RZ ;  /* 0x0000001003037819 */ /* 0x000fe200000006ff */
[----:B------:R-:W-:-:S02]  /*0ae0*/  FADD.FTZ R9, R9, R10 ;  /* 0x0000000a09097221 */ /* 0x000fc40000010000 */
[C---:B------:R-:W-:Y:S01]  /*0af0*/  FADD.FTZ R11, R2.reuse, R0 ;  /* 0x00000000020b7221 */ /* 0x040fe20000010000 */
[----:B------:R-:W-:Y:S01]  /*0b00*/  FFMA.FTZ R10, R2, R2, R13 ;  /* 0x00000002020a7223 */ /* 0x000fe2000001000d */
[----:B------:R-:W-:Y:S02]  /*0b10*/  FMUL.FTZ R13, R3, R3 ;  /* 0x00000003030d7220 */ /* 0x000fe40000410000 */
[----:B------:R-:W-:Y:S01]  /*0b20*/  FADD.FTZ R8, R8, R11 ;  /* 0x0000000b08087221 */ /* 0x000fe20000010000 */
[----:B------:R-:W-:Y:S01]  /*0b30*/  FADD.FTZ R9, R9, R10 ;  /* 0x0000000a09097221 */ /* 0x000fe20000010000 */
[C---:B------:R-:W-:Y:S01]  /*0b40*/  FADD.FTZ R11, R4.reuse, R3 ;  /* 0x00000003040b7221 */ /* 0x040fe20000010000 */
[----:B------:R-:W-:-:S03]  /*0b50*/  FFMA.FTZ R10, R4, R4, R13 ;  /* 0x00000004040a7223 */ /* 0x000fc6000001000d */
[----:B------:R-:W-:Y:S01]  /*0b60*/  FADD.FTZ R8, R8, R11 ;  /* 0x0000000b08087221 */ /* 0x000fe20000010000 */
[----:B------:R-:W-:-:S04]  /*0b70*/  FADD.FTZ R9, R9, R10 ;  /* 0x0000000a09097221 */ /* 0x000fc80000010000 */
        /* <DEDUP_REMOVED lines=28> */
.L_x_1492:
[----:B------:R-:W-:Y:S05]  /*0d40*/  BSYNC.RECONVERGENT B0 ;  /* 0x0000000000007941 */ /* 0x000fea0003800200 */
.L_x_1491:
        /* <DEDUP_REMOVED lines=8> */
[----:B------:R-:W4:Y:S02]  /*0dd0*/  LDS.128 R8, [UR5+0x20] ;  /* 0x00002005ff087984 */ /* 0x000f240008000c00 */
[----:B----4-:R-:W-:Y:S01]  /*0de0*/  FADD.FTZ R29, R12, R8 ;  /* 0x000000080c1d7221 */ /* 0x010fe20000010000 */
[----:B------:R-:W-:Y:S02]  /*0df0*/  FADD.FTZ R8, R13, R9 ;  /* 0x000000090d087221 */ /* 0x000fe40000010000 */
[----:B0123--:R-:W0:Y:S01]  /*0e00*/  LDS.128 R12, [UR5+0x30] ;  /* 0x00003005ff0c7984 */ /* 0x00fe220008000c00 */
[----:B------:R-:W-:Y:S01]  /*0e10*/  FADD.FTZ R29, R29, R10 ;  /* 0x0000000a1d1d7221 */ /* 0x000fe20000010000 */
[----:B------:R-:W-:-:S03]  /*0e20*/  FADD.FTZ R8, R8, R11 ;  /* 0x0000000b08087221 */ /* 0x000fc60000010000 */
[----:B0-----:R-:W-:Y:S01]  /*0e30*/  FADD.FTZ R29, R29, R12 ;  /* 0x0000000c1d1d7221 */ /* 0x001fe20000010000 */
[----:B------:R-:W-:Y:S02]  /*0e40*/  FADD.FTZ R12, R8, R13 ;  /* 0x0000000d080c7221 */ /* 0x000fe40000010000 */
[----:B------:R-:W0:Y:S01]  /*0e50*/  LDS.128 R8, [UR5+0x40] ;  /* 0x00004005ff087984 */ /* 0x000e220008000c00 */
        /* <DEDUP_REMOVED lines=31> */
[----:B------:R-:W-:Y:S02]  /*1050*/  FADD.FTZ R14, R12, R15 ;  /* 0x0000000f0c0e7221 */ /* 0x000fe40000010000 */
[----:B------:R-:W1:Y:S01]  /*1060*/  LDS.64 R12, [UR5+0xb0] ;  /* 0x0000b005ff0c7984 */ /* 0x000e620008000a00 */
[----:B0-----:R-:W-:Y:S01]  /*1070*/  FADD.FTZ R29, R29, R8 ;  /* 0x000000081d1d7221 */ /* 0x001fe20000010000 */
[----:B------:R-:W-:-:S03]  /*1080*/  FADD.FTZ R14, R14, R9 ;  /* 0x000000090e0e7221 */ /* 0x000fc60000010000 */
[----:B------:R-:W-:Y:S01]  /*1090*/  FADD.FTZ R29, R29, R10 ;  /* 0x0000000a1d1d7221 */ /* 0x000fe20000010000 */
[----:B------:R-:W-:-:S03]  /*10a0*/  FADD.FTZ R14, R14, R11 ;  /* 0x0000000b0e0e7221 */ /* 0x000fc60000010000 */
[----:B-1----:R-:W-:Y:S01]  /*10b0*/  FADD.FTZ R12, R29, R12 ;  /* 0x0000000c1d0c7221 */ /* 0x002fe20000010000 */
[----:B------:R-:W-:-:S07]  /*10c0*/  FADD.FTZ R13, R14, R13 ;  /* 0x0000000d0e0d7221 */ /* 0x000fce0000010000 */
.L_x_1494:
[----:B------:R-:W-:Y:S05]  /*10d0*/  BSYNC.RECONVERGENT B0 ;  /* 0x0000000000007941 */ /* 0x000fea0003800200 */
.L_x_1493:
[----:B------:R-:W-:Y:S05]  /*10e0*/  @!P2 BRA `(.L_x_1495) ;  /* 0x0000000c00b4a947 */ /* 0x000fea0003800000 */
[----:B------:R-:W4:Y:S01]  /*10f0*/  LDC.64 R8, c[0x0][0x3b8] ;  /* 0x0000ee00ff087b82 */ /* 0x000f220000000a00 */
[----:B------:R-:W-:Y:S01]  /*1100*/  ULOP3.LUT UR5, UR4, 0x1, URZ, 0xc0, !UPT ;  /* 0x0000000104057892 */ /* 0x000fe2000f8ec0ff */
[----:B------:R-:W-:-:S03]  /*1110*/  ISETP.GE.U32.AND P2, PT, R17, 0x8, PT ;  /* 0x000000081100780c */ /* 0x000fc60003f46070 */
[----:B------:R-:W-:-:S06]  /*1120*/  UIMAD UR5, UR5, UR21, URZ ;  /* 0x00000015050572a4 */ /* 0x000fcc000f8e02ff */
[----:B------:R-:W-:-:S05]  /*1130*/  IMAD R10, R17, UR5, RZ ;  /* 0x00000005110a7c24 */ /* 0x000fca000f8e02ff */
[----:B------:R-:W-:-:S05]  /*1140*/  SHF.L.U32 R11, R10, 0x1, RZ ;  /* 0x000000010a0b7819 */ /* 0x000fca00000006ff */
[----:B----4-:R-:W-:-:S03]  /*1150*/  IMAD.WIDE R8, R11, 0x4, R8 ;  /* 0x000000040b087825 */ /* 0x010fc600078e0208 */
[----:B------:R-:W-:Y:S02]  /*1160*/  R2UR UR18, R8 ;  /* 0x00000000081272ca */ /* 0x000fe400000e0000 */
[----:B------:R-:W-:Y:S01]  /*1170*/  R2UR UR19, R9 ;  /* 0x00000000091372ca */ /* 0x000fe200000e0000 */
[----:B------:R-:W-:-:S14]  /*1180*/  @P3 BRA `(.L_x_1496) ;  /* 0x00000000006c3947 */ /* 0x000fdc0003800000 */
[----:B------:R-:W4:Y:S01]  /*1190*/  LDC.64 R8, c[0x0][0x3b0] ;  /* 0x0000ec00ff087b82 */ /* 0x000f220000000a00 */
[----:B------:R-:W-:Y:S02]  /*11a0*/  UIADD3 UR14, UPT, UPT, UR5, UR6, URZ ;  /* 0x00000006050e7290 */ /* 0x000fe4000fffe0ff */
[----:B------:R-:W-:Y:S02]  /*11b0*/  ULOP3.LUT UP1, UR11, UR4, 0x2, URZ, 0xc0, !UPT ;  /* 0x00000002040b7892 */ /* 0x000fe4000f82c0ff */
[----:B------:R-:W-:Y:S02]  /*11c0*/  UIMAD UR12, UR20, UR21, UR6 ;  /* 0x00000015140c72a4 */ /* 0x000fe4000f8e0206 */
[----:B------:R-:W-:Y:S01]  /*11d0*/  MOV R11, UR14 ;  /* 0x0000000e000b7c02 */ /* 0x000fe20008000f00 */
[----:B------:R-:W-:Y:S01]  /*11e0*/  UIADD3 UR11, UPT, UPT, -UR11, 0x1, URZ ;  /* 0x000000010b0b7890 */ /* 0x000fe2000fffe1ff */
[----:B-1----:R-:W-:Y:S01]  /*11f0*/  MOV R14, UR14 ;  /* 0x0000000e000e7c02 */ /* 0x002fe20008000f00 */
[----:B------:R-:W-:-:S04]  /*1200*/  UIMAD.WIDE.U32 UR12, UR12, 0x8, UR18 ;  /* 0x000000080c0c78a5 */ /* 0x000fc8000f8e0012 */
[----:B------:R-:W-:Y:S02]  /*1210*/  IMAD.U32 R29, RZ, RZ, UR11 ;  /* 0x0000000bff1d7e24 */ /* 0x000fe4000f8e00ff */
[----:B------:R-:W-:Y:S02]  /*1220*/  MOV R10, UR12 ;  /* 0x0000000c000a7c02 */ /* 0x000fe40008000f00 */
[----:B----4-:R-:W-:Y:S02]  /*1230*/  LEA R8, P4, R11, R8, 0x2 ;  /* 0x000000080b087211 */ /* 0x010fe400078810ff */
[----:B------:R-:W-:Y:S02]  /*1240*/  MOV R11, UR13 ;  /* 0x0000000d000b7c02 */ /* 0x000fe40008000f00 */
[----:B------:R-:W-:Y:S02]  /*1250*/  LEA.HI.X R9, R14, R9, RZ, 0x2, P4 ;  /* 0x000000090e097211 */ /* 0x000fe400020f14ff */
[----:B------:R-:W-:Y:S01]  /*1260*/  PLOP3.LUT P4, PT, PT, PT, UP1, 0x80, 0x8 ;  /* 0x000000000008781c */ /* 0x000fe20003f8f018 */
[----:B------:R4:W-:Y:S03]  /*1270*/  STG.E.64 desc[UR16][R10.64], R12 ;  /* 0x0000000c0a007986 */ /* 0x0009e6000c101b10 */
[----:B--2---:R-:W-:Y:S01]  /*1280*/  SEL R15, R17, RZ, !P4 ;  /* 0x000000ff110f7207 */ /* 0x004fe20006000000 */
[----:B------:R-:W-:Y:S06]  /*1290*/  MEMBAR.ALL.GPU ;  /* 0x0000000000007992 */ /* 0x000fec000000a000 */
[----:B------:R-:W-:-:S00]  /*12a0*/  ERRBAR ;  /* 0x00000000000079ab */ /* 0x000fc00000000000 */
[----:B------:R-:W-:Y:S06]  /*12b0*/  CGAERRBAR ;  /* 0x00000000000075ab */ /* 0x000fec0000000000 */
[----:B------:R4:W-:Y:S01]  /*12c0*/  REDG.E.ADD.S32.STRONG.GPU desc[UR16][R8.64], R29 ;  /* 0x0000001d0800798e */ /* 0x0009e2000c12e310 */
[----:B------:R-:W-:-:S13]  /*12d0*/  ISETP.NE.AND P4, PT, R15, -0x1, PT ;  /* 0xffffffff0f00780c */ /* 0x000fda0003f85270 */
[----:B----4-:R-:W-:Y:S05]  /*12e0*/  @!P4 BRA `(.L_x_1496) ;  /* 0x000000000014c947 */ /* 0x010fea0003800000 */
.L_x_1497:
[----:B------:R-:W2:Y:S04]  /*12f0*/  LDG.E.STRONG.GPU R10, desc[UR16][R8.64] ;  /* 0x00000010080a7981 */ /* 0x000ea8000c1ef900 */
[----:B--2---:R-:W-:Y:S01]  /*1300*/  CCTL.IVALL ;  /* 0x00000000ff00798f */ /* 0x004fe20002000000 */
[----:B------:R-:W-:Y:S05]  /*1310*/  YIELD ;  /* 0x0000000000007946 */ /* 0x000fea0003800000 */
[----:B------:R-:W-:-:S13]  /*1320*/  ISETP.NE.AND P4, PT, R10, R15, PT ;  /* 0x0000000f0a00720c */ /* 0x000fda0003f85270 */
[----:B------:R-:W-:Y:S05]  /*1330*/  @P4 BRA `(.L_x_1497) ;  /* 0xfffffffc00ec4947 */ /* 0x000fea000383ffff */
.L_x_1496:
[----:B------:R-:W-:Y:S05]  /*1340*/  WARPSYNC.ALL ;  /* 0x0000000000007948 */ /* 0x000fea0003800000 */
[----:B------:R-:W-:Y:S06]  /*1350*/  BAR.SYNC.DEFER_BLOCKING 0x0 ;  /* 0x0000000000007b1d */ /* 0x000fec0000010000 */
[----:B------:R-:W-:Y:S01]  /*1360*/  UMOV UR5, URZ ;  /* 0x000000ff00057c82 */ /* 0x000fe20008000000 */
[----:B------:R-:W-:Y:S05]  /*1370*/  @!P2 BRA `(.L_x_1498) ;  /* 0x000000040098a947 */ /* 0x000fea0003800000 */
[----:B------:R-:W-:Y:S01]  /*1380*/  LOP3.LUT R28, R17, 0x7ffffff8, RZ, 0xc0, !PT ;  /* 0x7ffffff8111c7812 */ /* 0x000fe200078ec0ff */
[----:B------:R-:W-:Y:S02]  /*1390*/  UIMAD UR23, UR21, 0x3, UR6 ;  /* 0x00000003151778a4 */ /* 0x000fe4000f8e0206 */
[----:B------:R-:W-:Y:S02]  /*13a0*/  UIMAD UR25, UR21, 0x6, UR6 ;  /* 0x00000006151978a4 */ /* 0x000fe4000f8e0206 */
[----:B------:R-:W-:Y:S02]  /*13b0*/  ULEA UR24, UR21, UR6, 0x2 ;  /* 0x0000000615187291 */ /* 0x000fe4000f8e10ff */
[----:B------:R-:W-:Y:S02]  /*13c0*/  UIMAD UR12, UR21, 0x7, UR6 ;  /* 0x00000007150c78a4 */ /* 0x000fe4000f8e0206 */
[----:B------:R-:W-:Y:S02]  /*13d0*/  UIMAD UR13, UR21, 0x5, UR6 ;  /* 0x00000005150d78a4 */ /* 0x000fe4000f8e0206 */
[----:B------:R-:W-:-:S02]  /*13e0*/  ULEA UR14, UR21, UR6, 0x1 ;  /* 0x00000006150e7291 */ /* 0x000fc4000f8e08ff */
[----:B------:R-:W-:Y:S02]  /*13f0*/  UIADD3 UR15, UPT, UPT, UR6, UR21, URZ ;  /* 0x00000015060f7290 */ /* 0x000fe4000fffe0ff */
[----:B------:R-:W-:Y:S01]  /*1400*/  UIADD3 UR22, UPT, UPT, -UR20, URZ, URZ ;  /* 0x000000ff14167290 */ /* 0x000fe2000fffe1ff */
[----:B------:R-:W-:Y:S01]  /*1410*/  UMOV UR5, URZ ;  /* 0x000000ff00057c82 */ /* 0x000fe20008000000 */
[----:B------:R-:W-:-:S10]  /*1420*/  UMOV UR11, UR6 ;  /* 0x00000006000b7c82 */ /* 0x000fd40008000000 */
.L_x_1499:
[----:B------:R-:W-:Y:S01]  /*1430*/  UIADD3 UR26, UPT, UPT, UR5, 0x1, URZ ;  /* 0x00000001051a7890 */ /* 0x000fe2000fffe0ff */
[----:B------:R-:W-:-:S05]  /*1440*/  ISETP.EQ.OR P2, PT, RZ, UR22, P3 ;  /* 0x00000016ff007c0c */ /* 0x000fca0009f42670 */
[----:B------:R-:W-:-:S04]  /*1450*/  MOV R8, UR26 ;  /* 0x0000001a00087c02 */ /* 0x000fc80008000f00 */
[----:B------:R-:W-:-:S04]  /*1460*/  ISETP.EQ.OR P4, PT, R8, UR20, P3 ;  /* 0x0000001408007c0c */ /* 0x000fc80009f82670 */
[----:B------:R-:W-:-:S05]  /*1470*/  VOTEU.ALL UP1, P2 ;  /* 0x0000000000ff7886 */ /* 0x000fca0001020000 */
[----:B------:R-:W-:-:S04]  /*1480*/  @!UP1 UIMAD.WIDE.U32 UR26, UR11, 0x8, UR18 ;  /* 0x000000080b1a98a5 */ /* 0x000fc8000f8e0012 */
[----:B------:R-:W-:Y:S02]  /*1490*/  VOTEU.ALL UP1, P4 ;  /* 0x0000000000ff7886 */ /* 0x000fe40002020000 */
[----:B------:R-:W-:Y:S02]  /*14a0*/  MOV R8, UR26 ;  /* 0x0000001a00087c02 */ /* 0x000fe40008000f00 */
[----:B------:R-:W-:Y:S01]  /*14b0*/  MOV R9, UR27 ;  /* 0x0000001b00097c02 */ /* 0x000fe20008000f00 */
[----:B------:R-:W-:-:S05]  /*14c0*/  @!UP1 UIMAD.WIDE.U32 UR26, UR15, 0x8, UR18 ;  /* 0x000000080f1a98a5 */ /* 0x000fca000f8e0012 */
[----:B------:R-:W0:Y:S01]  /*14d0*/  @!P2 LDG.E.64 R8, desc[UR16][R8.64] ;  /* 0x000000100808a981 */ /* 0x000e22000c1e1b00 */
[----:B------:R-:W-:Y:S01]  /*14e0*/  MOV R10, UR26 ;  /* 0x0000001a000a7c02 */ /* 0x000fe20008000f00 */
[----:B------:R-:W-:Y:S01]  /*14f0*/  UIADD3 UR26, UPT, UPT, UR5, 0x2, URZ ;  /* 0x00000002051a7890 */ /* 0x000fe2000fffe0ff */
[----:B------:R-:W-:-:S05]  /*1500*/  MOV R11, UR27 ;  /* 0x0000001b000b7c02 */ /* 0x000fca0008000f00 */
[----:B-1----:R-:W-:Y:S01]  /*1510*/  IMAD.U32 R14, RZ, RZ, UR26 ;  /* 0x0000001aff0e7e24 */ /* 0x002fe2000f8e00ff */
[----:B------:R-:W4:Y:S01]  /*1520*/  @!P4 LDG.E.64 R10, desc[UR16][R10.64] ;  /* 0x000000100a0ac981 */ /* 0x000f22000c1e1b00 */
[----:B------:R-:W-:-:S03]  /*1530*/  UIADD3 UR26, UPT, UPT, UR5, 0x3, URZ ;  /* 0x00000003051a7890 */ /* 0x000fc6000fffe0ff */
[----:B------:R-:W-:-:S03]  /*1540*/  ISETP.EQ.OR P5, PT, R14, UR20, P3 ;  /* 0x000000140e007c0c */ /* 0x000fc60009fa2670 */
[----:B------:R-:W-:-:S04]  /*1550*/  MOV R14, UR26 ;  /* 0x0000001a000e7c02 */ /* 0x000fc80008000f00 */
[----:B------:R-:W-:-:S06]  /*1560*/  ISETP.EQ.OR P6, PT, R14, UR20, P3 ;  /* 0x000000140e007c0c */ /* 0x000fcc0009fc2670 */
[----:B------:R-:W-:-:S05]  /*1570*/  VOTEU.ALL UP1, P5 ;  /* 0x0000000000ff7886 */ /* 0x000fca0002820000 */
[----:B------:R-:W-:-:S06]  /*1580*/  @!UP1 UIMAD.WIDE.U32 UR26, UR14, 0x8, UR18 ;  /* 0x000000080e1a98a5 */ /* 0x000fcc000f8e0012 */
[----:B------:R-:W-:Y:S02]  /*1590*/  MOV R14, UR26 ;  /* 0x0000001a000e7c02 */ /* 0x000fe40008000f00 */
[----:B--2---:R-:W-:-:S06]  /*15a0*/  MOV R15, UR27 ;  /* 0x0000001b000f7c02 */ /* 0x004fcc0008000f00 */
[----:B------:R-:W2:Y:S01]  /*15b0*/  @!P5 LDG.E.64 R14, desc[UR16][R14.64] ;  /* 0x000000100e0ed981 */ /* 0x000ea2000c1e1b00 */
[----:B------:R-:W-:-:S05]  /*15c0*/  VOTEU.ALL UP1, P6 ;  /* 0x0000000000ff7886 */ /* 0x000fca0003020000 */
[----:B------:R-:W-:Y:S01]  /*15d0*/  @!UP1 UIMAD.WIDE.U32 UR26, UR23, 0x8, UR18 ;  /* 0x00000008171a98a5 */ /* 0x000fe2000f8e0012 */
[----:B0--3--:R-:W-:Y:S01]  /*15e0*/  @!P2 FADD.FTZ R12, R12, R8 ;  /* 0x000000080c0ca221 */ /* 0x009fe20000010000 */
[----:B------:R-:W-:-:S04]  /*15f0*/  @!P2 FADD.FTZ R13, R13, R9 ;  /* 0x000000090d0da221 */ /* 0x000fc80000010000 */
[----:B------:R-:W-:Y:S01]  /*1600*/  MOV R8, UR26 ;  /* 0x0000001a00087c02 */ /* 0x000fe20008000f00 */
[----:B------:R-:W-:Y:S01]  /*1610*/  UIADD3 UR26, UPT, UPT, UR5, 0x4, URZ ;  /* 0x00000004051a7890 */ /* 0x000fe2000fffe0ff */
[----:B------:R-:W-:Y:S01]  /*1620*/  MOV R9, UR27 ;  /* 0x0000001b00097c02 */ /* 0x000fe20008000f00 */
[----:B----4-:R-:W-:-:S05]  /*1630*/  @!P4 FADD.FTZ R12, R12, R10 ;  /* 0x0000000a0c0cc221 */ /* 0x010fca0000010000 */
[----:B------:R-:W3:Y:S01]  /*1640*/  @!P6 LDG.E.64 R8, desc[UR16][R8.64] ;  /* 0x000000100808e981 */ /* 0x000ee2000c1e1b00 */
[----:B------:R-:W-:Y:S02]  /*1650*/  IMAD.U32 R10, RZ, RZ, UR26 ;  /* 0x0000001aff0a7e24 */ /* 0x000fe4000f8e00ff */
[----:B------:R-:W-:-:S03]  /*1660*/  @!P4 FADD.FTZ R13, R13, R11 ;  /* 0x0000000b0d0dc221 */ /* 0x000fc60000010000 */
[----:B------:R-:W-:Y:S01]  /*1670*/  ISETP.EQ.OR P4, PT, R10, UR20, P3 ;  /* 0x000000140a007c0c */ /* 0x000fe20009f82670 */
[----:B------:R-:W-:-:S06]  /*1680*/  UIADD3 UR26, UPT, UPT, UR5, 0x5, URZ ;  /* 0x00000005051a7890 */ /* 0x000fcc000fffe0ff */
[----:B------:R-:W-:-:S06]  /*1690*/  MOV R10, UR26 ;  /* 0x0000001a000a7c02 */ /* 0x000fcc0008000f00 */
[----:B------:R-:W-:-:S05]  /*16a0*/  VOTEU.ALL UP1, P4 ;  /* 0x0000000000ff7886 */ /* 0x000fca0002020000 */
[----:B------:R-:W-:Y:S01]  /*16b0*/  @!UP1 UIMAD.WIDE.U32 UR26, UR24, 0x8, UR18 ;  /* 0x00000008181a98a5 */ /* 0x000fe2000f8e0012 */
[----:B--2---:R-:W-:Y:S01]  /*16c0*/  @!P5 FADD.FTZ R12, R12, R14 ;  /* 0x0000000e0c0cd221 */ /* 0x004fe20000010000 */
[----:B------:R-:W-:-:S04]  /*16d0*/  @!P5 FADD.FTZ R13, R13, R15 ;  /* 0x0000000f0d0dd221 */ /* 0x000fc80000010000 */
[----:B------:R-:W-:Y:S02]  /*16e0*/  MOV R14, UR26 ;  /* 0x0000001a000e7c02 */ /* 0x000fe40008000f00 */
[----:B------:R-:W-:-:S06]  /*16f0*/  MOV R15, UR27 ;  /* 0x0000001b000f7c02 */ /* 0x000fcc0008000f00 */
[----:B------:R-:W2:Y:S01]  /*1700*/  @!P4 LDG.E.64 R14, desc[UR16][R14.64] ;  /* 0x000000100e0ec981 */ /* 0x000ea2000c1e1b00 */
[----:B------:R-:W-:-:S13]  /*1710*/  ISETP.EQ.OR P2, PT, R10, UR20, P3 ;  /* 0x000000140a007c0c */ /* 0x000fda0009f42670 */
[----:B------:R-:W-:-:S05]  /*1720*/  VOTEU.ALL UP1, P2 ;  /* 0x0000000000ff7886 */ /* 0x000fca0001020000 */
[----:B------:R-:W-:-:S06]  /*1730*/  @!UP1 UIMAD.WIDE.U32 UR26, UR13, 0x8, UR18 ;  /* 0x000000080d1a98a5 */ /* 0x000fcc000f8e0012 */
[----:B------:R-:W-:Y:S01]  /*1740*/  MOV R10, UR26 ;  /* 0x0000001a000a7c02 */ /* 0x000fe20008000f00 */
[----:B------:R-:W-:Y:S01]  /*1750*/  UIADD3 UR26, UPT, UPT, UR5, 0x6, URZ ;  /* 0x00000006051a7890 */ /* 0x000fe2000fffe0ff */
[----:B------:R-:W-:-:S06]  /*1760*/  MOV R11, UR27 ;  /* 0x0000001b000b7c02 */ /* 0x000fcc0008000f00 */
[----:B------:R-:W4:Y:S01]  /*1770*/  @!P2 LDG.E.64 R10, desc[UR16][R10.64] ;  /* 0x000000100a0aa981 */ /* 0x000f22000c1e1b00 */
[----:B---3--:R-:W-:Y:S01]  /*1780*/  @!P6 FADD.FTZ R12, R12, R8 ;  /* 0x000000080c0ce221 */ /* 0x008fe20000010000 */
[----:B------:R-:W-:Y:S01]  /*1790*/  IMAD.U32 R8, RZ, RZ, UR26 ;  /* 0x0000001aff087e24 */ /* 0x000fe2000f8e00ff */
[----:B------:R-:W-:Y:S01]  /*17a0*/  UIADD3 UR26, UPT, UPT, UR5, 0x7, URZ ;  /* 0x00000007051a7890 */ /* 0x000fe2000fffe0ff */
[----:B------:R-:W-:-:S03]  /*17b0*/  @!P6 FADD.FTZ R13, R13, R9 ;  /* 0x000000090d0de221 */ /* 0x000fc60000010000 */
[----:B------:R-:W-:Y:S02]  /*17c0*/  ISETP.EQ.OR P6, PT, R8, UR20, P3 ;  /* 0x0000001408007c0c */ /* 0x000fe40009fc2670 */
[----:B------:R-:W-:-:S04]  /*17d0*/  MOV R8, UR26 ;  /* 0x0000001a00087c02 */ /* 0x000fc80008000f00 */
[----:B------:R-:W-:-:S07]  /*17e0*/  ISETP.EQ.OR P5, PT, R8, UR20, P3 ;  /* 0x0000001408007c0c */ /* 0x000fce0009fa2670 */
[----:B------:R-:W-:-:S05]  /*17f0*/  VOTEU.ALL UP1, P6 ;  /* 0x0000000000ff7886 */ /* 0x000fca0003020000 */
[----:B------:R-:W-:Y:S01]  /*1800*/  @!UP1 UIMAD.WIDE.U32 UR26, UR25, 0x8, UR18 ;  /* 0x00000008191a98a5 */ /* 0x000fe2000f8e0012 */
[----:B------:R-:W-:-:S05]  /*1810*/  VOTEU.ALL UP1, P5 ;  /* 0x0000000000ff7886 */ /* 0x000fca0002820000 */
[----:B------:R-:W-:Y:S02]  /*1820*/  MOV R8, UR26 ;  /* 0x0000001a00087c02 */ /* 0x000fe40008000f00 */
[----:B------:R-:W-:Y:S01]  /*1830*/  MOV R9, UR27 ;  /* 0x0000001b00097c02 */ /* 0x000fe20008000f00 */
[----:B------:R-:W-:-:S05]  /*1840*/  @!UP1 UIMAD.WIDE.U32 UR26, UR12, 0x8, UR18 ;  /* 0x000000080c1a98a5 */ /* 0x000fca000f8e0012 */
[----:B------:R-:W3:Y:S01]  /*1850*/  @!P6 LDG.E.64 R8, desc[UR16][R8.64] ;  /* 0x000000100808e981 */ /* 0x000ee2000c1e1b00 */
[----:B--2---:R-:W-:Y:S01]  /*1860*/  @!P4 FADD.FTZ R12, R12, R14 ;  /* 0x0000000e0c0cc221 */ /* 0x004fe20000010000 */
[----:B------:R-:W-:Y:S01]  /*1870*/  @!P4 FADD.FTZ R13, R13, R15 ;  /* 0x0000000f0d0dc221 */ /* 0x000fe20000010000 */
[----:B------:R-:W-:Y:S02]  /*1880*/  MOV R14, UR26 ;  /* 0x0000001a000e7c02 */ /* 0x000fe40008000f00 */
[----:B------:R-:W-:-:S06]  /*1890*/  MOV R15, UR27 ;  /* 0x0000001b000f7c02 */ /* 0x000fcc0008000f00 */
[----:B------:R-:W2:Y:S01]  /*18a0*/  @!P5 LDG.E.64 R14, desc[UR16][R14.64] ;  /* 0x000000100e0ed981 */ /* 0x000ea2000c1e1b00 */
[----:B------:R-:W-:Y:S02]  /*18b0*/  UIADD3 UR5, UPT, UPT, UR5, 0x8, URZ ;  /* 0x0000000805057890 */ /* 0x000fe4000fffe0ff */
[----:B------:R-:W-:Y:S02]  /*18c0*/  UIADD3 UR22, UPT, UPT, UR22, 0x8, URZ ;  /* 0x0000000816167890 */ /* 0x000fe4000fffe0ff */
[----:B------:R-:W-:Y:S02]  /*18d0*/  ULEA UR11, UR21, UR11, 0x3 ;  /* 0x0000000b150b7291 */ /* 0x000fe4000f8e18ff */
[----:B------:R-:W-:Y:S02]  /*18e0*/  ULEA UR15, UR21, UR15, 0x3 ;  /* 0x0000000f150f7291 */ /* 0x000fe4000f8e18ff */
[----:B------:R-:W-:Y:S01]  /*18f0*/  ULEA UR14, UR21, UR14, 0x3 ;  /* 0x0000000e150e7291 */ /* 0x000fe2000f8e18ff */
[----:B----4-:R-:W-:Y:S01]  /*1900*/  @!P2 FADD.FTZ R12, R12, R10 ;  /* 0x0000000a0c0ca221 */ /* 0x010fe20000010000 */
[----:B------:R-:W-:Y:S01]  /*1910*/  @!P2 FADD.FTZ R13, R13, R11 ;  /* 0x0000000b0d0da221 */ /* 0x000fe20000010000 */
[----:B------:R-:W-:Y:S01]  /*1920*/  ISETP.NE.AND P2, PT, R28, UR5, PT ;  /* 0x000000051c007c0c */ /* 0x000fe2000bf45270 */
[----:B------:R-:W-:-:S02]  /*1930*/  ULEA UR23, UR21, UR23, 0x3 ;  /* 0x0000001715177291 */ /* 0x000fc4000f8e18ff */
[----:B------:R-:W-:Y:S02]  /*1940*/  ULEA UR24, UR21, UR24, 0x3 ;  /* 0x0000001815187291 */ /* 0x000fe4000f8e18ff */
[----:B------:R-:W-:Y:S02]  /*1950*/  ULEA UR13, UR21, UR13, 0x3 ;  /* 0x0000000d150d7291 */ /* 0x000fe4000f8e18ff */
[----:B------:R-:W-:Y:S02]  /*1960*/  ULEA UR25, UR21, UR25, 0x3 ;  /* 0x0000001915197291 */ /* 0x000fe4000f8e18ff */
[----:B------:R-:W-:Y:S01]  /*1970*/  ULEA UR12, UR21, UR12, 0x3 ;  /* 0x0000000c150c7291 */ /* 0x000fe2000f8e18ff */
[----:B---3--:R-:W-:Y:S01]  /*1980*/  @!P6 FADD.FTZ R12, R12, R8 ;  /* 0x000000080c0ce221 */ /* 0x008fe20000010000 */
[----:B------:R-:W-:-:S03]  /*1990*/  @!P6 FADD.FTZ R13, R13, R9 ;  /* 0x000000090d0de221 */ /* 0x000fc60000010000 */
[----:B--2---:R-:W-:Y:S01]  /*19a0*/  @!P5 FADD.FTZ R12, R12, R14 ;  /* 0x0000000e0c0cd221 */ /* 0x004fe20000010000 */
[----:B------:R-:W-:Y:S01]  /*19b0*/  @!P5 FADD.FTZ R13, R13, R15 ;  /* 0x0000000f0d0dd221 */ /* 0x000fe20000010000 */
[----:B------:R-:W-:Y:S06]  /*19c0*/  @P2 BRA `(.L_x_1499) ;  /* 0xfffffff800982947 */ /* 0x000fec000383ffff */
[----:B------:R-:W-:-:S15]  /*19d0*/  R2UR UR5, R28 ;  /* 0x000000001c0572ca */ /* 0x000fde00000e0000 */
.L_x_1498:
[----:B------:R-:W-:-:S04]  /*19e0*/  LOP3.LUT R8, R17, 0x7, RZ, 0xc0, !PT ;  /* 0x0000000711087812 */ /* 0x000fc800078ec0ff */
[----:B------:R-:W-:-:S13]  /*19f0*/  ISETP.NE.AND P2, PT, R8, RZ, PT ;  /* 0x000000ff0800720c */ /* 0x000fda0003f45270 */
[----:B------:R-:W-:Y:S05]  /*1a00*/  @!P2 BRA `(.L_x_1495) ;  /* 0x00000004006ca947 */ /* 0x000fea0003800000 */
[----:B------:R-:W-:-:S05]  /*1a10*/  VIADD R8, R8, 0xffffffff ;  /* 0xffffffff08087836 */ /* 0x000fca0000000000 */
[----:B------:R-:W-:-:S13]  /*1a20*/  ISETP.GE.U32.AND P2, PT, R8, 0x3, PT ;  /* 0x000000030800780c */ /* 0x000fda0003f46070 */
[----:B------:R-:W-:Y:S05]  /*1a30*/  @!P2 BRA `(.L_x_1500) ;  /* 0x0000000000b8a947 */ /* 0x000fea0003800000 */
[----:B------:R-:W-:-:S04]  /*1a40*/  MOV R8, UR5 ;  /* 0x0000000500087c02 */ /* 0x000fc80008000f00 */
[----:B------:R-:W-:-:S13]  /*1a50*/  ISETP.EQ.OR P2, PT, R8, UR20, P3 ;  /* 0x0000001408007c0c */ /* 0x000fda0009f42670 */
[----:B------:R-:W-:-:S05]  /*1a60*/  VOTEU.ALL UP1, P2 ;  /* 0x0000000000ff7886 */ /* 0x000fca0001020000 */
[----:B------:R-:W-:-:S04]  /*1a70*/  @!UP1 UIMAD UR12, UR5, UR21, UR6 ;  /* 0x00000015050c92a4 */ /* 0x000fc8000f8e0206 */
[----:B------:R-:W-:-:S06]  /*1a80*/  @!UP1 UIMAD.WIDE.U32 UR12, UR12, 0x8, UR18 ;  /* 0x000000080c0c98a5 */ /* 0x000fcc000f8e0012 */
[----:B------:R-:W-:Y:S02]  /*1a90*/  MOV R10, UR12 ;  /* 0x0000000c000a7c02 */ /* 0x000fe40008000f00 */
[----:B------:R-:W-:-:S06]  /*1aa0*/  MOV R11, UR13 ;  /* 0x0000000d000b7c02 */ /* 0x000fcc0008000f00 */
[----:B------:R-:W0:Y:S01]  /*1ab0*/  @!P2 LDG.E.64 R10, desc[UR16][R10.64] ;  /* 0x000000100a0aa981 */ /* 0x000e22000c1e1b00 */
[----:B------:R-:W-:Y:S02]  /*1ac0*/  UIADD3 UR12, UPT, UPT, UR5, 0x1, URZ ;  /* 0x00000001050c7890 */ /* 0x000fe4000fffe0ff */
[----:B------:R-:W-:Y:S02]  /*1ad0*/  UIADD3 UR11, UPT, UPT, UR5, 0x2, URZ ;  /* 0x00000002050b7890 */ /* 0x000fe4000fffe0ff */
[----:B------:R-:W-:Y:S02]  /*1ae0*/  UIADD3 UR14, UPT, UPT, UR5, 0x3, URZ ;  /* 0x00000003050e7890 */ /* 0x000fe4000fffe0ff */
[----:B------:R-:W-:-:S04]  /*1af0*/  MOV R8, UR12 ;  /* 0x0000000c00087c02 */ /* 0x000fc80008000f00 */
[----:B------:R-:W-:Y:S02]  /*1b00*/  ISETP.EQ.OR P4, PT, R8, UR20, P3 ;  /* 0x0000001408007c0c */ /* 0x000fe40009f82670 */
[----:B------:R-:W-:-:S04]  /*1b10*/  MOV R8, UR11 ;  /* 0x0000000b00087c02 */ /* 0x000fc80008000f00 */
[----:B------:R-:W-:Y:S01]  /*1b20*/  ISETP.EQ.OR P5, PT, R8, UR20, P3 ;  /* 0x0000001408007c0c */ /* 0x000fe20009fa2670 */
[----:B------:R-:W-:-:S05]  /*1b30*/  IMAD.U32 R8, RZ, RZ, UR14 ;  /* 0x0000000eff087e24 */ /* 0x000fca000f8e00ff */
[----:B------:R-:W-:Y:S01]  /*1b40*/  ISETP.EQ.OR P6, PT, R8, UR20, P3 ;  /* 0x0000001408007c0c */ /* 0x000fe20009fc2670 */
[----:B------:R-:W-:-:S05]  /*1b50*/  VOTEU.ALL UP2, P4 ;  /* 0x0000000000ff7886 */ /* 0x000fca0002040000 */
[----:B------:R-:W-:Y:S01]  /*1b60*/  @!UP2 UIMAD UR12, UR12, UR21, UR6 ;  /* 0x000000150c0ca2a4 */ /* 0x000fe2000f8e0206 */
[----:B------:R-:W-:-:S03]  /*1b70*/  VOTEU.ALL UP1, P5 ;  /* 0x0000000000ff7886 */ /* 0x000fc60002820000 */
[----:B------:R-:W-:Y:S02]  /*1b80*/  @!UP2 UIMAD.WIDE.U32 UR12, UR12, 0x8, UR18 ;  /* 0x000000080c0ca8a5 */ /* 0x000fe4000f8e0012 */
[----:B------:R-:W-:Y:S01]  /*1b90*/  @!UP1 UIMAD UR11, UR11, UR21, UR6 ;  /* 0x000000150b0b92a4 */ /* 0x000fe2000f8e0206 */
[----:B------:R-:W-:-:S03]  /*1ba0*/  VOTEU.ALL UP2, P6 ;  /* 0x0000000000ff7886 */ /* 0x000fc60003040000 */
[----:B------:R-:W-:Y:S02]  /*1bb0*/  MOV R8, UR12 ;  /* 0x0000000c00087c02 */ /* 0x000fe40008000f00 */
[----:B------:R-:W-:Y:S01]  /*1bc0*/  MOV R9, UR13 ;  /* 0x0000000d00097c02 */ /* 0x000fe20008000f00 */
[----:B------:R-:W-:Y:S02]  /*1bd0*/  @!UP1 UIMAD.WIDE.U32 UR12, UR11, 0x8, UR18 ;  /* 0x000000080b0c98a5 */ /* 0x000fe4000f8e0012 */
[----:B------:R-:W-:-:S03]  /*1be0*/  @!UP2 UIMAD UR14, UR14, UR21, UR6 ;  /* 0x000000150e0ea2a4 */ /* 0x000fc6000f8e0206 */
[----:B------:R-:W4:Y:S01]  /*1bf0*/  @!P4 LDG.E.64 R8, desc[UR16][R8.64] ;  /* 0x000000100808c981 */ /* 0x000f22000c1e1b00 */
[----:B------:R-:W-:Y:S01]  /*1c00*/  @!UP2 UIMAD.WIDE.U32 UR14, UR14, 0x8, UR18 ;  /* 0x000000080e0ea8a5 */ /* 0x000fe2000f8e0012 */
[----:B-1----:R-:W-:Y:S02]  /*1c10*/  MOV R14, UR12 ;  /* 0x0000000c000e7c02 */ /* 0x002fe40008000f00 */
[----:B--2---:R-:W-:Y:S01]  /*1c20*/  MOV R15, UR13 ;  /* 0x0000000d000f7c02 */ /* 0x004fe20008000f00 */
[----:B0--3--:R-:W-:Y:S01]  /*1c30*/  @!P2 FADD.FTZ R12, R12, R10 ;  /* 0x0000000a0c0ca221 */ /* 0x009fe20000010000 */
[----:B------:R-:W-:-:S03]  /*1c40*/  @!P2 FADD.FTZ R13, R13, R11 ;  /* 0x0000000b0d0da221 */ /* 0x000fc60000010000 */
[----:B------:R0:W2:Y:S02]  /*1c50*/  @!P5 LDG.E.64 R10, desc[UR16][R14.64] ;  /* 0x000000100e0ad981 */ /* 0x0000a4000c1e1b00 */
[----:B0-----:R-:W-:Y:S01]  /*1c60*/  MOV R14, UR14 ;  /* 0x0000000e000e7c02 */ /* 0x001fe20008000f00 */
[----:B------:R-:W-:-:S06]  /*1c70*/  IMAD.U32 R15, RZ, RZ, UR15 ;  /* 0x0000000fff0f7e24 */ /* 0x000fcc000f8e00ff */
[----:B------:R-:W3:Y:S01]  /*1c80*/  @!P6 LDG.E.64 R14, desc[UR16][R14.64] ;  /* 0x000000100e0ee981 */ /* 0x000ee2000c1e1b00 */
[----:B------:R-:W-:Y:S01]  /*1c90*/  MOV R28, UR5 ;  /* 0x00000005001c7c02 */ /* 0x000fe20008000f00 */
[----:B----4-:R-:W-:-:S03]  /*1ca0*/  @!P4 FADD.FTZ R12, R12, R8 ;  /* 0x000000080c0cc221 */ /* 0x010fc60000010000 */
[----:B------:R-:W-:Y:S01]  /*1cb0*/  IADD3 R8, PT, PT, R28, 0x4, RZ ;  /* 0x000000041c087810 */ /* 0x000fe20007ffe0ff */
[----:B------:R-:W-:-:S03]  /*1cc0*/  @!P4 FADD.FTZ R13, R13, R9 ;  /* 0x000000090d0dc221 */ /* 0x000fc60000010000 */
[----:B------:R-:W-:Y:S01]  /*1cd0*/  R2UR UR5, R8 ;  /* 0x00000000080572ca */ /* 0x000fe200000e0000 */
[----:B--2---:R-:W-:Y:S01]  /*1ce0*/  @!P5 FADD.FTZ R12, R12, R10 ;  /* 0x0000000a0c0cd221 */ /* 0x004fe20000010000 */
[----:B------:R-:W-:-:S03]  /*1cf0*/  @!P5 FADD.FTZ R13, R13, R11 ;  /* 0x0000000b0d0dd221 */ /* 0x000fc60000010000 */
[----:B---3--:R-:W-:Y:S01]  /*1d00*/  @!P6 FADD.FTZ R12, R12, R14 ;  /* 0x0000000e0c0ce221 */ /* 0x008fe20000010000 */
[----:B------:R-:W-:-:S09]  /*1d10*/  @!P6 FADD.FTZ R13, R13, R15 ;  /* 0x0000000f0d0de221 */ /* 0x000fd20000010000 */
.L_x_1500:
[----:B------:R-:W-:-:S13]  /*1d20*/  LOP3.LUT P2, R8, R17, 0x3, RZ, 0xc0, !PT ;  /* 0x0000000311087812 */ /* 0x000fda000784c0ff */
[----:B------:R-:W-:Y:S05]  /*1d30*/  @!P2 BRA `(.L_x_1495) ;  /* 0x0000000000a0a947 */ /* 0x000fea0003800000 */
[----:B------:R-:W-:-:S13]  /*1d40*/  ISETP.NE.AND P2, PT, R8, 0x1, PT ;  /* 0x000000010800780c */ /* 0x000fda0003f45270 */
[----:B------:R-:W-:Y:S05]  /*1d50*/  @!P2 BRA `(.L_x_1501) ;  /* 0x000000000060a947 */ /* 0x000fea0003800000 */
[----:B------:R-:W-:Y:S02]  /*1d60*/  UIADD3 UR12, UPT, UPT, UR5, 0x1, URZ ;  /* 0x00000001050c7890 */ /* 0x000fe4000fffe0ff */
[----:B------:R-:W-:-:S04]  /*1d70*/  MOV R8, UR5 ;  /* 0x0000000500087c02 */ /* 0x000fc80008000f00 */
[----:B------:R-:W-:Y:S02]  /*1d80*/  ISETP.EQ.OR P4, PT, R8, UR20, P3 ;  /* 0x0000001408007c0c */ /* 0x000fe40009f82670 */
[----:B------:R-:W-:-:S04]  /*1d90*/  MOV R8, UR12 ;  /* 0x0000000c00087c02 */ /* 0x000fc80008000f00 */
[----:B------:R-:W-:-:S07]  /*1da0*/  ISETP.EQ.OR P2, PT, R8, UR20, P3 ;  /* 0x0000001408007c0c */ /* 0x000fce0009f42670 */
[----:B------:R-:W-:-:S05]  /*1db0*/  VOTEU.ALL UP1, P4 ;  /* 0x0000000000ff7886 */ /* 0x000fca0002020000 */
[----:B------:R-:W-:Y:S01]  /*1dc0*/  @!UP1 UIMAD UR14, UR5, UR21, UR6 ;  /* 0x00000015050e92a4 */ /* 0x000fe2000f8e0206 */
[----:B------:R-:W-:-:S03]  /*1dd0*/  VOTEU.ALL UP2, P2 ;  /* 0x0000000000ff7886 */ /* 0x000fc60001040000 */
[----:B------:R-:W-:Y:S02]  /*1de0*/  @!UP1 UIMAD.WIDE.U32 UR14, UR14, 0x8, UR18 ;  /* 0x000000080e0e98a5 */ /* 0x000fe4000f8e0012 */
[----:B------:R-:W-:-:S04]  /*1df0*/  @!UP2 UIMAD UR12, UR12, UR21, UR6 ;  /* 0x000000150c0ca2a4 */ /* 0x000fc8000f8e0206 */
[----:B------:R-:W-:Y:S01]  /*1e00*/  MOV R8, UR14 ;  /* 0x0000000e00087c02 */ /* 0x000fe20008000f00 */
[----:B------:R-:W-:Y:S01]  /*1e10*/  @!UP2 UIMAD.WIDE.U32 UR12, UR12, 0x8, UR18 ;  /* 0x000000080c0ca8a5 */ /* 0x000fe2000f8e0012 */
[----:B------:R-:W-:-:S05]  /*1e20*/  IMAD.U32 R9, RZ, RZ, UR15 ;  /* 0x0000000fff097e24 */ /* 0x000fca000f8e00ff */
[----:B------:R-:W-:Y:S01]  /*1e30*/  MOV R10, UR12 ;  /* 0x0000000c000a7c02 */ /* 0x000fe20008000f00 */
[----:B------:R-:W0:Y:S01]  /*1e40*/  @!P4 LDG.E.64 R8, desc[UR16][R8.64] ;  /* 0x000000100808c981 */ /* 0x000e22000c1e1b00 */
[----:B------:R-:W-:-:S06]  /*1e50*/  MOV R11, UR13 ;  /* 0x0000000d000b7c02 */ /* 0x000fcc0008000f00 */
[----:B------:R-:W4:Y:S01]  /*1e60*/  @!P2 LDG.E.64 R10, desc[UR16][R10.64] ;  /* 0x000000100a0aa981 */ /* 0x000f22000c1e1b00 */
[----:B-1----:R-:W-:-:S04]  /*1e70*/  MOV R14, UR5 ;  /* 0x00000005000e7c02 */ /* 0x002fc80008000f00 */
[----:B------:R-:W-:-:S04]  /*1e80*/  IADD3 R14, PT, PT, R14, 0x2, RZ ;  /* 0x000000020e0e7810 */ /* 0x000fc80007ffe0ff */
[----:B------:R-:W-:Y:S01]  /*1e90*/  R2UR UR5, R14 ;  /* 0x000000000e0572ca */ /* 0x000fe200000e0000 */
[----:B0--3--:R-:W-:Y:S01]  /*1ea0*/  @!P4 FADD.FTZ R12, R12, R8 ;  /* 0x000000080c0cc221 */ /* 0x009fe20000010000 */
[----:B------:R-:W-:-:S03]  /*1eb0*/  @!P4 FADD.FTZ R13, R13, R9 ;  /* 0x000000090d0dc221 */ /* 0x000fc60000010000 */
[----:B----4-:R-:W-:Y:S01]  /*1ec0*/  @!P2 FADD.FTZ R12, R12, R10 ;  /* 0x0000000a0c0ca221 */ /* 0x010fe20000010000 */
[----:B------:R-:W-:-:S09]  /*1ed0*/  @!P2 FADD.FTZ R13, R13, R11 ;  /* 0x0000000b0d0da221 */ /* 0x000fd20000010000 */
.L_x_1501:
[----:B------:R-:W-:Y:S01]  /*1ee0*/  MOV R9, UR5 ;  /* 0x0000000500097c02 */ /* 0x000fe20008000f00 */
[----:B------:R-:W-:Y:S01]  /*1ef0*/  BSSY.RECONVERGENT B0, `(.L_x_1495) ;  /* 0x000000c000007945 */ /* 0x000fe20003800200 */
[----:B------:R-:W-:Y:S02]  /*1f00*/  LOP3.LUT R8, R17, 0x1, RZ, 0xc0, !PT ;  /* 0x0000000111087812 */ /* 0x000fe400078ec0ff */
[----:B------:R-:W-:-:S04]  /*1f10*/  ISETP.EQ.OR P2, PT, R9, UR20, P3 ;  /* 0x0000001409007c0c */ /* 0x000fc80009f42670 */
[----:B------:R-:W-:-:S13]  /*1f20*/  ISETP.NE.U32.OR P2, PT, R8, 0x1, P2 ;  /* 0x000000010800780c */ /* 0x000fda0001745470 */
[----:B------:R-:W-:Y:S05]  /*1f30*/  @P2 BRA `(.L_x_1502) ;  /* 0x00000000001c2947 */ /* 0x000fea0003800000 */
[----:B------:R-:W-:Y:S01]  /*1f40*/  UIMAD UR11, UR21, UR5, UR6 ;  /* 0x00000005150b72a4 */ /* 0x000fe2000f8e0206 */
[----:B------:R-:W-:-:S05]  /*1f50*/  IMAD.MOV.U32 R9, RZ, RZ, 0x8 ;  /* 0x00000008ff097424 */ /* 0x000fca00078e00ff */
[----:B------:R-:W-:-:S05]  /*1f60*/  MOV R8, UR11 ;  /* 0x0000000b00087c02 */ /* 0x000fca0008000f00 */
[----:B------:R-:W-:-:S06]  /*1f70*/  IMAD.WIDE.U32 R8, R8, R9, UR18 ;  /* 0x0000001208087e25 */ /* 0x000fcc000f8e0009 */
[----:B------:R-:W0:Y:S02]  /*1f80*/  LDG.E.64 R8, desc[UR16][R8.64] ;  /* 0x0000001008087981 */ /* 0x000e24000c1e1b00 */
[----:B0--3--:R-:W-:Y:S01]  /*1f90*/  FADD.FTZ R12, R12, R8 ;  /* 0x000000080c0c7221 */ /* 0x009fe20000010000 */
[----:B------:R-:W-:-:S07]  /*1fa0*/  FADD.FTZ R13, R13, R9 ;  /* 0x000000090d0d7221 */ /* 0x000fce0000010000 */
.L_x_1502:
[----:B------:R-:W-:Y:S05]  /*1fb0*/  BSYNC.RECONVERGENT B0 ;  /* 0x0000000000007941 */ /* 0x000fea0003800200 */
.L_x_1495:
[----:B------:R-:W4:Y:S01]  /*1fc0*/  @P0 LDC.64 R10, c[0x0][0x388] ;  /* 0x0000e200ff0a0b82 */ /* 0x000f220000000a00 */
[----:B------:R-:W0:Y:S01]  /*1fd0*/  LDCU UR12, c[0x0][0x414] ;  /* 0x00008280ff0c77ac */ /* 0x000e220008000800 */
[----:B------:R-:W-:Y:S02]  /*1fe0*/  MOV R9, UR9 ;  /* 0x0000000900097c02 */ /* 0x000fe40008000f00 */
[----:B--2---:R-:W-:Y:S01]  /*1ff0*/  LOP3.LUT R15, R22, 0xffff, RZ, 0xc0, !PT ;  /* 0x0000ffff160f7812 */ /* 0x004fe200078ec0ff */
[----:B------:R-:W-:-:S03]  /*2000*/  UMOV UR5, 0x400 ;  /* 0x0000040000057882 */ /* 0x000fc60000000000 */
[----:B------:R-:W2:Y:S01]  /*2010*/  S2UR UR11, SR_CgaCtaId ;  /* 0x00000000000b79c3 */ /* 0x000ea20000008800 */
[----:B------:R-:W-:Y:S01]  /*2020*/  IADD3 R15, PT, PT, R15, UR10, RZ ;  /* 0x0000000a0f0f7c10 */ /* 0x000fe2000fffe0ff */
[----:B0-----:R-:W-:Y:S01]  /*2030*/  @P0 FMUL.FTZ R8, R12, UR12 ;  /* 0x0000000c0c080c20 */ /* 0x001fe20008410000 */
[----:B----4-:R-:W-:-:S04]  /*2040*/  @P0 IMAD.WIDE R10, R9, 0x8, R10 ;  /* 0x00000008090a0825 */ /* 0x010fc800078e020a */
[----:B------:R-:W-:-:S05]  /*2050*/  @P0 FMUL.FTZ R9, R13, UR12 ;  /* 0x0000000c0d090c20 */ /* 0x000fca0008410000 */
[----:B------:R0:W-:Y:S01]  /*2060*/  @P0 STG.E.64 desc[UR16][R10.64], R8 ;  /* 0x000000080a000986 */ /* 0x0001e2000c101b10 */
[----:B--2---:R-:W-:-:S09]  /*2070*/  ULEA UR5, UR11, UR5, 0x18 ;  /* 0x000000050b057291 */ /* 0x004fd2000f8ec0ff */
[----:B------:R-:W-:Y:S01]  /*2080*/  @!P3 STS.64 [UR5+0xc0], R12 ;  /* 0x0000c00cff00b988 */ /* 0x000fe20008000a05 */
[----:B0-----:R-:W0:Y:S08]  /*2090*/  LDC.64 R8, c[0x0][0x398] ;  /* 0x0000e600ff087b82 */ /* 0x001e300000000a00 */
[----:B------:R-:W-:Y:S08]  /*20a0*/  BAR.SYNC.DEFER_BLOCKING 0x0 ;  /* 0x0000000000007b1d */ /* 0x000ff00000010000 */
[----:B------:R-:W2:Y:S01]  /*20b0*/  LDC.64 R10, c[0x0][0x3a0] ;  /* 0x0000e800ff0a7b82 */ /* 0x000ea20000000a00 */
[C---:B0-----:R-:W-:Y:S01]  /*20c0*/  IMAD.WIDE R8, R15.reuse, 0x4, R8 ;  /* 0x000000040f087825 */ /* 0x041fe200078e0208 */
[----:B---3--:R-:W0:Y:S05]  /*20d0*/  LDS.64 R12, [UR5+0xc0] ;  /* 0x0000c005ff0c7984 */ /* 0x008e2a0008000a00 */
[----:B------:R-:W5:Y:S01]  /*20e0*/  LDG.E.64 R8, desc[UR16][R8.64] ;  /* 0x0000001008087981 */ /* 0x000f62000c1e1b00 */
[----:B--2---:R-:W-:-:S06]  /*20f0*/  IMAD.WIDE R10, R15, 0x4, R10 ;  /* 0x000000040f0a7825 */ /* 0x004fcc00078e020a */
[----:B------:R-:W5:Y:S01]  /*2100*/  LDG.E.64 R10, desc[UR16][R10.64] ;  /* 0x000000100a0a7981 */ /* 0x000f62000c1e1b00 */
[----:B0-----:R-:W-:-:S04]  /*2110*/  FMUL.FTZ R12, R12, UR12 ;  /* 0x0000000c0c0c7c20 */ /* 0x001fc80008410000 */
[----:B-1----:R-:W-:-:S04]  /*2120*/  FMUL.FTZ R14, R12, R12 ;  /* 0x0000000c0c0e7220 */ /* 0x002fc80000410000 */
[----:B------:R-:W-:-:S05]  /*2130*/  FFMA.FTZ R14, R13, UR12, -R14 ;  /* 0x0000000c0d0e7c23 */ /* 0x000fca000801080e */
[----:B------:R-:W-:-:S13]  /*2140*/  FSETP.GTU.FTZ.AND P2, PT, R14, RZ, PT ;  /* 0x000000ff0e00720b */ /* 0x000fda0003f5c000 */
[----:B------:R-:W-:-:S05]  /*2150*/  VOTEU.ANY UP1, P2 ;  /* 0x0000000000ff7886 */ /* 0x000fca0001020100 */
[----:B------:R-:W0:Y:S01]  /*2160*/  @UP1 LDCU UR5, c[0x0][0x3a8] ;  /* 0x00007500ff0517ac */ /* 0x000e220008000800 */
[----:B------:R-:W-:-:S13]  /*2170*/  PLOP3.LUT P2, PT, PT, PT, UP1, 0x80, 0x8 ;  /* 0x000000000008781c */ /* 0x000fda0003f4f018 */
[----:B0-----:R-:W-:-:S06]  /*2180*/  @P2 FADD.FTZ R14, R14, UR5 ;  /* 0x000000050e0e2e21 */ /* 0x001fcc0008010000 */
[----:B------:R-:W0:Y:S01]  /*2190*/  @P2 MUFU.RSQ R14, R14 ;  /* 0x0000000e000e2308 */ /* 0x000e220000001400 */
[----:B------:R-:W-:Y:S01]  /*21a0*/  BSSY.RECONVERGENT B0, `(.L_x_1503) ;  /* 0x00000ec000007945 */ /* 0x000fe20003800200 */
[----:B------:R-:W-:Y:S01]  /*21b0*/  IADD3 R13, PT, PT, R23, 0x40, RZ ;  /* 0x00000040170d7810 */ /* 0x000fe20007ffe0ff */
[----:B------:R-:W-:Y:S01]  /*21c0*/  UMOV UR5, 0x3f800000 ;  /* 0x3f80000000057882 */ /* 0x000fe20000000000 */
[----:B0-----:R-:W-:-:S13]  /*21d0*/  @P2 R2UR UR10, R14 ;  /* 0x000000000e0a22ca */ /* 0x001fda00000e0000 */
[----:B------:R-:W-:Y:S01]  /*21e0*/  @UP1 UMOV UR5, UR10 ;  /* 0x0000000a00051c82 */ /* 0x000fe20008000000 */
[----:B------:R-:W-:Y:S05]  /*21f0*/  BRA.U UP0, `(.L_x_1504) ;  /* 0x0000000500807547 */ /* 0x000fea000b800000 */
[----:B------:R-:W0:Y:S01]  /*2200*/  LDCU.64 UR12, c[0x0][0x3e8] ;  /* 0x00007d00ff0c77ac */ /* 0x000e220008000a00 */
[----:B------:R-:W-:Y:S01]  /*2210*/  SHF.R.S32.HI R14, RZ, 0x1f, R23 ;  /* 0x0000001fff0e7819 */ /* 0x000fe20000011417 */
[----:B------:R-:W-:Y:S01]  /*2220*/  BSSY.RECONVERGENT B1, `(.L_x_1505) ;  /* 0x0000016000017945 */ /* 0x000fe20003800200 */
[----:B0-----:R-:W-:-:S04]  /*2230*/  ISETP.GE.U32.AND P1, PT, R23, UR12, PT ;  /* 0x0000000c17007c0c */ /* 0x001fc8000bf26070 */
[----:B------:R-:W-:-:S13]  /*2240*/  ISETP.GE.AND.EX P1, PT, R14, UR13, PT, P1 ;  /* 0x0000000d0e007c0c */ /* 0x000fda000bf26310 */
[----:B------:R-:W-:Y:S05]  /*2250*/  @P1 BRA `(.L_x_1506) ;  /* 0x0000000000481947 */ /* 0x000fea0003800000 */
[----:B------:R-:W0:Y:S01]  /*2260*/  LDCU.64 UR14, c[0x0][0x3e0] ;  /* 0x00007c00ff0e77ac */ /* 0x000e220008000a00 */
[--C-:B------:R-:W-:Y:S01]  /*2270*/  FADD.FTZ R16, R16, -R12.reuse ;  /* 0x8000000c10107221 */ /* 0x100fe20000010000 */
[----:B------:R-:W-:Y:S01]  /*2280*/  FADD.FTZ R15, R7, -R12 ;  /* 0x8000000c070f7221 */ /* 0x000fe20000010000 */
[----:B------:R-:W1:Y:S02]  /*2290*/  LDCU.64 UR10, c[0x0][0x380] ;  /* 0x00007000ff0a77ac */ /* 0x000e640008000a00 */
[----:B------:R-:W-:Y:S01]  /*22a0*/  FMUL.FTZ R7, R16, UR5 ;  /* 0x0000000510077c20 */ /* 0x000fe20008410000 */
[----:B------:R-:W-:Y:S01]  /*22b0*/  FMUL.FTZ R16, R15, UR5 ;  /* 0x000000050f107c20 */ /* 0x000fe20008410000 */
[----:B------:R-:W-:Y:S02]  /*22c0*/  IMAD.MOV.U32 R15, RZ, RZ, R25 ;  /* 0x000000ffff0f7224 */ /* 0x000fe400078e0019 */
[----:B-----5:R-:W-:Y:S01]  /*22d0*/  FFMA.FTZ R7, R8, R7, R10 ;  /* 0x0000000708077223 */ /* 0x020fe2000001000a */
[----:B------:R-:W-:-:S05]  /*22e0*/  FFMA.FTZ R16, R9, R16, R11 ;  /* 0x0000001009107223 */ /* 0x000fca000001000b */
[----:B------:R-:W-:Y:S01]  /*22f0*/  F2FP.BF16.F32.PACK_AB R7, R16, R7 ;  /* 0x000000071007723e */ /* 0x000fe200000010ff */
[----:B0-----:R-:W-:Y:S01]  /*2300*/  IMAD R16, R14, UR14, RZ ;  /* 0x0000000e0e107c24 */ /* 0x001fe2000f8e02ff */
[----:B------:R-:W-:-:S03]  /*2310*/  MOV R14, R26 ;  /* 0x0000001a000e7202 */ /* 0x000fc60000000f00 */
[C---:B------:R-:W-:Y:S02]  /*2320*/  IMAD R29, R23.reuse, UR15, R16 ;  /* 0x0000000f171d7c24 */ /* 0x040fe4000f8e0210 */
[----:B------:R-:W-:-:S05]  /*2330*/  IMAD.WIDE.U32 R14, R23, UR14, R14 ;  /* 0x0000000e170e7c25 */ /* 0x000fca000f8e000e */
[----:B------:R-:W-:Y:S02]  /*2340*/  IADD3 R29, PT, PT, R15, R29, RZ ;  /* 0x0000001d0f1d7210 */ /* 0x000fe40007ffe0ff */
[----:B-1----:R-:W-:-:S04]  /*2350*/  LEA R28, P1, R14, UR10, 0x1 ;  /* 0x0000000a0e1c7c11 */ /* 0x002fc8000f8208ff */
[----:B------:R-:W-:-:S05]  /*2360*/  LEA.HI.X R29, R14, UR11, R29, 0x1, P1 ;  /* 0x0000000b0e1d7c11 */ /* 0x000fca00088f0c1d */
[----:B------:R0:W-:Y:S04]  /*2370*/  STG.E desc[UR16][R28.64], R7 ;  /* 0x000000071c007986 */ /* 0x0001e8000c101910 */
.L_x_1506:
[----:B------:R-:W-:Y:S05]  /*2380*/  BSYNC.RECONVERGENT B1 ;  /* 0x0000000000017941 */ /* 0x000fea0003800200 */
.L_x_1505:
[----:B0-----:R-:W-:Y:S01]  /*2390*/  SHF.R.S32.HI R28, RZ, 0x1f, R13 ;  /* 0x0000001fff1c7819 */ /* 0x001fe2000001140d */
[----:B------:R-:W-:Y:S01]  /*23a0*/  BSSY.RECONVERGENT B1, `(.L_x_1507) ;  /* 0x0000017000017945 */ /* 0x000fe20003800200 */
[----:B------:R-:W-:Y:S02]  /*23b0*/  ISETP.GE.U32.AND P1, PT, R13, UR12, PT ;  /* 0x0000000c0d007c0c */ /* 0x000fe4000bf26070 */
[----:B------:R-:W-:Y:S02]  /*23c0*/  IADD3 R14, PT, PT, R23, 0x80, RZ ;  /* 0x00000080170e7810 */ /* 0x000fe40007ffe0ff */
[----:B------:R-:W-:-:S13]  /*23d0*/  ISETP.GE.AND.EX P1, PT, R28, UR13, PT, P1 ;  /* 0x0000000d1c007c0c */ /* 0x000fda000bf26310 */
[----:B------:R-:W-:Y:S05]  /*23e0*/  @P1 BRA `(.L_x_1508) ;  /* 0x0000000000481947 */ /* 0x000fea0003800000 */
[----:B------:R-:W0:Y:S01]  /*23f0*/  LDCU.64 UR10, c[0x0][0x3e0] ;  /* 0x00007c00ff0a77ac */ /* 0x000e220008000a00 */
[--C-:B------:R-:W-:Y:S01]  /*2400*/  FADD.FTZ R15, R6, -R12.reuse ;  /* 0x8000000c060f7221 */ /* 0x100fe20000010000 */
[----:B------:R-:W-:Y:S01]  /*2410*/  MOV R6, R26 ;  /* 0x0000001a00067202 */ /* 0x000fe20000000f00 */
[----:B------:R-:W-:Y:S01]  /*2420*/  FADD.FTZ R16, R5, -R12 ;  /* 0x8000000c05107221 */ /* 0x000fe20000010000 */
[----:B------:R-:W1:Y:S01]  /*2430*/  LDCU.64 UR14, c[0x0][0x380] ;  /* 0x00007000ff0e77ac */ /* 0x000e620008000a00 */
[----:B------:R-:W-:Y:S02]  /*2440*/  MOV R7, R25 ;  /* 0x0000001900077202 */ /* 0x000fe40000000f00 */
[----:B------:R-:W-:-:S04]  /*2450*/  FMUL.FTZ R16, R16, UR5 ;  /* 0x0000000510107c20 */ /* 0x000fc80008410000 */
[----:B-----5:R-:W-:Y:S01]  /*2460*/  FFMA.FTZ R16, R9, R16, R11 ;  /* 0x0000001009107223 */ /* 0x020fe2000001000b */
[----:B0-----:R-:W-:Y:S02]  /*2470*/  IMAD R28, R28, UR10, RZ ;  /* 0x0000000a1c1c7c24 */ /* 0x001fe4000f8e02ff */
[----:B------:R-:W-:-:S04]  /*2480*/  IMAD.WIDE.U32 R6, R13, UR10, R6 ;  /* 0x0000000a0d067c25 */ /* 0x000fc8000f8e0006 */
[----:B------:R-:W-:Y:S02]  /*2490*/  IMAD R5, R13, UR11, R28 ;  /* 0x0000000b0d057c24 */ /* 0x000fe4000f8e021c */
[----:B------:R-:W-:Y:S01]  /*24a0*/  FMUL.FTZ R13, R15, UR5 ;  /* 0x000000050f0d7c20 */ /* 0x000fe20008410000 */
[----:B-1----:R-:W-:-:S03]  /*24b0*/  LEA R28, P1, R6, UR14, 0x1 ;  /* 0x0000000e061c7c11 */ /* 0x002fc6000f8208ff */
[----:B------:R-:W-:Y:S01]  /*24c0*/  FFMA.FTZ R13, R8, R13, R10 ;  /* 0x0000000d080d7223 */ /* 0x000fe2000001000a */
[----:B------:R-:W-:-:S04]  /*24d0*/  IADD3 R5, PT, PT, R7, R5, RZ ;  /* 0x0000000507057210 */ /* 0x000fc80007ffe0ff */
[----:B------:R-:W-:Y:S02]  /*24e0*/  LEA.HI.X R29, R6, UR15, R5, 0x1, P1 ;  /* 0x0000000f061d7c11 */ /* 0x000fe400088f0c05 */
[----:B------:R-:W-:-:S05]  /*24f0*/  F2FP.BF16.F32.PACK_AB R13, R16, R13 ;  /* 0x0000000d100d723e */ /* 0x000fca00000010ff */
[----:B------:R0:W-:Y:S02]  /*2500*/  STG.E desc[UR16][R28.64], R13 ;  /* 0x0000000d1c007986 */ /* 0x0001e4000c101910 */
.L_x_1508:
[----:B------:R-:W-:Y:S05]  /*2510*/  BSYNC.RECONVERGENT B1 ;  /* 0x0000000000017941 */ /* 0x000fea0003800200 */
.L_x_1507:
[----:B------:R-:W-:Y:S01]  /*2520*/  ISETP.GE.U32.AND P1, PT, R14, UR12, PT ;  /* 0x0000000c0e007c0c */ /* 0x000fe2000bf26070 */
[----:B------:R-:W-:Y:S01]  /*2530*/  BSSY.RECONVERGENT B1, `(.L_x_1509) ;  /* 0x0000019000017945 */ /* 0x000fe20003800200 */
[----:B------:R-:W-:Y:S02]  /*2540*/  SHF.R.S32.HI R15, RZ, 0x1f, R14 ;  /* 0x0000001fff0f7819 */ /* 0x000fe4000001140e */
[----:B------:R-:W-:Y:S02]  /*2550*/  SHF.R.S32.HI R5, RZ, 0x1f, R20 ;  /* 0x0000001fff057819 */ /* 0x000fe40000011414 */
[----:B------:R-:W-:Y:S02]  /*2560*/  ISETP.GE.AND.EX P1, PT, R15, UR13, PT, P1 ;  /* 0x0000000d0f007c0c */ /* 0x000fe4000bf26310 */
[----:B------:R-:W-:-:S04]  /*2570*/  ISETP.GE.U32.AND P2, PT, R20, UR12, PT ;  /* 0x0000000c14007c0c */ /* 0x000fc8000bf46070 */
[----:B------:R-:W-:-:S07]  /*2580*/  ISETP.GE.AND.EX P2, PT, R5, UR13, PT, P2 ;  /* 0x0000000d05007c0c */ /* 0x000fce000bf46320 */
[----:B------:R-:W-:Y:S06]  /*2590*/  @P1 BRA `(.L_x_1510) ;  /* 0x0000000000481947 */ /* 0x000fec0003800000 */
[----:B------:R-:W1:Y:S01]  /*25a0*/  LDCU.64 UR10, c[0x0][0x3e0] ;  /* 0x00007c00ff0a77ac */ /* 0x000e620008000a00 */
[----:B------:R-:W-:Y:S01]  /*25b0*/  MOV R7, R25 ;  /* 0x0000001900077202 */ /* 0x000fe20000000f00 */
[--C-:B------:R-:W-:Y:S01]  /*25c0*/  FADD.FTZ R2, R2, -R12.reuse ;  /* 0x8000000c02027221 */ /* 0x100fe20000010000 */
[----:B------:R-:W-:Y:S01]  /*25d0*/  FADD.FTZ R0, R0, -R12 ;  /* 0x8000000c00007221 */ /* 0x000fe20000010000 */
[----:B------:R-:W2:Y:S01]  /*25e0*/  LDCU.64 UR14, c[0x0][0x380] ;  /* 0x00007000ff0e77ac */ /* 0x000ea20008000a00 */
[----:B------:R-:W-:Y:S02]  /*25f0*/  IMAD.MOV.U32 R6, RZ, RZ, R26 ;  /* 0x000000ffff067224 */ /* 0x000fe400078e001a */
[----:B0-----:R-:W-:Y:S01]  /*2600*/  FMUL.FTZ R13, R2, UR5 ;  /* 0x00000005020d7c20 */ /* 0x001fe20008410000 */
[----:B------:R-:W-:-:S03]  /*2610*/  FMUL.FTZ R0, R0, UR5 ;  /* 0x0000000500007c20 */ /* 0x000fc60008410000 */
[----:B-----5:R-:W-:Y:S01]  /*2620*/  FFMA.FTZ R13, R8, R13, R10 ;  /* 0x0000000d080d7223 */ /* 0x020fe2000001000a */
[----:B------:R-:W-:Y:S01]  /*2630*/  FFMA.FTZ R0, R9, R0, R11 ;  /* 0x0000000009007223 */ /* 0x000fe2000001000b */
[----:B-1----:R-:W-:Y:S02]  /*2640*/  IMAD R15, R15, UR10, RZ ;  /* 0x0000000a0f0f7c24 */ /* 0x002fe4000f8e02ff */
[----:B------:R-:W-:-:S04]  /*2650*/  IMAD.WIDE.U32 R6, R14, UR10, R6 ;  /* 0x0000000a0e067c25 */ /* 0x000fc8000f8e0006 */
[----:B------:R-:W-:Y:S01]  /*2660*/  IMAD R15, R14, UR11, R15 ;  /* 0x0000000b0e0f7c24 */ /* 0x000fe2000f8e020f */
[----:B--2---:R-:W-:-:S04]  /*2670*/  LEA R14, P1, R6, UR14, 0x1 ;  /* 0x0000000e060e7c11 */ /* 0x004fc8000f8208ff */
[----:B------:R-:W-:Y:S02]  /*2680*/  IADD3 R15, PT, PT, R7, R15, RZ ;  /* 0x0000000f070f7210 */ /* 0x000fe40007ffe0ff */
[----:B------:R-:W-:Y:S02]  /*2690*/  F2FP.BF16.F32.PACK_AB R7, R0, R13 ;  /* 0x0000000d0007723e */ /* 0x000fe400000010ff */
[----:B------:R-:W-:-:S05]  /*26a0*/  LEA.HI.X R15, R6, UR15, R15, 0x1, P1 ;  /* 0x0000000f060f7c11 */ /* 0x000fca00088f0c0f */
[----:B------:R1:W-:Y:S02]  /*26b0*/  STG.E desc[UR16][R14.64], R7 ;  /* 0x000000070e007986 */ /* 0x0003e4000c101910 */
.L_x_1510:
[----:B------:R-:W-:Y:S05]  /*26c0*/  BSYNC.RECONVERGENT B1 ;  /* 0x0000000000017941 */ /* 0x000fea0003800200 */
.L_x_1509:
[----:B------:R-:W-:Y:S05]  /*26d0*/  @P2 BRA `(.L_x_1511) ;  /* 0x0000000800602947 */ /* 0x000fea0003800000 */
[----:B------:R-:W2:Y:S01]  /*26e0*/  LDCU.64 UR10, c[0x0][0x3e0] ;  /* 0x00007c00ff0a77ac */ /* 0x000ea20008000a00 */
[--C-:B------:R-:W-:Y:S01]  /*26f0*/  FADD.FTZ R4, R4, -R12.reuse ;  /* 0x8000000c04047221 */ /* 0x100fe20000010000 */
[----:B------:R-:W-:Y:S01]  /*2700*/  MOV R24, R26 ;  /* 0x0000001a00187202 */ /* 0x000fe20000000f00 */
[----:B------:R-:W-:Y:S01]  /*2710*/  FADD.FTZ R12, R3, -R12 ;  /* 0x8000000c030c7221 */ /* 0x000fe20000010000 */
[----:B------:R-:W3:Y:S01]  /*2720*/  LDCU.64 UR12, c[0x0][0x380] ;  /* 0x00007000ff0c77ac */ /* 0x000ee20008000a00 */
[----:B------:R-:W-:Y:S02]  /*2730*/  FMUL.FTZ R3, R4, UR5 ;  /* 0x0000000504037c20 */ /* 0x000fe40008410000 */
[----:B------:R-:W-:-:S04]  /*2740*/  FMUL.FTZ R12, R12, UR5 ;  /* 0x000000050c0c7c20 */ /* 0x000fc80008410000 */
[----:B-----5:R-:W-:Y:S01]  /*2750*/  FFMA.FTZ R12, R9, R12, R11 ;  /* 0x0000000c090c7223 */ /* 0x020fe2000001000b */
[----:B--2---:R-:W-:Y:S02]  /*2760*/  IMAD R5, R5, UR10, RZ ;  /* 0x0000000a05057c24 */ /* 0x004fe4000f8e02ff */
[----:B------:R-:W-:-:S04]  /*2770*/  IMAD.WIDE.U32 R24, R20, UR10, R24 ;  /* 0x0000000a14187c25 */ /* 0x000fc8000f8e0018 */
[----:B-1----:R-:W-:Y:S02]  /*2780*/  IMAD R7, R20, UR11, R5 ;  /* 0x0000000b14077c24 */ /* 0x002fe4000f8e0205 */
[----:B------:R-:W-:Y:S01]  /*2790*/  FFMA.FTZ R5, R8, R3, R10 ;  /* 0x0000000308057223 */ /* 0x000fe2000001000a */
[----:B---3--:R-:W-:Y:S02]  /*27a0*/  LEA R2, P1, R24, UR12, 0x1 ;  /* 0x0000000c18027c11 */ /* 0x008fe4000f8208ff */
[----:B------:R-:W-:Y:S02]  /*27b0*/  IADD3 R7, PT, PT, R25, R7, RZ ;  /* 0x0000000719077210 */ /* 0x000fe40007ffe0ff */
[----:B------:R-:W-:Y:S02]  /*27c0*/  F2FP.BF16.F32.PACK_AB R5, R12, R5 ;  /* 0x000000050c05723e */ /* 0x000fe400000010ff */
[----:B------:R-:W-:-:S05]  /*27d0*/  LEA.HI.X R3, R24, UR13, R7, 0x1, P1 ;  /* 0x0000000d18037c11 */ /* 0x000fca00088f0c07 */
[----:B------:R2:W-:Y:S01]  /*27e0*/  STG.E desc[UR16][R2.64], R5 ;  /* 0x0000000502007986 */ /* 0x0005e2000c101910 */
[----:B------:R-:W-:Y:S05]  /*27f0*/  BRA `(.L_x_1511) ;  /* 0x0000000800187947 */ /* 0x000fea0003800000 */
.L_x_1504:
[----:B------:R-:W0:Y:S01]  /*2800*/  LDCU.64 UR14, c[0x0][0x3e8] ;  /* 0x00007d00ff0e77ac */ /* 0x000e220008000a00 */
[----:B------:R-:W-:Y:S04]  /*2810*/  BSSY.RECONVERGENT B1, `(.L_x_1512) ;  /* 0x000001f000017945 */ /* 0x000fe80003800200 */
[----:B------:R-:W-:Y:S05]  /*2820*/  @P1 BRA `(.L_x_1513) ;  /* 0x0000000000741947 */ /* 0x000fea0003800000 */
[--C-:B------:R-:W-:Y:S01]  /*2830*/  FADD.FTZ R16, R16, -R12.reuse ;  /* 0x8000000c10107221 */ /* 0x100fe20000010000 */
[----:B------:R-:W-:Y:S01]  /*2840*/  FADD.FTZ R7, R7, -R12 ;  /* 0x8000000c07077221 */ /* 0x000fe20000010000 */
[----:B------:R-:W1:Y:S02]  /*2850*/  LDCU.64 UR10, c[0x0][0x3e0] ;  /* 0x00007c00ff0a77ac */ /* 0x000e640008000a00 */
[----:B------:R-:W-:Y:S01]  /*2860*/  FMUL.FTZ R15, R16, UR5 ;  /* 0x00000005100f7c20 */ /* 0x000fe20008410000 */
[----:B------:R-:W-:Y:S01]  /*2870*/  FMUL.FTZ R16, R7, UR5 ;  /* 0x0000000507107c20 */ /* 0x000fe20008410000 */
[----:B------:R-:W2:Y:S02]  /*2880*/  LDCU.64 UR12, c[0x0][0x380] ;  /* 0x00007000ff0c77ac */ /* 0x000ea40008000a00 */
[----:B-----5:R-:W-:Y:S01]  /*2890*/  FFMA.FTZ R14, R8, R15, R10 ;  /* 0x0000000f080e7223 */ /* 0x020fe2000001000a */
[----:B------:R-:W-:-:S03]  /*28a0*/  FFMA.FTZ R7, R9, R16, R11 ;  /* 0x0000001009077223 */ /* 0x000fc6000001000b */
[----:B------:R-:W-:Y:S01]  /*28b0*/  FMUL.FTZ R15, R14, -1.4426950216293334961 ;  /* 0xbfb8aa3b0e0f7820 */ /* 0x000fe20000410000 */
[----:B------:R-:W-:-:S05]  /*28c0*/  FMUL.FTZ R28, R7, -1.4426950216293334961 ;  /* 0xbfb8aa3b071c7820 */ /* 0x000fca0000410000 */
[----:B------:R-:W3:Y:S04]  /*28d0*/  MUFU.EX2 R15, R15 ;  /* 0x0000000f000f7308 */ /* 0x000ee80000000800 */
[----:B------:R-:W4:Y:S01]  /*28e0*/  MUFU.EX2 R28, R28 ;  /* 0x0000001c001c7308 */ /* 0x000f220000000800 */
[----:B---3--:R-:W-:Y:S01]  /*28f0*/  FADD.FTZ R16, R15, 1 ;  /* 0x3f8000000f107421 */ /* 0x008fe20000010000 */
[----:B----4-:R-:W-:-:S03]  /*2900*/  FADD.FTZ R15, R28, 1 ;  /* 0x3f8000001c0f7421 */ /* 0x010fc60000010000 */
[----:B------:R-:W3:Y:S01]  /*2910*/  MUFU.RCP R29, R16 ;  /* 0x00000010001d7308 */ /* 0x000ee20000001000 */
[----:B------:R-:W-:-:S07]  /*2920*/  MOV R28, R26 ;  /* 0x0000001a001c7202 */ /* 0x000fce0000000f00 */
[----:B------:R4:W0:Y:S02]  /*2930*/  MUFU.RCP R16, R15 ;  /* 0x0000000f00107308 */ /* 0x0008240000001000 */
[----:B----4-:R-:W-:Y:S01]  /*2940*/  SHF.R.S32.HI R15, RZ, 0x1f, R23 ;  /* 0x0000001fff0f7819 */ /* 0x010fe20000011417 */
[----:B---3--:R-:W-:Y:S01]  /*2950*/  FMUL.FTZ R29, R14, R29 ;  /* 0x0000001d0e1d7220 */ /* 0x008fe20000410000 */
[----:B0-----:R-:W-:-:S05]  /*2960*/  FMUL.FTZ R14, R7, R16 ;  /* 0x00000010070e7220 */ /* 0x001fca0000410000 */
[----:B------:R-:W-:Y:S01]  /*2970*/  F2FP.BF16.F32.PACK_AB R7, R14, R29 ;  /* 0x0000001d0e07723e */ /* 0x000fe200000010ff */
[----:B-1----:R-:W-:Y:S02]  /*2980*/  IMAD R14, R15, UR10, RZ ;  /* 0x0000000a0f0e7c24 */ /* 0x002fe4000f8e02ff */
[----:B------:R-:W-:Y:S02]  /*2990*/  IMAD.MOV.U32 R29, RZ, RZ, R25 ;  /* 0x000000ffff1d7224 */ /* 0x000fe400078e0019 */
[C---:B------:R-:W-:Y:S02]  /*29a0*/  IMAD R14, R23.reuse, UR11, R14 ;  /* 0x0000000b170e7c24 */ /* 0x040fe4000f8e020e */
[----:B------:R-:W-:-:S05]  /*29b0*/  IMAD.WIDE.U32 R28, R23, UR10, R28 ;  /* 0x0000000a171c7c25 */ /* 0x000fca000f8e001c */
[----:B------:R-:W-:Y:S02]  /*29c0*/  IADD3 R15, PT, PT, R29, R14, RZ ;  /* 0x0000000e1d0f7210 */ /* 0x000fe40007ffe0ff */
[----:B--2---:R-:W-:-:S04]  /*29d0*/  LEA R14, P1, R28, UR12, 0x1 ;  /* 0x0000000c1c0e7c11 */ /* 0x004fc8000f8208ff */
[----:B------:R-:W-:-:S05]  /*29e0*/  LEA.HI.X R15, R28, UR13, R15, 0x1, P1 ;  /* 0x0000000d1c0f7c11 */ /* 0x000fca00088f0c0f */
[----:B------:R1:W-:Y:S04]  /*29f0*/  STG.E desc[UR16][R14.64], R7 ;  /* 0x000000070e007986 */ /* 0x0003e8000c101910 */
.L_x_1513:
[----:B0-----:R-:W-:Y:S05]  /*2a00*/  BSYNC.RECONVERGENT B1 ;  /* 0x0000000000017941 */ /* 0x001fea0003800200 */
.L_x_1512:
[----:B-1----:R-:W-:Y:S01]  /*2a10*/  SHF.R.S32.HI R7, RZ, 0x1f, R13 ;  /* 0x0000001fff077819 */ /* 0x002fe2000001140d */
[----:B------:R-:W-:Y:S01]  /*2a20*/  BSSY.RECONVERGENT B1, `(.L_x_1514) ;  /* 0x0000021000017945 */ /* 0x000fe20003800200 */
[----:B------:R-:W-:Y:S02]  /*2a30*/  ISETP.GE.U32.AND P1, PT, R13, UR14, PT ;  /* 0x0000000e0d007c0c */ /* 0x000fe4000bf26070 */
[----:B------:R-:W-:Y:S02]  /*2a40*/  IADD3 R14, PT, PT, R23, 0x80, RZ ;  /* 0x00000080170e7810 */ /* 0x000fe40007ffe0ff */
[----:B------:R-:W-:-:S13]  /*2a50*/  ISETP.GE.AND.EX P1, PT, R7, UR15, PT, P1 ;  /* 0x0000000f07007c0c */ /* 0x000fda000bf26310 */
[----:B------:R-:W-:Y:S05]  /*2a60*/  @P1 BRA `(.L_x_1515) ;  /* 0x0000000000701947 */ /* 0x000fea0003800000 */
[--C-:B------:R-:W-:Y:S01]  /*2a70*/  FADD.FTZ R6, R6, -R12.reuse ;  /* 0x8000000c06067221 */ /* 0x100fe20000010000 */
[----:B------:R-:W0:Y:S03]  /*2a80*/  LDCU.64 UR10, c[0x0][0x3e0] ;  /* 0x00007c00ff0a77ac */ /* 0x000e260008000a00 */
[----:B------:R-:W-:Y:S01]  /*2a90*/  FMUL.FTZ R15, R6, UR5 ;  /* 0x00000005060f7c20 */ /* 0x000fe20008410000 */
[----:B------:R-:W-:Y:S01]  /*2aa0*/  FADD.FTZ R6, R5, -R12 ;  /* 0x8000000c05067221 */ /* 0x000fe20000010000 */
[----:B------:R-:W1:Y:S02]  /*2ab0*/  LDCU.64 UR12, c[0x0][0x380] ;  /* 0x00007000ff0c77ac */ /* 0x000e640008000a00 */
[----:B-----5:R-:W-:Y:S01]  /*2ac0*/  FFMA.FTZ R5, R8, R15, R10 ;  /* 0x0000000f08057223 */ /* 0x020fe2000001000a */
[----:B------:R-:W-:-:S03]  /*2ad0*/  FMUL.FTZ R6, R6, UR5 ;  /* 0x0000000506067c20 */ /* 0x000fc60008410000 */
[----:B------:R-:W-:Y:S01]  /*2ae0*/  FMUL.FTZ R15, R5, -1.4426950216293334961 ;  /* 0xbfb8aa3b050f7820 */ /* 0x000fe20000410000 */
[----:B------:R-:W-:-:S04]  /*2af0*/  FFMA.FTZ R16, R9, R6, R11 ;  /* 0x0000000609107223 */ /* 0x000fc8000001000b */
[----:B------:R-:W-:Y:S01]  /*2b00*/  FMUL.FTZ R6, R16, -1.4426950216293334961 ;  /* 0xbfb8aa3b10067820 */ /* 0x000fe20000410000 */
[----:B------:R-:W2:Y:S01]  /*2b10*/  MUFU.EX2 R15, R15 ;  /* 0x0000000f000f7308 */ /* 0x000ea20000000800 */
[----:B0-----:R-:W-:-:S03]  /*2b20*/  IMAD R7, R7, UR10, RZ ;  /* 0x0000000a07077c24 */ /* 0x001fc6000f8e02ff */
[----:B------:R0:W3:Y:S01]  /*2b30*/  MUFU.EX2 R28, R6 ;  /* 0x00000006001c7308 */ /* 0x0000e20000000800 */
[----:B--2---:R-:W-:Y:S01]  /*2b40*/  FADD.FTZ R29, R15, 1 ;  /* 0x3f8000000f1d7421 */ /* 0x004fe20000010000 */
[----:B------:R-:W-:Y:S01]  /*2b50*/  IMAD R15, R13, UR11, R7 ;  /* 0x0000000b0d0f7c24 */ /* 0x000fe2000f8e0207 */
[----:B------:R-:W-:Y:S02]  /*2b60*/  MOV R7, R25 ;  /* 0x0000001900077202 */ /* 0x000fe40000000f00 */
[----:B0-----:R-:W0:Y:S01]  /*2b70*/  MUFU.RCP R6, R29 ;  /* 0x0000001d00067308 */ /* 0x001e220000001000 */
[----:B---3--:R-:W-:-:S07]  /*2b80*/  FADD.FTZ R28, R28, 1 ;  /* 0x3f8000001c1c7421 */ /* 0x008fce0000010000 */
[----:B------:R-:W2:Y:S01]  /*2b90*/  MUFU.RCP R28, R28 ;  /* 0x0000001c001c7308 */ /* 0x000ea20000001000 */
[----:B0-----:R-:W-:Y:S01]  /*2ba0*/  FMUL.FTZ R5, R5, R6 ;  /* 0x0000000605057220 */ /* 0x001fe20000410000 */
[----:B------:R-:W-:-:S05]  /*2bb0*/  MOV R6, R26 ;  /* 0x0000001a00067202 */ /* 0x000fca0000000f00 */
[----:B------:R-:W-:-:S04]  /*2bc0*/  IMAD.WIDE.U32 R6, R13, UR10, R6 ;  /* 0x0000000a0d067c25 */ /* 0x000fc8000f8e0006 */
[----:B--2---:R-:W-:Y:S01]  /*2bd0*/  FMUL.FTZ R16, R16, R28 ;  /* 0x0000001c10107220 */ /* 0x004fe20000410000 */
[----:B------:R-:W-:Y:S02]  /*2be0*/  IADD3 R15, PT, PT, R7, R15, RZ ;  /* 0x0000000f070f7210 */ /* 0x000fe40007ffe0ff */
[----:B-1----:R-:W-:Y:S02]  /*2bf0*/  LEA R28, P1, R6, UR12, 0x1 ;  /* 0x0000000c061c7c11 */ /* 0x002fe4000f8208ff */
[----:B------:R-:W-:Y:S02]  /*2c00*/  F2FP.BF16.F32.PACK_AB R5, R16, R5 ;  /* 0x000000051005723e */ /* 0x000fe400000010ff */
[----:B------:R-:W-:-:S05]  /*2c10*/  LEA.HI.X R29, R6, UR13, R15, 0x1, P1 ;  /* 0x0000000d061d7c11 */ /* 0x000fca00088f0c0f */
[----:B------:R0:W-:Y:S04]  /*2c20*/  STG.E desc[UR16][R28.64], R5 ;  /* 0x000000051c007986 */ /* 0x0001e8000c101910 */
.L_x_1515:
[----:B------:R-:W-:Y:S05]  /*2c30*/  BSYNC.RECONVERGENT B1 ;  /* 0x0000000000017941 */ /* 0x000fea0003800200 */
.L_x_1514:
[----:B------:R-:W-:Y:S01]  /*2c40*/  ISETP.GE.U32.AND P1, PT, R14, UR14, PT ;  /* 0x0000000e0e007c0c */ /* 0x000fe2000bf26070 */
[----:B------:R-:W-:Y:S01]  /*2c50*/  BSSY.RECONVERGENT B1, `(.L_x_1516) ;  /* 0x0000023000017945 */ /* 0x000fe20003800200 */
[----:B------:R-:W-:Y:S02]  /*2c60*/  SHF.R.S32.HI R6, RZ, 0x1f, R14 ;  /* 0x0000001fff067819 */ /* 0x000fe4000001140e */
[----:B0-----:R-:W-:Y:S02]  /*2c70*/  SHF.R.S32.HI R5, RZ, 0x1f, R20 ;  /* 0x0000001fff057819 */ /* 0x001fe40000011414 */
[----:B------:R-:W-:Y:S02]  /*2c80*/  ISETP.GE.AND.EX P1, PT, R6, UR15, PT, P1 ;  /* 0x0000000f06007c0c */ /* 0x000fe4000bf26310 */
[----:B------:R-:W-:-:S04]  /*2c90*/  ISETP.GE.U32.AND P2, PT, R20, UR14, PT ;  /* 0x0000000e14007c0c */ /* 0x000fc8000bf46070 */
[----:B------:R-:W-:-:S07]  /*2ca0*/  ISETP.GE.AND.EX P2, PT, R5, UR15, PT, P2 ;  /* 0x0000000f05007c0c */ /* 0x000fce000bf46320 */
[----:B------:R-:W-:Y:S06]  /*2cb0*/  @P1 BRA `(.L_x_1517) ;  /* 0x0000000000701947 */ /* 0x000fec0003800000 */
[--C-:B------:R-:W-:Y:S01]  /*2cc0*/  FADD.FTZ R2, R2, -R12.reuse ;  /* 0x8000000c02027221 */ /* 0x100fe20000010000 */
[----:B------:R-:W-:Y:S01]  /*2cd0*/  FADD.FTZ R0, R0, -R12 ;  /* 0x8000000c00007221 */ /* 0x000fe20000010000 */
[----:B------:R-:W0:Y:S02]  /*2ce0*/  LDCU.64 UR10, c[0x0][0x3e0] ;  /* 0x00007c00ff0a77ac */ /* 0x000e240008000a00 */
[----:B------:R-:W-:Y:S01]  /*2cf0*/  FMUL.FTZ R7, R2, UR5 ;  /* 0x0000000502077c20 */ /* 0x000fe20008410000 */
[----:B------:R-:W-:Y:S01]  /*2d00*/  FMUL.FTZ R0, R0, UR5 ;  /* 0x0000000500007c20 */ /* 0x000fe20008410000 */
[----:B------:R-:W1:Y:S02]  /*2d10*/  LDCU.64 UR12, c[0x0][0x380] ;  /* 0x00007000ff0c77ac */ /* 0x000e640008000a00 */
[----:B-----5:R-:W-:Y:S01]  /*2d20*/  FFMA.FTZ R2, R8, R7, R10 ;  /* 0x0000000708027223 */ /* 0x020fe2000001000a */
[----:B------:R-:W-:-:S03]  /*2d30*/  FFMA.FTZ R13, R9, R0, R11 ;  /* 0x00000000090d7223 */ /* 0x000fc6000001000b */
[----:B------:R-:W-:Y:S01]  /*2d40*/  FMUL.FTZ R7, R2, -1.4426950216293334961 ;  /* 0xbfb8aa3b02077820 */ /* 0x000fe20000410000 */
[----:B------:R-:W-:-:S05]  /*2d50*/  FMUL.FTZ R16, R13, -1.4426950216293334961 ;  /* 0xbfb8aa3b0d107820 */ /* 0x000fca0000410000 */
[----:B------:R-:W2:Y:S01]  /*2d60*/  MUFU.EX2 R7, R7 ;  /* 0x0000000700077308 */ /* 0x000ea20000000800 */
[----:B0-----:R-:W-:-:S03]  /*2d70*/  IMAD R29, R6, UR10, RZ ;  /* 0x0000000a061d7c24 */ /* 0x001fc6000f8e02ff */
[----:B------:R-:W0:Y:S01]  /*2d80*/  MUFU.EX2 R16, R16 ;  /* 0x0000001000107308 */ /* 0x000e220000000800 */
[----:B------:R-:W-:Y:S02]  /*2d90*/  IMAD.MOV.U32 R6, RZ, RZ, R26 ;  /* 0x000000ffff067224 */ /* 0x000fe400078e001a */
[----:B------:R-:W-:Y:S02]  /*2da0*/  IMAD R29, R14, UR11, R29 ;  /* 0x0000000b0e1d7c24 */ /* 0x000fe4000f8e021d */
[----:B--2---:R-:W-:Y:S01]  /*2db0*/  FADD.FTZ R15, R7, 1 ;  /* 0x3f800000070f7421 */ /* 0x004fe20000010000 */
[----:B------:R-:W-:Y:S01]  /*2dc0*/  MOV R7, R25 ;  /* 0x0000001900077202 */ /* 0x000fe20000000f00 */
[----:B0-----:R-:W-:-:S04]  /*2dd0*/  FADD.FTZ R0, R16, 1 ;  /* 0x3f80000010007421 */ /* 0x001fc80000010000 */
[----:B------:R-:W0:Y:S01]  /*2de0*/  MUFU.RCP R15, R15 ;  /* 0x0000000f000f7308 */ /* 0x000e220000001000 */
[----:B------:R-:W-:-:S03]  /*2df0*/  IMAD.WIDE.U32 R6, R14, UR10, R6 ;  /* 0x0000000a0e067c25 */ /* 0x000fc6000f8e0006 */
[----:B-1----:R-:W-:-:S04]  /*2e00*/  LEA R14, P1, R6, UR12, 0x1 ;  /* 0x0000000c060e7c11 */ /* 0x002fc8000f8208ff */
[----:B------:R-:W1:Y:S01]  /*2e10*/  MUFU.RCP R0, R0 ;  /* 0x0000000000007308 */ /* 0x000e620000001000 */
[----:B------:R-:W-:Y:S01]  /*2e20*/  IADD3 R29, PT, PT, R7, R29, RZ ;  /* 0x0000001d071d7210 */ /* 0x000fe20007ffe0ff */
[----:B0-----:R-:W-:-:S03]  /*2e30*/  FMUL.FTZ R2, R2, R15 ;  /* 0x0000000f02027220 */ /* 0x001fc60000410000 */
[----:B------:R-:W-:Y:S01]  /*2e40*/  LEA.HI.X R15, R6, UR13, R29, 0x1, P1 ;  /* 0x0000000d060f7c11 */ /* 0x000fe200088f0c1d */
[----:B-1----:R-:W-:-:S05]  /*2e50*/  FMUL.FTZ R13, R13, R0 ;  /* 0x000000000d0d7220 */ /* 0x002fca0000410000 */
[----:B------:R-:W-:-:S05]  /*2e60*/  F2FP.BF16.F32.PACK_AB R13, R13, R2 ;  /* 0x000000020d0d723e */ /* 0x000fca00000010ff */
[----:B------:R0:W-:Y:S02]  /*2e70*/  STG.E desc[UR16][R14.64], R13 ;  /* 0x0000000d0e007986 */ /* 0x0001e4000c101910 */
.L_x_1517:
[----:B------:R-:W-:Y:S05]  /*2e80*/  BSYNC.RECONVERGENT B1 ;  /* 0x0000000000017941 */ /* 0x000fea0003800200 */
.L_x_1516:
[----:B------:R-:W-:Y:S05]  /*2e90*/  @P2 BRA `(.L_x_1511) ;  /* 0x0000000000702947 */ /* 0x000fea0003800000 */
[--C-:B------:R-:W-:Y:S01]  /*2ea0*/  FADD.FTZ R4, R4, -R12.reuse ;  /* 0x8000000c04047221 */ /* 0x100fe20000010000 */
[----:B------:R-:W-:Y:S01]  /*2eb0*/  FADD.FTZ R3, R3, -R12 ;  /* 0x8000000c03037221 */ /* 0x000fe20000010000 */
[----:B------:R-:W1:Y:S02]  /*2ec0*/  LDCU.64 UR10, c[0x0][0x3e0] ;  /* 0x00007c00ff0a77ac */ /* 0x000e640008000a00 */
[----:B------:R-:W-:Y:S01]  /*2ed0*/  FMUL.FTZ R7, R4, UR5 ;  /* 0x0000000504077c20 */ /* 0x000fe20008410000 */
[----:B------:R-:W-:Y:S01]  /*2ee0*/  FMUL.FTZ R2, R3, UR5 ;  /* 0x0000000503027c20 */ /* 0x000fe20008410000 */
[----:B------:R-:W2:Y:S01]  /*2ef0*/  LDCU.64 UR12, c[0x0][0x380] ;  /* 0x00007000ff0c77ac */ /* 0x000ea20008000a00 */
[----:B------:R-:W-:Y:S01]  /*2f00*/  MOV R3, R25 ;  /* 0x0000001900037202 */ /* 0x000fe20000000f00 */
[----:B-----5:R-:W-:Y:S01]  /*2f10*/  FFMA.FTZ R8, R8, R7, R10 ;  /* 0x0000000708087223 */ /* 0x020fe2000001000a */
[----:B------:R-:W-:Y:S01]  /*2f20*/  FFMA.FTZ R10, R9, R2, R11 ;  /* 0x00000002090a7223 */ /* 0x000fe2000001000b */
[----:B------:R-:W-:-:S02]  /*2f30*/  MOV R2, R26 ;  /* 0x0000001a00027202 */ /* 0x000fc40000000f00 */
[----:B------:R-:W-:Y:S01]  /*2f40*/  FMUL.FTZ R0, R8, -1.4426950216293334961 ;  /* 0xbfb8aa3b08007820 */ /* 0x000fe20000410000 */
[----:B------:R-:W-:-:S05]  /*2f50*/  FMUL.FTZ R6, R10, -1.4426950216293334961 ;  /* 0xbfb8aa3b0a067820 */ /* 0x000fca0000410000 */
[----:B------:R-:W3:Y:S01]  /*2f60*/  MUFU.EX2 R0, R0 ;  /* 0x0000000000007308 */ /* 0x000ee20000000800 */
[----:B-1----:R-:W-:-:S03]  /*2f70*/  IMAD R5, R5, UR10, RZ ;  /* 0x0000000a05057c24 */ /* 0x002fc6000f8e02ff */
[----:B------:R-:W1:Y:S01]  /*2f80*/  MUFU.EX2 R6, R6 ;  /* 0x0000000600067308 */ /* 0x000e620000000800 */
[----:B------:R-:W-:-:S04]  /*2f90*/  IMAD.WIDE.U32 R2, R20, UR10, R2 ;  /* 0x0000000a14027c25 */ /* 0x000fc8000f8e0002 */
[----:B------:R-:W-:Y:S02]  /*2fa0*/  IMAD R5, R20, UR11, R5 ;  /* 0x0000000b14057c24 */ /* 0x000fe4000f8e0205 */
[----:B---3--:R-:W-:-:S03]  /*2fb0*/  FADD.FTZ R4, R0, 1 ;  /* 0x3f80000000047421 */ /* 0x008fc60000010000 */
[----:B------:R-:W-:Y:S01]  /*2fc0*/  IADD3 R5, PT, PT, R3, R5, RZ ;  /* 0x0000000503057210 */ /* 0x000fe20007ffe0ff */
[----:B-1----:R-:W-:Y:S01]  /*2fd0*/  FADD.FTZ R9, R6, 1 ;  /* 0x3f80000006097421 */ /* 0x002fe20000010000 */
[----:B------:R2:W1:Y:S08]  /*2fe0*/  MUFU.RCP R7, R4 ;  /* 0x0000000400077308 */ /* 0x0004700000001000 */
[----:B------:R-:W3:Y:S01]  /*2ff0*/  MUFU.RCP R9, R9 ;  /* 0x0000000900097308 */ /* 0x000ee20000001000 */
[----:B--2---:R-:W-:-:S04]  /*3000*/  LEA R4, P1, R2, UR12, 0x1 ;  /* 0x0000000c02047c11 */ /* 0x004fc8000f8208ff */
[----:B------:R-:W-:Y:S01]  /*3010*/  LEA.HI.X R5, R2, UR13, R5, 0x1, P1 ;  /* 0x0000000d02057c11 */ /* 0x000fe200088f0c05 */
[----:B-1----:R-:W-:Y:S01]  /*3020*/  FMUL.FTZ R7, R8, R7 ;  /* 0x0000000708077220 */ /* 0x002fe20000410000 */
[----:B---3--:R-:W-:-:S05]  /*3030*/  FMUL.FTZ R0, R10, R9 ;  /* 0x000000090a007220 */ /* 0x008fca0000410000 */
[----:B------:R-:W-:-:S05]  /*3040*/  F2FP.BF16.F32.PACK_AB R7, R0, R7 ;  /* 0x000000070007723e */ /* 0x000fca00000010ff */
[----:B------:R3:W-:Y:S02]  /*3050*/  STG.E desc[UR16][R4.64], R7 ;  /* 0x0000000704007986 */ /* 0x0007e4000c101910 */
.L_x_1511:
[----:B------:R-:W-:Y:S05]  /*3060*/  BSYNC.RECONVERGENT B0 ;  /* 0x0000000000007941 */ /* 0x000fea0003800200 */
.L_x_1503:
[----:B------:R-:W-:Y:S02]  /*3070*/  UIADD3 UR9, UPT, UPT, UR21, UR9, URZ ;  /* 0x0000000915097290 */ /* 0x000fe4000fffe0ff */
[----:B------:R-:W-:Y:S02]  /*3080*/  UIADD3 UR4, UPT, UPT, UR4, 0x1, URZ ;  /* 0x0000000104047890 */ /* 0x000fe4000fffe0ff */
[----:B------:R-:W-:-:S09]  /*3090*/  UISETP.GE.AND UP1, UPT, UR9, UR7, UPT ;  /* 0x000000070900728c */ /* 0x000fd2000bf26270 */
[----:B------:R-:W-:Y:S05]  /*30a0*/  BRA.U !UP1, `(.L_x_1518) ;  /* 0xffffffd109747547 */ /* 0x000fea000b83ffff */
[----:B------:R-:W-:Y:S05]  /*30b0*/  EXIT ;  /* 0x000000000000794d */ /* 0x000fea0003800000 */
.L_x_1519:
        /* <DEDUP_REMOVED lines=12> */
.L_x_2500:


//--------------------- .text._Z35group_norm_nhwc_fwd_one_pass_kernelI11Bf16IOFp32WLi512ELi20ELi640EEv26Group_norm_nhwc_fwd_params --------------------------
	.section	.text._Z35group_norm_nhwc_fwd_one_pass_kernelI11Bf16IOFp32WLi512ELi20ELi640EEv26Group_norm_nhwc_fwd_params,"ax",@progbits
	.align	128
        .global         _Z35group_norm_nhwc_fwd_one_pass_kernelI11Bf16IOFp32WLi512ELi20ELi640EEv26Group_norm_nhwc_fwd_params
        .type           _Z35group_norm_nhwc_fwd_one_pass_kernelI11Bf16IOFp32WLi512ELi20ELi640EEv26Group_norm_nhwc_fwd_params,@function
        .size           _Z35group_norm_nhwc_fwd_one_pass_kernelI11Bf16IOFp32WLi512ELi20ELi640EEv26Group_norm_nhwc_fwd_params,(.L_x_2501 - _Z35group_norm_nhwc_fwd_one_pass_kernelI11Bf16IOFp32WLi512ELi20ELi640EEv26Group_norm_nhwc_fwd_params)
        .other          _Z35group_norm_nhwc_fwd_one_pass_kernelI11Bf16IOFp32WLi512ELi20ELi640EEv26Group_norm_nhwc_fwd_params,@"STO_CUDA_ENTRY STV_DEFAULT"
_Z35group_norm_nhwc_fwd_one_pass_kernelI11Bf16IOFp32WLi512ELi20ELi640EEv26Group_norm_nhwc_fwd_params:
.text._Z35group_norm_nhwc_fwd_one_pass_kernelI11Bf16IOFp32WLi512ELi20ELi640EEv26Group_norm_nhwc_fwd_params:
        /* <DEDUP_REMOVED lines=11> */
[----:B------:R-:W3:Y:S01]  /*00b0*/  LDCU.64 UR8, c[0x0][0x388] ;  /* 0x00007100ff0877ac */ /* 0x000ee20008000a00 */
[----:B------:R-:W4:Y:S01]  /*00c0*/  LDCU UR20, c[0x0][0x374] ;  /* 0x00006e80ff1477ac */ /* 0x000f220008000800 */
[----:B------:R-:W0:Y:S01]  /*00d0*/  LDCU.64 UR16, c[0x0][0x358] ;  /* 0x00006b00ff1077ac */ /* 0x000e220008000a00 */
[----:B------:R-:W-:Y:S01]  /*00e0*/  UMOV UR7, UR6 ;  /* 0x0000000600077c82 */ /* 0x000fe20008000000 */
[----:B--2---:R-:W-:Y:S01]  /*00f0*/  MOV R3, UR4 ;  /* 0x0000000400037c02 */ /* 0x004fe20008000f00 */
[----:B------:R-:W-:Y:S01]  /*0100*/  UMOV UR4, URZ ;  /* 0x000000ff00047c82 */ /* 0x000fe20008000000 */
[----:B---3--:R-:W-:Y:S02]  /*0110*/  ISETP.NE.U32.AND P1, PT, RZ, UR8, PT ;  /* 0x00000008ff007c0c */ /* 0x008fe4000bf25070 */
[----:B0-----:R-:W-:-:S02]  /*0120*/  LOP3.LUT R0, R4, 0xffff, RZ, 0xc0, !PT ;  /* 0x0000ffff04007812 */ /* 0x001fc400078ec0ff */
[----:B-1----:R-:W-:-:S03]  /*0130*/  LOP3.LUT P0, RZ, R4, UR15, RZ, 0xfc, !PT ;  /* 0x0000000f04ff7c12 */ /* 0x002fc6000f80fcff */
[----:B------:R-:W-:Y:S01]  /*0140*/  IMAD R0, R0, 0x199a, RZ ;  /* 0x0000199a00007824 */ /* 0x000fe200078e02ff */
[----:B------:R-:W-:-:S04]  /*0150*/  ISETP.NE.AND.EX P0, PT, RZ, UR9, !P0, P1 ;  /* 0x00000009ff007c0c */ /* 0x000fc8000c705310 */
[----:B------:R-:W-:-:S04]  /*0160*/  SHF.R.U32.HI R0, RZ, 0x10, R0 ;  /* 0x00000010ff007819 */ /* 0x000fc80000011600 */
[----:B------:R-:W-:Y:S01]  /*0170*/  PRMT R2, R0, 0x9910, RZ ;  /* 0x0000991000027816 */ /* 0x000fe200000000ff */
[----:B------:R-:W-:-:S03]  /*0180*/  IMAD R0, R3, UR15, R0 ;  /* 0x0000000f03007c24 */ /* 0x000fc6000f8e0200 */
[----:B------:R-:W-:Y:S01]  /*0190*/  MOV R3, R2 ;  /* 0x0000000200037202 */ /* 0x000fe20000000f00 */
[C---:B------:R-:W-:Y:S01]  /*01a0*/  VIADD R40, R0.reuse, 0x180 ;  /* 0x0000018000287836 */ /* 0x040fe20000000000 */
[----:B------:R-:W0:Y:S01]  /*01b0*/  LDC R2, c[0x0][0x370] ;  /* 0x0000dc00ff027b82 */ /* 0x000e220000000800 */
[C---:B------:R-:W-:Y:S02]  /*01c0*/  IADD3 R42, PT, PT, R0.reuse, 0x40, RZ ;  /* 0x00000040002a7810 */ /* 0x040fe40007ffe0ff */
[----:B------:R-:W-:Y:S01]  /*01d0*/  IMAD R3, R3, 0xa, RZ ;  /* 0x0000000a03037824 */ /* 0x000fe200078e02ff */
[C---:B------:R-:W-:Y:S02]  /*01e0*/  IADD3 R38, PT, PT, R0.reuse, 0x80, RZ ;  /* 0x0000008000267810 */ /* 0x040fe40007ffe0ff */
[----:B------:R-:W-:Y:S02]  /*01f0*/  IADD3 R37, PT, PT, R0, 0xc0, RZ ;  /* 0x000000c000257810 */ /* 0x000fe40007ffe0ff */
[----:B------:R-:W-:-:S02]  /*0200*/  IADD3 R3, PT, PT, RZ, -R3, RZ ;  /* 0x80000003ff037210 */ /* 0x000fc40007ffe0ff */
[C---:B------:R-:W-:Y:S02]  /*0210*/  IADD3 R36, PT, PT, R0.reuse, 0x100, RZ ;  /* 0x0000010000247810 */ /* 0x040fe40007ffe0ff */
[----:B------:R-:W-:Y:S02]  /*0220*/  PRMT R41, R3, 0x7710, RZ ;  /* 0x0000771003297816 */ /* 0x000fe400000000ff */
[C---:B------:R-:W-:Y:S02]  /*0230*/  IADD3 R35, PT, PT, R0.reuse, 0x140, RZ ;  /* 0x0000014000237810 */ /* 0x040fe40007ffe0ff */
[----:B------:R-:W-:Y:S02]  /*0240*/  IADD3 R39, PT, PT, R0, 0x1c0, RZ ;  /* 0x000001c000277810 */ /* 0x000fe40007ffe0ff */
[----:B------:R-:W-:Y:S02]  /*0250*/  IADD3 R41, PT, PT, R41, R4, RZ ;  /* 0x0000000429297210 */ /* 0x000fe40007ffe0ff */
[----:B------:R-:W-:-:S02]  /*0260*/  SHF.R.S32.HI R5, RZ, 0x1f, R0 ;  /* 0x0000001fff057819 */ /* 0x000fc40000011400 */
[----:B------:R-:W-:Y:S02]  /*0270*/  SHF.R.S32.HI R5, RZ, 0x1f, R42 ;  /* 0x0000001fff057819 */ /* 0x000fe4000001142a */
[----:B------:R-:W-:Y:S02]  /*0280*/  SHF.R.S32.HI R6, RZ, 0x1f, R38 ;  /* 0x0000001fff067819 */ /* 0x000fe40000011426 */
[----:B------:R-:W-:Y:S02]  /*0290*/  SHF.R.S32.HI R5, RZ, 0x1f, R37 ;  /* 0x0000001fff057819 */ /* 0x000fe40000011425 */
[----:B------:R-:W-:Y:S02]  /*02a0*/  SHF.R.S32.HI R3, RZ, 0x1f, R36 ;  /* 0x0000001fff037819 */ /* 0x000fe40000011424 */
[----:B------:R-:W-:Y:S02]  /*02b0*/  SHF.R.S32.HI R45, RZ, 0x1f, R35 ;  /* 0x0000001fff2d7819 */ /* 0x000fe40000011423 */
[----:B------:R-:W-:-:S02]  /*02c0*/  SHF.R.S32.HI R44, RZ, 0x1f, R40 ;  /* 0x0000001fff2c7819 */ /* 0x000fc40000011428 */
[----:B------:R-:W-:Y:S02]  /*02d0*/  SHF.R.S32.HI R43, RZ, 0x1f, R39 ;  /* 0x0000001fff2b7819 */ /* 0x000fe40000011427 */
[----:B----4-:R-:W-:-:S07]  /*02e0*/  SHF.L.U32 R41, R41, 0x1, RZ ;  /* 0x0000000129297819 */ /* 0x010fce00000006ff */
.L_x_1563:
[----:B------:R-:W1:Y:S01]  /*02f0*/  LDCU UR5, c[0x0][0x3f8] ;  /* 0x00007f00ff0577ac */ /* 0x000e620008000800 */
[----:B------:R-:W-:Y:S02]  /*0300*/  IABS R8, UR7 ;  /* 0x0000000700087c13 */ /* 0x000fe40008000000 */
[----:B------:R-:W-:Y:S02]  /*0310*/  CS2R R32, SRZ ;  /* 0x0000000000207805 */ /* 0x000fe4000001ff00 */
[----:B------:R-:W-:Y:S01]  /*0320*/  SHF.R.S32.HI R9, RZ, 0x1f, R42 ;  /* 0x0000001fff097819 */ /* 0x000fe2000001142a */
[----:B--2---:R-:W2:Y:S01]  /*0330*/  LDCU.64 UR12, c[0x0][0x3f0] ;  /* 0x00007e00ff0c77ac */ /* 0x004ea20008000a00 */
[----:B------:R-:W-:Y:S02]  /*0340*/  R2UR UR10, R8 ;  /* 0x00000000080a72ca */ /* 0x000fe400000e0000 */
[----:B------:R-:W-:Y:S02]  /*0350*/  SHF.R.S32.HI R20, RZ, 0x1f, R38 ;  /* 0x0000001fff147819 */ /* 0x000fe40000011426 */
[----:B------:R-:W-:-:S02]  /*0360*/  SHF.R.S32.HI R28, RZ, 0x1f, R37 ;  /* 0x0000001fff1c7819 */ /* 0x000fc40000011425 */
[----:B------:R-:W-:Y:S02]  /*0370*/  SHF.R.S32.HI R27, RZ, 0x1f, R0 ;  /* 0x0000001fff1b7819 */ /* 0x000fe40000011400 */
[----:B------:R-:W-:Y:S02]  /*0380*/  SHF.R.S32.HI R24, RZ, 0x1f, R36 ;  /* 0x0000001fff187819 */ /* 0x000fe40000011424 */
[----:B01-34-:R-:W-:-:S04]  /*0390*/  MOV R3, UR5 ;  /* 0x0000000500037c02 */ /* 0x01bfc80008000f00 */
[----:B------:R-:W-:-:S04]  /*03a0*/  IABS R6, R3 ;  /* 0x0000000300067213 */ /* 0x000fc80000000000 */
[----:B------:R-:W1:Y:S08]  /*03b0*/  I2F.RP R3, R6 ;  /* 0x0000000600037306 */ /* 0x000e700000209400 */
[----:B-1----:R-:W1:Y:S02]  /*03c0*/  MUFU.RCP R3, R3 ;  /* 0x0000000300037308 */ /* 0x002e640000001000 */
[----:B-1----:R-:W-:-:S06]  /*03d0*/  IADD3 R4, PT, PT, R3, 0xffffffe, RZ ;  /* 0x0ffffffe03047810 */ /* 0x002fcc0007ffe0ff */
[----:B------:R1:W3:Y:S02]  /*03e0*/  F2I.FTZ.U32.TRUNC.NTZ R5, R4 ;  /* 0x0000000400057305 */ /* 0x0002e4000021f000 */
[----:B-1----:R-:W-:-:S05]  /*03f0*/  HFMA2 R4, -RZ, RZ, 0, 0 ;  /* 0x00000000ff047431 */ /* 0x002fca00000001ff */
[----:B------:R-:W-:Y:S02]  /*0400*/  R2UR UR8, R4 ;  /* 0x00000000040872ca */ /* 0x000fe400000e0000 */
[----:B---3--:R-:W-:Y:S02]  /*0410*/  R2UR UR9, R5 ;  /* 0x00000000050972ca */ /* 0x008fe400000e0000 */
[----:B------:R-:W-:-:S05]  /*0420*/  IADD3 R7, PT, PT, RZ, -R5, RZ ;  /* 0x80000005ff077210 */ /* 0x000fca0007ffe0ff */
[----:B------:R-:W-:-:S06]  /*0430*/  IMAD R7, R7, R6, RZ ;  /* 0x0000000607077224 */ /* 0x000fcc00078e02ff */
[----:B------:R-:W-:-:S05]  /*0440*/  IMAD.HI.U32 R7, R5, R7, UR8 ;  /* 0x0000000805077e27 */ /* 0x000fca000f8e0007 */
[----:B------:R-:W-:-:S13]  /*0450*/  R2UR UR8, R7 ;  /* 0x00000000070872ca */ /* 0x000fda00000e0000 */
[----:B------:R-:W-:Y:S02]  /*0460*/  UIMAD.WIDE.U32 UR8, UR8, UR10, URZ ;  /* 0x0000000a080872a5 */ /* 0x000fe4000f8e00ff */
[----:B------:R-:W-:-:S04]  /*0470*/  ULOP3.LUT UR8, UR7, UR5, URZ, 0x3c, !UPT ;  /* 0x0000000507087292 */ /* 0x000fc8000f8e3cff */
[----:B------:R-:W-:-:S05]  /*0480*/  IADD3 R3, PT, PT, RZ, -UR9, RZ ;  /* 0x80000009ff037c10 */ /* 0x000fca000fffe0ff */
[C---:B------:R-:W-:Y:S01]  /*0490*/  IMAD R3, R6.reuse, R3, UR10 ;  /* 0x0000000a06037e24 */ /* 0x040fe2000f8e0203 */
[----:B------:R-:W1:Y:S04]  /*04a0*/  LDCU.64 UR10, c[0x0][0x3e8] ;  /* 0x00007d00ff0a77ac */ /* 0x000e680008000a00 */
[----:B------:R-:W-:-:S13]  /*04b0*/  ISETP.GT.U32.AND P1, PT, R6, R3, PT ;  /* 0x000000030600720c */ /* 0x000fda0003f24070 */
[----:B------:R-:W-:Y:S01]  /*04c0*/  VOTEU.ANY UP1, P1 ;  /* 0x0000000000ff7886 */ /* 0x000fe20000820100 */
[----:B------:R-:W-:Y:S02]  /*04d0*/  PLOP3.LUT P1, PT, PT, PT, UP1, 0x80, 0x8 ;  /* 0x000000000008781c */ /* 0x000fe40003f2f018 */
[----:B-1----:R-:W-:Y:S02]  /*04e0*/  ISETP.GE.U32.AND P3, PT, R42, UR10, PT ;  /* 0x0000000a2a007c0c */ /* 0x002fe4000bf66070 */
[----:B------:R-:W-:Y:S01]  /*04f0*/  @!UP1 UIADD3 UR9, UPT, UPT, UR9, 0x1, URZ ;  /* 0x0000000109099890 */ /* 0x000fe2000fffe0ff */
[----:B------:R-:W-:Y:S01]  /*0500*/  ISETP.GE.U32.AND P5, PT, R38, UR10, PT ;  /* 0x0000000a26007c0c */ /* 0x000fe2000bfa6070 */
[----:B------:R-:W-:Y:S01]  /*0510*/  UISETP.GE.AND UP1, UPT, UR8, URZ, UPT ;  /* 0x000000ff0800728c */ /* 0x000fe2000bf26270 */
[----:B------:R-:W-:Y:S02]  /*0520*/  ISETP.GE.AND.EX P3, PT, R9, UR11, PT, P3 ;  /* 0x0000000b09007c0c */ /* 0x000fe4000bf66330 */
[----:B------:R-:W-:-:S02]  /*0530*/  ISETP.GE.AND.EX P5, PT, R20, UR11, PT, P5 ;  /* 0x0000000b14007c0c */ /* 0x000fc4000bfa6350 */
[----:B------:R-:W-:Y:S02]  /*0540*/  ISETP.GE.U32.AND P2, PT, R37, UR10, PT ;  /* 0x0000000a25007c0c */ /* 0x000fe4000bf46070 */
[----:B------:R-:W-:Y:S02]  /*0550*/  @!P1 IMAD.IADD R3, R3, 0x1, -R6 ;  /* 0x0000000103039824 */ /* 0x000fe400078e0a06 */
[----:B------:R-:W-:-:S03]  /*0560*/  ISETP.GE.AND.EX P2, PT, R28, UR11, PT, P2 ;  /* 0x0000000b1c007c0c */ /* 0x000fc6000bf46320 */
[----:B------:R-:W-:Y:S02]  /*0570*/  ISETP.GE.U32.AND P1, PT, R3, R6, PT ;  /* 0x000000060300720c */ /* 0x000fe40003f26070 */
[----:B------:R-:W1:Y:S01]  /*0580*/  @!P3 LDC.64 R12, c[0x0][0x3e0] ;  /* 0x0000f800ff0cbb82 */ /* 0x000e620000000a00 */
[----:B------:R-:W-:-:S07]  /*0590*/  LOP3.LUT R6, R41, 0xffff, RZ, 0xc0, !PT ;  /* 0x0000ffff29067812 */ /* 0x000fce00078ec0ff */
[----:B-----5:R-:W3:Y:S03]  /*05a0*/  @!P5 LDC.64 R18, c[0x0][0x3e0] ;  /* 0x0000f800ff12db82 */ /* 0x020ee60000000a00 */
[----:B------:R-:W-:Y:S01]  /*05b0*/  VOTEU.ANY UP0, P1 ;  /* 0x0000000000ff7886 */ /* 0x000fe20000800100 */
[----:B------:R-:W-:-:S04]  /*05c0*/  ISETP.GE.U32.AND P1, PT, R0, UR10, PT ;  /* 0x0000000a00007c0c */ /* 0x000fc8000bf26070 */
[----:B------:R-:W-:Y:S01]  /*05d0*/  @UP0 UIADD3 UR9, UPT, UPT, UR9, 0x1, URZ ;  /* 0x0000000109090890 */ /* 0x000fe2000fffe0ff */
[----:B------:R-:W4:Y:S01]  /*05e0*/  @!P3 LDC.64 R16, c[0x0][0x390] ;  /* 0x0000e400ff10bb82 */ /* 0x000f220000000a00 */
[----:B------:R-:W-:Y:S01]  /*05f0*/  UISETP.NE.AND UP0, UPT, UR5, URZ, UPT ;  /* 0x000000ff0500728c */ /* 0x000fe2000bf05270 */
[----:B------:R-:W-:Y:S01]  /*0600*/  ISETP.GE.AND.EX P1, PT, R27, UR11, PT, P1 ;  /* 0x0000000b1b007c0c */ /* 0x000fe2000bf26310 */
[----:B------:R-:W-:-:S05]  /*0610*/  @!UP1 UIADD3 UR9, UPT, UPT, -UR9, URZ, URZ ;  /* 0x000000ff09099290 */ /* 0x000fca000fffe1ff */
[----:B------:R-:W5:Y:S04]  /*0620*/  @!P2 LDC.64 R14, c[0x0][0x3e0] ;  /* 0x0000f800ff0eab82 */ /* 0x000f680000000a00 */
[----:B------:R-:W-:-:S04]  /*0630*/  @!UP0 ULOP3.LUT UR9, URZ, UR5, URZ, 0x33, !UPT ;  /* 0x00000005ff098292 */ /* 0x000fc8000f8e33ff */
[----:B------:R-:W-:Y:S01]  /*0640*/  UIADD3 UR8, UPT, UPT, -UR9, URZ, URZ ;  /* 0x000000ff09087290 */ /* 0x000fe2000fffe1ff */
[----:B------:R-:W0:Y:S03]  /*0650*/  @!P5 LDC.64 R4, c[0x0][0x390] ;  /* 0x0000e400ff04db82 */ /* 0x000e260000000a00 */
[----:B------:R-:W-:Y:S02]  /*0660*/  UIMAD UR8, UR5, UR8, UR7 ;  /* 0x00000008050872a4 */ /* 0x000fe4000f8e0207 */
[----:B------:R-:W-:Y:S02]  /*0670*/  USHF.R.S32.HI UR5, URZ, 0x1f, UR9 ;  /* 0x0000001fff057899 */ /* 0x000fe40008011409 */
[----:B------:R-:W-:Y:S01]  /*0680*/  UIMAD UR8, UR8, 0x14, URZ ;  /* 0x00000014080878a4 */ /* 0x000fe2000f8e02ff */
[----:B------:R-:W0:Y:S01]  /*0690*/  @!P1 LDC.64 R10, c[0x0][0x3e0] ;  /* 0x0000f800ff0a9b82 */ /* 0x000e220000000a00 */
[----:B--2---:R-:W-:-:S04]  /*06a0*/  UIMAD UR5, UR5, UR12, URZ ;  /* 0x0000000c050572a4 */ /* 0x004fc8000f8e02ff */
[----:B------:R-:W-:Y:S01]  /*06b0*/  IADD3 R6, P4, PT, R6, UR8, RZ ;  /* 0x0000000806067c10 */ /* 0x000fe2000ff9e0ff */
[----:B------:R-:W-:Y:S01]  /*06c0*/  UIMAD UR5, UR9, UR13, UR5 ;  /* 0x0000000d090572a4 */ /* 0x000fe2000f8e0205 */
[----:B------:R-:W-:-:S04]  /*06d0*/  MOV R3, UR8 ;  /* 0x0000000800037c02 */ /* 0x000fc80008000f00 */
[----:B------:R-:W-:Y:S02]  /*06e0*/  LEA.HI.X.SX32 R7, R3, RZ, 0x1, P4 ;  /* 0x000000ff03077211 */ /* 0x000fe400020f0eff */
[----:B------:R-:W-:-:S05]  /*06f0*/  MOV R3, UR12 ;  /* 0x0000000c00037c02 */ /* 0x000fca0008000f00 */
[----:B------:R-:W-:-:S04]  /*0700*/  IMAD.WIDE.U32 R6, R3, UR9, R6 ;  /* 0x0000000903067c25 */ /* 0x000fc8000f8e0006 */
[----:B-1----:R-:W-:Y:S01]  /*0710*/  @!P3 IMAD R3, R9, R12, RZ ;  /* 0x0000000c0903b224 */ /* 0x002fe200078e02ff */
[----:B------:R-:W-:Y:S02]  /*0720*/  IADD3 R9, PT, PT, R7, UR5, RZ ;  /* 0x0000000507097c10 */ /* 0x000fe4000fffe0ff */
[-C--:B------:R-:W-:Y:S01]  /*0730*/  @!P3 MOV R8, R6.reuse ;  /* 0x000000060008b202 */ /* 0x080fe20000000f00 */
[----:B------:R-:W-:Y:S01]  /*0740*/  @!P3 IMAD R21, R42, R13, R3 ;  /* 0x0000000d2a15b224 */ /* 0x000fe200078e0203 */
[----:B------:R-:W-:Y:S01]  /*0750*/  @!P5 MOV R22, R6 ;  /* 0x000000060016d202 */ /* 0x000fe20000000f00 */
[----:B---3--:R-:W-:Y:S01]  /*0760*/  @!P5 IMAD R3, R20, R18, RZ ;  /* 0x000000121403d224 */ /* 0x008fe200078e02ff */
[----:B------:R-:W-:Y:S01]  /*0770*/  @!P5 MOV R23, R9 ;  /* 0x000000090017d202 */ /* 0x000fe20000000f00 */
[----:B------:R-:W-:-:S04]  /*0780*/  @!P3 IMAD.WIDE.U32 R12, R42, R12, R8 ;  /* 0x0000000c2a0cb225 */ /* 0x000fc800078e0008 */
[C---:B------:R-:W-:Y:S01]  /*0790*/  @!P5 IMAD R3, R38.reuse, R19, R3 ;  /* 0x000000132603d224 */ /* 0x040fe200078e0203 */
[----:B------:R-:W-:Y:S01]  /*07a0*/  @!P3 IADD3 R13, PT, PT, R13, R21, RZ ;  /* 0x000000150d0db210 */ /* 0x000fe20007ffe0ff */
[----:B------:R-:W-:Y:S01]  /*07b0*/  @!P5 IMAD.WIDE.U32 R18, R38, R18, R22 ;  /* 0x000000122612d225 */ /* 0x000fe200078e0016 */
[----:B------:R-:W1:Y:S01]  /*07c0*/  @!P2 LDC.64 R20, c[0x0][0x390] ;  /* 0x0000e400ff14ab82 */ /* 0x000e620000000a00 */
[----:B----4-:R-:W-:Y:S02]  /*07d0*/  @!P3 LEA R16, P4, R12, R16, 0x1 ;  /* 0x000000100c10b211 */ /* 0x010fe400078808ff */
[----:B-----5:R-:W-:Y:S01]  /*07e0*/  @!P2 IMAD R22, R28, R14, RZ ;  /* 0x0000000e1c16a224 */ /* 0x020fe200078e02ff */
[----:B------:R-:W-:Y:S02]  /*07f0*/  @!P5 IADD3 R3, PT, PT, R19, R3, RZ ;  /* 0x000000031303d210 */ /* 0x000fe40007ffe0ff */
[----:B------:R-:W-:Y:S02]  /*0800*/  @!P3 LEA.HI.X R17, R12, R17, R13, 0x1, P4 ;  /* 0x000000110c11b211 */ /* 0x000fe400020f0c0d */
[----:B------:R-:W2:Y:S01]  /*0810*/  @!P1 LDC.64 R12, c[0x0][0x390] ;  /* 0x0000e400ff0c9b82 */ /* 0x000ea20000000a00 */
[----:B------:R-:W-:-:S02]  /*0820*/  ISETP.GE.U32.AND P4, PT, R36, UR10, PT ;  /* 0x0000000a24007c0c */ /* 0x000fc4000bf86070 */
[----:B------:R3:W4:Y:S01]  /*0830*/  @!P3 LDG.E R33, desc[UR16][R16.64] ;  /* 0x000000101021b981 */ /* 0x000722000c1e1900 */
[----:B0-----:R-:W-:Y:S02]  /*0840*/  @!P5 LEA R4, P6, R18, R4, 0x1 ;  /* 0x000000041204d211 */ /* 0x001fe400078c08ff */
[----:B------:R-:W-:Y:S02]  /*0850*/  ISETP.GE.AND.EX P3, PT, R24, UR11, PT, P4 ;  /* 0x0000000b18007c0c */ /* 0x000fe4000bf66340 */
[----:B------:R-:W-:Y:S01]  /*0860*/  ISETP.GE.U32.AND P4, PT, R35, UR10, PT ;  /* 0x0000000a23007c0c */ /* 0x000fe2000bf86070 */
[----:B------:R-:W-:Y:S01]  /*0870*/  @!P2 IMAD R19, R37, R15, R22 ;  /* 0x0000000f2513a224 */ /* 0x000fe200078e0216 */
[----:B---3--:R-:W-:Y:S01]  /*0880*/  @!P2 MOV R17, R9 ;  /* 0x000000090011a202 */ /* 0x008fe20000000f00 */
[----:B------:R-:W-:Y:S01]  /*0890*/  @!P2 IMAD.MOV.U32 R16, RZ, RZ, R6 ;  /* 0x000000ffff10a224 */ /* 0x000fe200078e0006 */
[----:B------:R-:W-:Y:S01]  /*08a0*/  @!P5 LEA.HI.X R5, R18, R5, R3, 0x1, P6 ;  /* 0x000000051205d211 */ /* 0x000fe200030f0c03 */
[----:B------:R-:W-:Y:S01]  /*08b0*/  @!P1 IMAD R3, R27, R10, RZ ;  /* 0x0000000a1b039224 */ /* 0x000fe200078e02ff */
[----:B------:R-:W-:Y:S01]  /*08c0*/  ISETP.GE.AND.EX P4, PT, R45, UR11, PT, P4 ;  /* 0x0000000b2d007c0c */ /* 0x000fe2000bf86340 */
[----:B------:R-:W-:Y:S01]  /*08d0*/  @!P2 IMAD.WIDE.U32 R14, R37, R14, R16 ;  /* 0x0000000e250ea225 */ /* 0x000fe200078e0010 */
[----:B------:R-:W-:Y:S01]  /*08e0*/  @!P1 MOV R16, R6 ;  /* 0x0000000600109202 */ /* 0x000fe20000000f00 */
[----:B------:R0:W3:Y:S01]  /*08f0*/  @!P5 LDG.E R32, desc[UR16][R4.64] ;  /* 0x000000100420d981 */ /* 0x0000e2000c1e1900 */
[----:B------:R-:W-:Y:S01]  /*0900*/  @!P1 MOV R17, R9 ;  /* 0x0000000900119202 */ /* 0x000fe20000000f00 */
[----:B------:R-:W-:Y:S01]  /*0910*/  @!P1 IMAD R3, R0, R11, R3 ;  /* 0x0000000b00039224 */ /* 0x000fe200078e0203 */
[----:B------:R-:W-:-:S02]  /*0920*/  @!P2 IADD3 R15, PT, PT, R15, R19, RZ ;  /* 0x000000130f0fa210 */ /* 0x000fc40007ffe0ff */
[----:B-1----:R-:W-:Y:S01]  /*0930*/  @!P2 LEA R20, P6, R14, R20, 0x1 ;  /* 0x000000140e14a211 */ /* 0x002fe200078c08ff */
[----:B------:R-:W-:Y:S01]  /*0940*/  @!P1 IMAD.WIDE.U32 R10, R0, R10, R16 ;  /* 0x0000000a000a9225 */ /* 0x000fe200078e0010 */
[----:B------:R-:W1:Y:S02]  /*0950*/  @!P3 LDC.64 R18, c[0x0][0x3e0] ;  /* 0x0000f800ff12bb82 */ /* 0x000e640000000a00 */
[----:B------:R-:W-:Y:S02]  /*0960*/  @!P2 LEA.HI.X R21, R14, R21, R15, 0x1, P6 ;  /* 0x000000150e15a211 */ /* 0x000fe400030f0c0f */
[----:B------:R-:W-:Y:S02]  /*0970*/  ISETP.GE.U32.AND P6, PT, R40, UR10, PT ;  /* 0x0000000a28007c0c */ /* 0x000fe4000bfc6070 */
[----:B------:R-:W-:Y:S02]  /*0980*/  @!P1 IADD3 R3, PT, PT, R11, R3, RZ ;  /* 0x000000030b039210 */ /* 0x000fe40007ffe0ff */
[----:B--2---:R-:W-:Y:S01]  /*0990*/  @!P1 LEA R12, P5, R10, R12, 0x1 ;  /* 0x0000000c0a0c9211 */ /* 0x004fe200078a08ff */
[----:B0-----:R-:W0:Y:S01]  /*09a0*/  @!P4 LDC.64 R4, c[0x0][0x3e0] ;  /* 0x0000f800ff04cb82 */ /* 0x001e220000000a00 */
[----:B------:R-:W-:-:S02]  /*09b0*/  ISETP.GE.AND.EX P6, PT, R44, UR11, PT, P6 ;  /* 0x0000000b2c007c0c */ /* 0x000fc4000bfc6360 */
[----:B------:R-:W-:Y:S02]  /*09c0*/  @!P1 LEA.HI.X R13, R10, R13, R3, 0x1, P5 ;  /* 0x0000000d0a0d9211 */ /* 0x000fe400028f0c03 */
[----:B------:R-:W-:Y:S01]  /*09d0*/  ISETP.GE.U32.AND P5, PT, R39, UR10, PT ;  /* 0x0000000a27007c0c */ /* 0x000fe2000bfa6070 */
[----:B------:R-:W-:Y:S02]  /*09e0*/  HFMA2 R34, -RZ, RZ, 0, 0 ;  /* 0x00000000ff227431 */ /* 0x000fe400000001ff */
[----:B------:R-:W2:Y:S01]  /*09f0*/  @!P3 LDC.64 R10, c[0x0][0x390] ;  /* 0x0000e400ff0abb82 */ /* 0x000ea20000000a00 */
[----:B------:R-:W-:-:S03]  /*0a00*/  ISETP.GE.AND.EX P5, PT, R43, UR11, PT, P5 ;  /* 0x0000000b2b007c0c */ /* 0x000fc6000bfa6350 */
[----:B------:R5:W3:Y:S04]  /*0a10*/  @!P1 LDG.E R34, desc[UR16][R12.64] ;  /* 0x000000100c229981 */ /* 0x000ae8000c1e1900 */
[----:B------:R-:W2:Y:S01]  /*0a20*/  @!P6 LDC.64 R14, c[0x0][0x3e0] ;  /* 0x0000f800ff0eeb82 */ /* 0x000ea20000000a00 */
[----:B-1----:R-:W-:Y:S01]  /*0a30*/  @!P3 IMAD R24, R24, R18, RZ ;  /* 0x000000121818b224 */ /* 0x002fe200078e02ff */
[----:B------:R-:W-:Y:S02]  /*0a40*/  CS2R R30, SRZ ;  /* 0x00000000001e7805 */ /* 0x000fe4000001ff00 */
[----:B------:R-:W-:-:S04]  /*0a50*/  @!P3 MOV R22, R6 ;  /* 0x000000060016b202 */ /* 0x000fc80000000f00 */
[----:B-----5:R-:W1:Y:S01]  /*0a60*/  @!P4 LDC.64 R12, c[0x0][0x390] ;  /* 0x0000e400ff0ccb82 */ /* 0x020e620000000a00 */
[----:B------:R-:W-:Y:S01]  /*0a70*/  @!P3 MOV R23, R9 ;  /* 0x000000090017b202 */ /* 0x000fe20000000f00 */
[C---:B------:R-:W-:Y:S01]  /*0a80*/  @!P3 IMAD R24, R36.reuse, R19, R24 ;  /* 0x000000132418b224 */ /* 0x040fe200078e0218 */
[----:B------:R5:W3:Y:S01]  /*0a90*/  @!P2 LDG.E R31, desc[UR16][R20.64] ;  /* 0x00000010141fa981 */ /* 0x000ae2000c1e1900 */
[----:B0-----:R-:W-:Y:S02]  /*0aa0*/  @!P4 IMAD R3, R45, R4, RZ ;  /* 0x000000042d03c224 */ /* 0x001fe400078e02ff */
[----:B------:R-:W-:Y:S02]  /*0ab0*/  @!P3 IMAD.WIDE.U32 R18, R36, R18, R22 ;  /* 0x000000122412b225 */ /* 0x000fe400078e0016 */
[----:B------:R-:W0:Y:S01]  /*0ac0*/  @!P5 LDC.64 R16, c[0x0][0x3e0] ;  /* 0x0000f800ff10db82 */ /* 0x000e220000000a00 */
[----:B------:R-:W-:Y:S02]  /*0ad0*/  @!P4 MOV R22, R6 ;  /* 0x000000060016c202 */ /* 0x000fe40000000f00 */
[----:B------:R-:W-:Y:S01]  /*0ae0*/  @!P4 MOV R23, R9 ;  /* 0x000000090017c202 */ /* 0x000fe20000000f00 */
[----:B------:R-:W-:Y:S01]  /*0af0*/  @!P3 IMAD.IADD R24, R19, 0x1, R24 ;  /* 0x000000011318b824 */ /* 0x000fe200078e0218 */
[----:B--2---:R-:W-:-:S03]  /*0b00*/  @!P3 LEA R10, P2, R18, R10, 0x1 ;  /* 0x0000000a120ab211 */ /* 0x004fc600078408ff */
[----:B-----5:R-:W2:Y:S01]  /*0b10*/  @!P6 LDC.64 R20, c[0x0][0x390] ;  /* 0x0000e400ff14eb82 */ /* 0x020ea20000000a00 */
[C---:B------:R-:W-:Y:S02]  /*0b20*/  @!P4 IMAD R3, R35.reuse, R5, R3 ;  /* 0x000000052303c224 */ /* 0x040fe400078e0203 */
[----:B------:R-:W-:Y:S01]  /*0b30*/  @!P4 IMAD.WIDE.U32 R22, R35, R4, R22 ;  /* 0x000000042316c225 */ /* 0x000fe200078e0016 */
[----:B------:R-:W-:-:S04]  /*0b40*/  @!P3 LEA.HI.X R11, R18, R11, R24, 0x1, P2 ;  /* 0x0000000b120bb211 */ /* 0x000fc800010f0c18 */
[----:B------:R-:W5:Y:S01]  /*0b50*/  @!P5 LDC.64 R4, c[0x0][0x390] ;  /* 0x0000e400ff04db82 */ /* 0x000f620000000a00 */
[----:B------:R-:W-:Y:S01]  /*0b60*/  @!P4 IADD3 R3, PT, PT, R23, R3, RZ ;  /* 0x000000031703c210 */ /* 0x000fe20007ffe0ff */
[----:B------:R1:W3:Y:S02]  /*0b70*/  @!P3 LDG.E R30, desc[UR16][R10.64] ;  /* 0x000000100a1eb981 */ /* 0x0002e4000c1e1900 */
[----:B-1----:R-:W-:Y:S01]  /*0b80*/  @!P4 LEA R12, P2, R22, R12, 0x1 ;  /* 0x0000000c160cc211 */ /* 0x002fe200078408ff */
[----:B------:R-:W-:-:S03]  /*0b90*/  @!P6 IMAD R18, R44, R14, RZ ;  /* 0x0000000e2c12e224 */ /* 0x000fc600078e02ff */
[----:B------:R-:W-:Y:S01]  /*0ba0*/  @!P4 LEA.HI.X R13, R22, R13, R3, 0x1, P2 ;  /* 0x0000000d160dc211 */ /* 0x000fe200010f0c03 */
[C---:B------:R-:W-:Y:S01]  /*0bb0*/  @!P6 IMAD R3, R40.reuse, R15, R18 ;  /* 0x0000000f2803e224 */ /* 0x040fe200078e0212 */
[----:B------:R-:W-:Y:S02]  /*0bc0*/  @!P6 MOV R10, R6 ;  /* 0x00000006000ae202 */ /* 0x000fe40000000f00 */
[-C--:B------:R-:W-:Y:S01]  /*0bd0*/  @!P6 MOV R11, R9.reuse ;  /* 0x00000009000be202 */ /* 0x080fe20000000f00 */
[----:B0-----:R-:W-:Y:S02]  /*0be0*/  @!P5 IMAD R19, R43, R16, RZ ;  /* 0x000000102b13d224 */ /* 0x001fe400078e02ff */
[----:B------:R-:W-:Y:S01]  /*0bf0*/  @!P6 IMAD.WIDE.U32 R14, R40, R14, R10 ;  /* 0x0000000e280ee225 */ /* 0x000fe200078e000a */
[----:B------:R-:W-:Y:S02]  /*0c00*/  @!P5 MOV R10, R6 ;  /* 0x00000006000ad202 */ /* 0x000fe40000000f00 */
[----:B------:R-:W-:-:S02]  /*0c10*/  @!P5 MOV R11, R9 ;  /* 0x00000009000bd202 */ /* 0x000fc40000000f00 */
[----:B------:R-:W-:Y:S01]  /*0c20*/  CS2R R28, SRZ ;  /* 0x00000000001c7805 */ /* 0x000fe2000001ff00 */
[----:B------:R-:W-:Y:S01]  /*0c30*/  @!P5 IMAD R17, R39, R17, R19 ;  /* 0x000000112711d224 */ /* 0x000fe200078e0213 */
[----:B------:R-:W-:Y:S01]  /*0c40*/  @!P6 IADD3 R3, PT, PT, R15, R3, RZ ;  /* 0x000000030f03e210 */ /* 0x000fe20007ffe0ff */
[----:B------:R-:W-:Y:S01]  /*0c50*/  @!P5 IMAD.WIDE.U32 R10, R39, R16, R10 ;  /* 0x00000010270ad225 */ /* 0x000fe200078e000a */
[C---:B--2---:R-:W-:Y:S02]  /*0c60*/  @!P6 LEA R20, P2, R14.reuse, R20, 0x1 ;  /* 0x000000140e14e211 */ /* 0x044fe400078408ff */
[----:B------:R-:W2:Y:S01]  /*0c70*/  @!P4 LDG.E R29, desc[UR16][R12.64] ;  /* 0x000000100c1dc981 */ /* 0x000ea2000c1e1900 */
[----:B------:R-:W-:Y:S01]  /*0c80*/  @!P5 IMAD.IADD R17, R11, 0x1, R17 ;  /* 0x000000010b11d824 */ /* 0x000fe200078e0211 */
[----:B------:R-:W-:Y:S02]  /*0c90*/  @!P6 LEA.HI.X R21, R14, R21, R3, 0x1, P2 ;  /* 0x000000150e15e211 */ /* 0x000fe400010f0c03 */
[----:B-----5:R-:W-:Y:S01]  /*0ca0*/  @!P5 LEA R4, P2, R10, R4, 0x1 ;  /* 0x000000040a04d211 */ /* 0x020fe200078408ff */
[----:B------:R-:W-:-:S02]  /*0cb0*/  HFMA2 R27, -RZ, RZ, 0, 0 ;  /* 0x00000000ff1b7431 */ /* 0x000fc400000001ff */
[----:B------:R-:W5:Y:S01]  /*0cc0*/  @!P6 LDG.E R28, desc[UR16][R20.64] ;  /* 0x00000010141ce981 */ /* 0x000f62000c1e1900 */
[----:B------:R-:W-:-:S05]  /*0cd0*/  @!P5 LEA.HI.X R5, R10, R5, R17, 0x1, P2 ;  /* 0x000000050a05d211 */ /* 0x000fca00010f0c11 */
[----:B------:R0:W5:Y:S01]  /*0ce0*/  @!P5 LDG.E R27, desc[UR16][R4.64] ;  /* 0x00000010041bd981 */ /* 0x000162000c1e1900 */
[----:B------:R-:W1:Y:S02]  /*0cf0*/  S2R R22, SR_LANEID ;  /* 0x0000000000167919 */ /* 0x000e640000000000 */
[----:B-1----:R-:W-:Y:S02]  /*0d00*/  ISETP.GT.AND P2, PT, R22, 0x1e, PT ;  /* 0x0000001e1600780c */ /* 0x002fe40003f44270 */
[C---:B----4-:R-:W-:Y:S02]  /*0d10*/  PRMT R25, R33.reuse, 0x7632, R25 ;  /* 0x0000763221197816 */ /* 0x050fe40000000019 */
[----:B------:R-:W-:Y:S02]  /*0d20*/  SHF.L.U32 R33, R33, 0x10, RZ ;  /* 0x0000001021217819 */ /* 0x000fe400000006ff */
[----:B------:R-:W-:-:S05]  /*0d30*/  SHF.L.U32 R25, R25, 0x10, RZ ;  /* 0x0000001019197819 */ /* 0x000fca00000006ff */
[----:B0-----:R-:W-:Y:S01]  /*0d40*/  FMUL.FTZ R4, R25, R25 ;  /* 0x0000001919047220 */ /* 0x001fe20000410000 */
[C---:B------:R-:W-:Y:S01]  /*0d50*/  FADD.FTZ R10, R33.reuse, R25 ;  /* 0x00000019210a7221 */ /* 0x040fe20000010000 */
[C---:B---3--:R-:W-:Y:S02]  /*0d60*/  PRMT R24, R32.reuse, 0x7632, R24 ;  /* 0x0000763220187816 */ /* 0x048fe40000000018 */
[----:B------:R-:W-:Y:S02]  /*0d70*/  SHF.L.U32 R32, R32, 0x10, RZ ;  /* 0x0000001020207819 */ /* 0x000fe400000006ff */
[----:B------:R-:W-:Y:S01]  /*0d80*/  SHF.L.U32 R24, R24, 0x10, RZ ;  /* 0x0000001018187819 */ /* 0x000fe200000006ff */
[----:B------:R-:W-:-:S04]  /*0d90*/  FFMA.FTZ R5, R33, R33, R4 ;  /* 0x0000002121057223 */ /* 0x000fc80000010004 */
[----:B------:R-:W-:Y:S01]  /*0da0*/  FMUL.FTZ R13, R24, R24 ;  /* 0x00000018180d7220 */ /* 0x000fe20000410000 */
[C---:B------:R-:W-:Y:S02]  /*0db0*/  PRMT R26, R34.reuse, 0x7632, R26 ;  /* 0x00007632221a7816 */ /* 0x040fe4000000001a */
[----:B------:R-:W-:Y:S02]  /*0dc0*/  SHF.L.U32 R34, R34, 0x10, RZ ;  /* 0x0000001022227819 */ /* 0x000fe400000006ff */
[----:B------:R-:W-:-:S05]  /*0dd0*/  SHF.L.U32 R26, R26, 0x10, RZ ;  /* 0x000000101a1a7819 */ /* 0x000fca00000006ff */
[----:B------:R-:W-:Y:S01]  /*0de0*/  FADD.FTZ R3, R34, R26 ;  /* 0x0000001a22037221 */ /* 0x000fe20000010000 */
[----:B------:R-:W-:-:S03]  /*0df0*/  FMUL.FTZ R11, R26, R26 ;  /* 0x0000001a1a0b7220 */ /* 0x000fc60000410000 */
[----:B------:R-:W-:Y:S01]  /*0e00*/  FADD.FTZ R3, RZ, R3 ;  /* 0x00000003ff037221 */ /* 0x000fe20000010000 */
[----:B------:R-:W-:-:S03]  /*0e10*/  FFMA.FTZ R11, R34, R34, R11 ;  /* 0x00000022220b7223 */ /* 0x000fc6000001000b */
[----:B------:R-:W-:Y:S01]  /*0e20*/  FADD.FTZ R3, R3, R10 ;  /* 0x0000000a03037221 */ /* 0x000fe20000010000 */
[--C-:B------:R-:W-:Y:S01]  /*0e30*/  FADD.FTZ R4, RZ, R11.reuse ;  /* 0x0000000bff047221 */ /* 0x100fe20000010000 */
[----:B------:R-:W-:Y:S01]  /*0e40*/  PRMT R11, R31, 0x7632, R11 ;  /* 0x000076321f0b7816 */ /* 0x000fe2000000000b */
[C---:B------:R-:W-:Y:S01]  /*0e50*/  FADD.FTZ R10, R32.reuse, R24 ;  /* 0x00000018200a7221 */ /* 0x040fe20000010000 */
[----:B------:R-:W-:Y:S01]  /*0e60*/  FFMA.FTZ R12, R32, R32, R13 ;  /* 0x00000020200c7223 */ /* 0x000fe2000001000d */
[----:B------:R-:W-:Y:S01]  /*0e70*/  FADD.FTZ R5, R4, R5 ;  /* 0x0000000504057221 */ /* 0x000fe20000010000 */
[----:B------:R-:W-:Y:S01]  /*0e80*/  SHF.L.U32 R11, R11, 0x10, RZ ;  /* 0x000000100b0b7819 */ /* 0x000fe200000006ff */
[----:B------:R-:W-:Y:S01]  /*0e90*/  FADD.FTZ R4, R3, R10 ;  /* 0x0000000a03047221 */ /* 0x000fe20000010000 */
[----:B------:R-:W-:Y:S02]  /*0ea0*/  IMAD.U32 R31, R31, 0x10000, RZ ;  /* 0x000100001f1f7824 */ /* 0x000fe400078e00ff */
[----:B------:R-:W-:Y:S01]  /*0eb0*/  FADD.FTZ R13, R5, R12 ;  /* 0x0000000c050d7221 */ /* 0x000fe20000010000 */
[----:B------:R-:W-:Y:S01]  /*0ec0*/  FMUL.FTZ R10, R11, R11 ;  /* 0x0000000b0b0a7220 */ /* 0x000fe20000410000 */
[----:B------:R-:W-:Y:S01]  /*0ed0*/  FADD.FTZ R5, R31, R11 ;  /* 0x0000000b1f057221 */ /* 0x000fe20000010000 */
[----:B------:R-:W-:-:S02]  /*0ee0*/  PRMT R3, R30, 0x7632, R3 ;  /* 0x000076321e037816 */ /* 0x000fc40000000003 */
[----:B------:R-:W-:Y:S02]  /*0ef0*/  SHF.L.U32 R30, R30, 0x10, RZ ;  /* 0x000000101e1e7819 */ /* 0x000fe400000006ff */
[----:B------:R-:W-:Y:S01]  /*0f00*/  SHF.L.U32 R3, R3, 0x10, RZ ;  /* 0x0000001003037819 */ /* 0x000fe200000006ff */
[----:B------:R-:W-:Y:S01]  /*0f10*/  FFMA.FTZ R10, R31, R31, R10 ;  /* 0x0000001f1f0a7223 */ /* 0x000fe2000001000a */
[----:B------:R-:W-:-:S03]  /*0f20*/  FADD.FTZ R12, R4, R5 ;  /* 0x00000005040c7221 */ /* 0x000fc60000010000 */
[----:B------:R-:W-:Y:S01]  /*0f30*/  FADD.FTZ R5, R30, R3 ;  /* 0x000000031e057221 */ /* 0x000fe20000010000 */
[----:B------:R-:W-:Y:S01]  /*0f40*/  FMUL.FTZ R15, R3, R3 ;  /* 0x00000003030f7220 */ /* 0x000fe20000410000 */
[----:B------:R-:W-:Y:S02]  /*0f50*/  FADD.FTZ R13, R13, R10 ;  /* 0x0000000a0d0d7221 */ /* 0x000fe40000010000 */
[----:B------:R-:W-:Y:S01]  /*0f60*/  FADD.FTZ R12, R12, R5 ;  /* 0x000000050c0c7221 */ /* 0x000fe20000010000 */
[----:B------:R-:W-:-:S04]  /*0f70*/  FFMA.FTZ R10, R30, R30, R15 ;  /* 0x0000001e1e0a7223 */ /* 0x000fc8000001000f */
[----:B------:R-:W-:Y:S01]  /*0f80*/  FADD.FTZ R13, R13, R10 ;  /* 0x0000000a0d0d7221 */ /* 0x000fe20000010000 */
[C---:B--2---:R-:W-:Y:S02]  /*0f90*/  PRMT R4, R29.reuse, 0x7632, R4 ;  /* 0x000076321d047816 */ /* 0x044fe40000000004 */
[----:B------:R-:W-:Y:S02]  /*0fa0*/  SHF.L.U32 R29, R29, 0x10, RZ ;  /* 0x000000101d1d7819 */ /* 0x000fe400000006ff */
[----:B------:R-:W-:Y:S02]  /*0fb0*/  SHF.L.U32 R4, R4, 0x10, RZ ;  /* 0x0000001004047819 */ /* 0x000fe400000006ff */
[----:B-----5:R-:W-:-:S03]  /*0fc0*/  PRMT R5, R28, 0x7632, R5 ;  /* 0x000076321c057816 */ /* 0x020fc60000000005 */
[----:B------:R-:W-:Y:S01]  /*0fd0*/  FMUL.FTZ R14, R4, R4 ;  /* 0x00000004040e7220 */ /* 0x000fe20000410000 */
[----:B------:R-:W-:Y:S01]  /*0fe0*/  FADD.FTZ R15, R29, R4 ;  /* 0x000000041d0f7221 */ /* 0x000fe20000010000 */
[----:B------:R-:W-:Y:S02]  /*0ff0*/  SHF.L.U32 R5, R5, 0x10, RZ ;  /* 0x0000001005057819 */ /* 0x000fe400000006ff */
[----:B------:R-:W-:Y:S01]  /*1000*/  PRMT R10, R27, 0x7632, R10 ;  /* 0x000076321b0a7816 */ /* 0x000fe2000000000a */
[----:B------:R-:W-:Y:S01]  /*1010*/  FFMA.FTZ R14, R29, R29, R14 ;  /* 0x0000001d1d0e7223 */ /* 0x000fe2000001000e */
[----:B------:R-:W-:Y:S01]  /*1020*/  FADD.FTZ R12, R12, R15 ;  /* 0x0000000f0c0c7221 */ /* 0x000fe20000010000 */
[----:B------:R-:W-:Y:S01]  /*1030*/  SHF.L.U32 R28, R28, 0x10, RZ ;  /* 0x000000101c1c7819 */ /* 0x000fe200000006ff */
[----:B------:R-:W-:Y:S01]  /*1040*/  FMUL.FTZ R15, R5, R5 ;  /* 0x00000005050f7220 */ /* 0x000fe20000410000 */
[----:B------:R-:W-:Y:S01]  /*1050*/  SHF.L.U32 R10, R10, 0x10, RZ ;  /* 0x000000100a0a7819 */ /* 0x000fe200000006ff */
[----:B------:R-:W-:Y:S01]  /*1060*/  FADD.FTZ R13, R13, R14 ;  /* 0x0000000e0d0d7221 */ /* 0x000fe20000010000 */
[----:B------:R-:W-:Y:S01]  /*1070*/  SHF.L.U32 R27, R27, 0x10, RZ ;  /* 0x000000101b1b7819 */ /* 0x000fe200000006ff */
[C---:B------:R-:W-:Y:S01]  /*1080*/  FADD.FTZ R17, R28.reuse, R5 ;  /* 0x000000051c117221 */ /* 0x040fe20000010000 */
[----:B------:R-:W-:Y:S01]  /*1090*/  FFMA.FTZ R16, R28, R28, R15 ;  /* 0x0000001c1c107223 */ /* 0x000fe2000001000f */
[----:B------:R-:W-:-:S02]  /*10a0*/  FMUL.FTZ R14, R10, R10 ;  /* 0x0000000a0a0e7220 */ /* 0x000fc40000410000 */
        /* <DEDUP_REMOVED lines=10> */
[----:B------:R-:W0:Y:S04]  /*1150*/  SHFL.DOWN PT, R12, R19, 0x2, 0x1f ;  /* 0x08401f00130c7f89 */ /* 0x000e2800000e0000 */
[----:B------:R-:W1:Y:S01]  /*1160*/  SHFL.DOWN PT, R13, R18, 0x2, 0x1f ;  /* 0x08401f00120d7f89 */ /* 0x000e6200000e0000 */
[----:B------:R-:W-:-:S13]  /*1170*/  ISETP.GT.AND P2, PT, R22, 0x1d, PT ;  /* 0x0000001d1600780c */ /* 0x000fda0003f44270 */
        /* <DEDUP_REMOVED lines=9> */
[----:B------:R-:W2:Y:S01]  /*1210*/  S2R R23, SR_TID.X ;  /* 0x0000000000177919 */ /* 0x000ea20000002100 */
[C---:B------:R-:W-:Y:S02]  /*1220*/  ISETP.GT.AND P3, PT, R22.reuse, 0xf, PT ;  /* 0x0000000f1600780c */ /* 0x040fe40003f64270 */
[----:B------:R-:W-:Y:S01]  /*1230*/  ISETP.GT.AND P2, PT, R22, 0x17, PT ;  /* 0x000000171600780c */ /* 0x000fe20003f44270 */
[----:B------:R-:W-:Y:S01]  /*1240*/  BSSY.RECONVERGENT B0, `(.L_x_1520) ;  /* 0x0000012000007945 */ /* 0x000fe20003800200 */
[----:B0-----:R-:W-:Y:S01]  /*1250*/  FADD.FTZ R12, R19, R12 ;  /* 0x0000000c130c7221 */ /* 0x001fe20000010000 */
[----:B-1----:R-:W-:-:S04]  /*1260*/  FADD.FTZ R13, R18, R13 ;  /* 0x0000000d120d7221 */ /* 0x002fc80000010000 */
[----:B------:R-:W-:Y:S02]  /*1270*/  FSEL R16, R19, R12, P2 ;  /* 0x0000000c13107208 */ /* 0x000fe40001000000 */
[----:B------:R-:W-:-:S03]  /*1280*/  FSEL R17, R18, R13, P2 ;  /* 0x0000000d12117208 */ /* 0x000fc60001000000 */
[----:B------:R0:W1:Y:S04]  /*1290*/  SHFL.DOWN PT, R14, R16, 0x10, 0x1f ;  /* 0x0a001f00100e7f89 */ /* 0x00006800000e0000 */
[----:B------:R0:W3:Y:S01]  /*12a0*/  SHFL.DOWN PT, R15, R17, 0x10, 0x1f ;  /* 0x0a001f00110f7f89 */ /* 0x0000e200000e0000 */
[----:B--2---:R-:W-:Y:S05]  /*12b0*/  @P3 BRA `(.L_x_1521) ;  /* 0x0000000000283947 */ /* 0x004fea0003800000 */
[----:B------:R-:W-:Y:S01]  /*12c0*/  ISETP.NE.AND P2, PT, R22, RZ, PT ;  /* 0x000000ff1600720c */ /* 0x000fe20003f45270 */
[----:B0--3--:R-:W-:-:S12]  /*12d0*/  FADD.FTZ R17, R13, R15 ;  /* 0x0000000f0d117221 */ /* 0x009fd80000010000 */
[----:B------:R-:W0:Y:S01]  /*12e0*/  @!P2 S2R R18, SR_CgaCtaId ;  /* 0x000000000012a919 */ /* 0x000e220000008800 */
[----:B------:R-:W-:Y:S02]  /*12f0*/  @!P2 MOV R16, 0x400 ;  /* 0x000004000010a802 */ /* 0x000fe40000000f00 */
[----:B------:R-:W-:-:S04]  /*1300*/  @!P2 SHF.R.U32.HI R19, RZ, 0x2, R23 ;  /* 0x00000002ff13a819 */ /* 0x000fc80000011617 */
[----:B------:R-:W-:Y:S02]  /*1310*/  @!P2 LOP3.LUT R19, R19, 0xf8, RZ, 0xc0, !PT ;  /* 0x000000f81313a812 */ /* 0x000fe400078ec0ff */
[----:B0-----:R-:W-:Y:S01]  /*1320*/  @!P2 LEA R18, R18, R16, 0x18 ;  /* 0x000000101212a211 */ /* 0x001fe200078ec0ff */
[----:B-1----:R-:W-:-:S04]  /*1330*/  FADD.FTZ R16, R12, R14 ;  /* 0x0000000e0c107221 */ /* 0x002fc80000010000 */
[----:B------:R-:W-:-:S05]  /*1340*/  @!P2 IMAD.IADD R18, R19, 0x1, R18 ;  /* 0x000000011312a824 */ /* 0x000fca00078e0212 */
[----:B------:R2:W-:Y:S02]  /*1350*/  @!P2 STS.64 [R18+0x18], R16 ;  /* 0x000018101200a388 */ /* 0x0005e40000000a00 */
.L_x_1521:
[----:B------:R-:W-:Y:S05]  /*1360*/  BSYNC.RECONVERGENT B0 ;  /* 0x0000000000007941 */ /* 0x000fea0003800200 */
.L_x_1520:
        /* <DEDUP_REMOVED lines=8> */
[----:B-1-3--:R-:W1:Y:S04]  /*13f0*/  LDS.128 R12, [UR5+0x20] ;  /* 0x00002005ff0c7984 */ /* 0x00ae680008000c00 */
[----:B------:R-:W3:Y:S01]  /*1400*/  LDS.128 R20, [UR5+0x30] ;  /* 0x00003005ff147984 */ /* 0x000ee20008000c00 */
[----:B-1----:R-:W-:Y:S01]  /*1410*/  FADD.FTZ R12, R16, R12 ;  /* 0x0000000c100c7221 */ /* 0x002fe20000010000 */
[----:B------:R-:W-:Y:S02]  /*1420*/  FADD.FTZ R13, R17, R13 ;  /* 0x0000000d110d7221 */ /* 0x000fe40000010000 */
[----:B0-2---:R-:W0:Y:S01]  /*1430*/  LDS.128 R16, [UR5+0x40] ;  /* 0x00004005ff107984 */ /* 0x005e220008000c00 */
[----:B------:R-:W-:Y:S01]  /*1440*/  FADD.FTZ R14, R12, R14 ;  /* 0x0000000e0c0e7221 */ /* 0x000fe20000010000 */
[----:B------:R-:W-:-:S03]  /*1450*/  FADD.FTZ R13, R13, R15 ;  /* 0x0000000f0d0d7221 */ /* 0x000fc60000010000 */
[----:B---3--:R-:W-:Y:S01]  /*1460*/  FADD.FTZ R14, R14, R20 ;  /* 0x000000140e0e7221 */ /* 0x008fe20000010000 */
[----:B------:R-:W-:-:S03]  /*1470*/  FADD.FTZ R21, R13, R21 ;  /* 0x000000150d157221 */ /* 0x000fc60000010000 */
[----:B------:R-:W-:Y:S01]  /*1480*/  FADD.FTZ R22, R14, R22 ;  /* 0x000000160e167221 */ /* 0x000fe20000010000 */
[----:B------:R-:W-:Y:S01]  /*1490*/  FADD.FTZ R21, R21, R23 ;  /* 0x0000001715157221 */ /* 0x000fe20000010000 */
[----:B------:R-:W1:Y:S02]  /*14a0*/  LDS.128 R12, [UR5+0x50] ;  /* 0x00005005ff0c7984 */ /* 0x000e640008000c00 */
[----:B0-----:R-:W-:Y:S01]  /*14b0*/  FADD.FTZ R16, R22, R16 ;  /* 0x0000001016107221 */ /* 0x001fe20000010000 */
[----:B------:R-:W-:Y:S02]  /*14c0*/  FADD.FTZ R17, R21, R17 ;  /* 0x0000001115117221 */ /* 0x000fe40000010000 */
[----:B------:R-:W0:Y:S01]  /*14d0*/  LDS.128 R20, [UR5+0x60] ;  /* 0x00006005ff147984 */ /* 0x000e220008000c00 */
[----:B------:R-:W-:Y:S01]  /*14e0*/  FADD.FTZ R18, R16, R18 ;  /* 0x0000001210127221 */ /* 0x000fe20000010000 */
[----:B------:R-:W-:-:S03]  /*14f0*/  FADD.FTZ R17, R17, R19 ;  /* 0x0000001311117221 */ /* 0x000fc60000010000 */
[----:B-1----:R-:W-:Y:S01]  /*1500*/  FADD.FTZ R12, R18, R12 ;  /* 0x0000000c120c7221 */ /* 0x002fe20000010000 */
[----:B------:R-:W-:Y:S02]  /*1510*/  FADD.FTZ R13, R17, R13 ;  /* 0x0000000d110d7221 */ /* 0x000fe40000010000 */
[----:B------:R-:W1:Y:S01]  /*1520*/  LDS.128 R16, [UR5+0x70] ;  /* 0x00007005ff107984 */ /* 0x000e620008000c00 */
[----:B------:R-:W-:Y:S01]  /*1530*/  FADD.FTZ R14, R12, R14 ;  /* 0x0000000e0c0e7221 */ /* 0x000fe20000010000 */
[----:B------:R-:W-:-:S03]  /*1540*/  FADD.FTZ R13, R13, R15 ;  /* 0x0000000f0d0d7221 */ /* 0x000fc60000010000 */
[----:B0-----:R-:W-:Y:S01]  /*1550*/  FADD.FTZ R14, R14, R20 ;  /* 0x000000140e0e7221 */ /* 0x001fe20000010000 */
[----:B------:R-:W-:-:S03]  /*1560*/  FADD.FTZ R13, R13, R21 ;  /* 0x000000150d0d7221 */ /* 0x000fc60000010000 */
[----:B------:R-:W-:Y:S01]  /*1570*/  FADD.FTZ R22, R14, R22 ;  /* 0x000000160e167221 */ /* 0x000fe20000010000 */
[----:B------:R-:W-:Y:S02]  /*1580*/  FADD.FTZ R23, R13, R23 ;  /* 0x000000170d177221 */ /* 0x000fe40000010000 */
[----:B------:R-:W0:Y:S01]  /*1590*/  LDS.128 R12, [UR5+0x80] ;  /* 0x00008005ff0c7984 */ /* 0x000e220008000c00 */
        /* <DEDUP_REMOVED lines=21> */
.L_x_1523:
[----:B------:R-:W-:Y:S05]  /*16f0*/  BSYNC.RECONVERGENT B0 ;  /* 0x0000000000007941 */ /* 0x000fea0003800200 */
.L_x_1522:
[----:B------:R-:W-:Y:S05]  /*1700*/  @!P2 BRA `(.L_x_1524) ;  /* 0x0000000c00b4a947 */ /* 0x000fea0003800000 */
[----:B------:R-:W4:Y:S01]  /*1710*/  LDC.64 R12, c[0x0][0x3b8] ;  /* 0x0000ee00ff0c7b82 */ /* 0x000f220000000a00 */
[----:B------:R-:W-:Y:S01]  /*1720*/  ULOP3.LUT UR5, UR4, 0x1, URZ, 0xc0, !UPT ;  /* 0x0000000104057892 */ /* 0x000fe2000f8ec0ff */
[----:B------:R-:W-:-:S03]  /*1730*/  ISETP.GE.U32.AND P2, PT, R2, 0x8, PT ;  /* 0x000000080200780c */ /* 0x000fc60003f46070 */
[----:B------:R-:W-:-:S06]  /*1740*/  UIMAD UR5, UR5, UR20, URZ ;  /* 0x00000014050572a4 */ /* 0x000fcc000f8e02ff */
[----:B-1----:R-:W-:-:S05]  /*1750*/  IMAD R14, R2, UR5, RZ ;  /* 0x00000005020e7c24 */ /* 0x002fca000f8e02ff */
[----:B---3--:R-:W-:-:S05]  /*1760*/  SHF.L.U32 R15, R14, 0x1, RZ ;  /* 0x000000010e0f7819 */ /* 0x008fca00000006ff */
[----:B----4-:R-:W-:-:S03]  /*1770*/  IMAD.WIDE R12, R15, 0x4, R12 ;  /* 0x000000040f0c7825 */ /* 0x010fc600078e020c */
[----:B------:R-:W-:Y:S02]  /*1780*/  R2UR UR18, R12 ;  /* 0x000000000c1272ca */ /* 0x000fe400000e0000 */
[----:B------:R-:W-:Y:S01]  /*1790*/  R2UR UR19, R13 ;  /* 0x000000000d1372ca */ /* 0x000fe200000e0000 */
[----:B------:R-:W-:-:S14]  /*17a0*/  @P3 BRA `(.L_x_1525) ;  /* 0x00000000006c3947 */ /* 0x000fdc0003800000 */
[----:B------:R-:W1:Y:S01]  /*17b0*/  LDC.64 R12, c[0x0][0x3b0] ;  /* 0x0000ec00ff0c7b82 */ /* 0x000e620000000a00 */
[----:B------:R-:W-:Y:S02]  /*17c0*/  UIADD3 UR12, UPT, UPT, UR5, UR6, URZ ;  /* 0x00000006050c7290 */ /* 0x000fe4000fffe0ff */
[----:B------:R-:W-:Y:S02]  /*17d0*/  UIMAD UR10, UR15, UR20, UR6 ;  /* 0x000000140f0a72a4 */ /* 0x000fe4000f8e0206 */
[----:B------:R-:W-:Y:S02]  /*17e0*/  ULOP3.LUT UP0, UR9, UR4, 0x2, URZ, 0xc0, !UPT ;  /* 0x0000000204097892 */ /* 0x000fe4000f80c0ff */
[----:B------:R-:W-:Y:S01]  /*17f0*/  MOV R15, UR12 ;  /* 0x0000000c000f7c02 */ /* 0x000fe20008000f00 */
[----:B------:R-:W-:Y:S01]  /*1800*/  UIMAD.WIDE.U32 UR10, UR10, 0x8, UR18 ;  /* 0x000000080a0a78a5 */ /* 0x000fe2000f8e0012 */
[----:B--2---:R-:W-:Y:S01]  /*1810*/  MOV R18, UR12 ;  /* 0x0000000c00127c02 */ /* 0x004fe20008000f00 */
[----:B------:R-:W-:-:S04]  /*1820*/  UIADD3 UR9, UPT, UPT, -UR9, 0x1, URZ ;  /* 0x0000000109097890 */ /* 0x000fc8000fffe1ff */
[----:B------:R-:W-:Y:S02]  /*1830*/  MOV R14, UR10 ;  /* 0x0000000a000e7c02 */ /* 0x000fe40008000f00 */
[----:B-1----:R-:W-:Y:S02]  /*1840*/  LEA R12, P4, R15, R12, 0x2 ;  /* 0x0000000c0f0c7211 */ /* 0x002fe400078810ff */
[----:B------:R-:W-:Y:S02]  /*1850*/  MOV R15, UR11 ;  /* 0x0000000b000f7c02 */ /* 0x000fe40008000f00 */
[----:B------:R-:W-:Y:S02]  /*1860*/  LEA.HI.X R13, R18, R13, RZ, 0x2, P4 ;  /* 0x0000000d120d7211 */ /* 0x000fe400020f14ff */
[----:B------:R-:W-:Y:S01]  /*1870*/  PLOP3.LUT P4, PT, PT, PT, UP0, 0x80, 0x8 ;  /* 0x000000000008781c */ /* 0x000fe20003f8f008 */
[----:B------:R1:W-:Y:S01]  /*1880*/  STG.E.64 desc[UR16][R14.64], R16 ;  /* 0x000000100e007986 */ /* 0x0003e2000c101b10 */
[----:B------:R-:W-:Y:S01]  /*1890*/  MOV R18, UR9 ;  /* 0x0000000900127c02 */ /* 0x000fe20008000f00 */
[----:B------:R-:W-:Y:S06]  /*18a0*/  MEMBAR.ALL.GPU ;  /* 0x0000000000007992 */ /* 0x000fec000000a000 */
[----:B------:R-:W-:-:S00]  /*18b0*/  ERRBAR ;  /* 0x00000000000079ab */ /* 0x000fc00000000000 */
[----:B------:R-:W-:Y:S06]  /*18c0*/  CGAERRBAR ;  /* 0x00000000000075ab */ /* 0x000fec0000000000 */
[----:B------:R3:W-:Y:S01]  /*18d0*/  REDG.E.ADD.S32.STRONG.GPU desc[UR16][R12.64], R18 ;  /* 0x000000120c00798e */ /* 0x0007e2000c12e310 */
[----:B-1----:R-:W-:-:S04]  /*18e0*/  SEL R14, R2, RZ, !P4 ;  /* 0x000000ff020e7207 */ /* 0x002fc80006000000 */
[----:B------:R-:W-:-:S13]  /*18f0*/  ISETP.NE.AND P4, PT, R14, -0x1, PT ;  /* 0xffffffff0e00780c */ /* 0x000fda0003f85270 */
[----:B---3--:R-:W-:Y:S05]  /*1900*/  @!P4 BRA `(.L_x_1525) ;  /* 0x000000000014c947 */ /* 0x008fea0003800000 */
.L_x_1526:
[----:B------:R-:W2:Y:S04]  /*1910*/  LDG.E.STRONG.GPU R15, desc[UR16][R12.64] ;  /* 0x000000100c0f7981 */ /* 0x000ea8000c1ef900 */
[----:B--2---:R-:W-:Y:S01]  /*1920*/  CCTL.IVALL ;  /* 0x00000000ff00798f */ /* 0x004fe20002000000 */
[----:B------:R-:W-:Y:S05]  /*1930*/  YIELD ;  /* 0x0000000000007946 */ /* 0x000fea0003800000 */
[----:B------:R-:W-:-:S13]  /*1940*/  ISETP.NE.AND P4, PT, R15, R14, PT ;  /* 0x0000000e0f00720c */ /* 0x000fda0003f85270 */
[----:B------:R-:W-:Y:S05]  /*1950*/  @P4 BRA `(.L_x_1526) ;  /* 0xfffffffc00ec4947 */ /* 0x000fea000383ffff */
.L_x_1525:
        /* <DEDUP_REMOVED lines=15> */
.L_x_1528:
[----:B------:R-:W-:Y:S01]  /*1a50*/  UIADD3 UR24, UPT, UPT, UR5, 0x1, URZ ;  /* 0x0000000105187890 */ /* 0x000fe2000fffe0ff */
[----:B------:R-:W-:Y:S01]  /*1a60*/  ISETP.EQ.OR P4, PT, RZ, UR23, P3 ;  /* 0x00000017ff007c0c */ /* 0x000fe20009f82670 */
[----:B------:R-:W-:-:S04]  /*1a70*/  UIADD3 UR26, UPT, UPT, UR5, 0x3, URZ ;  /* 0x00000003051a7890 */ /* 0x000fc8000fffe0ff */
[----:B------:R-:W-:Y:S01]  /*1a80*/  MOV R12, UR24 ;  /* 0x00000018000c7c02 */ /* 0x000fe20008000f00 */
[----:B------:R-:W-:-:S03]  /*1a90*/  UIADD3 UR24, UPT, UPT, UR5, 0x2, URZ ;  /* 0x0000000205187890 */ /* 0x000fc6000fffe0ff */
[----:B------:R-:W-:-:S03]  /*1aa0*/  ISETP.EQ.OR P5, PT, R12, UR15, P3 ;  /* 0x0000000f0c007c0c */ /* 0x000fc60009fa2670 */
[----:B------:R-:W-:Y:S01]  /*1ab0*/  MOV R12, UR24 ;  /* 0x00000018000c7c02 */ /* 0x000fe20008000f00 */
[----:B------:R-:W-:-:S03]  /*1ac0*/  VOTEU.ALL UP0, P4 ;  /* 0x0000000000ff7886 */ /* 0x000fc60002000000 */
[----:B------:R-:W-:Y:S01]  /*1ad0*/  ISETP.EQ.OR P6, PT, R12, UR15, P3 ;  /* 0x0000000f0c007c0c */ /* 0x000fe20009fc2670 */
[----:B------:R-:W-:Y:S01]  /*1ae0*/  IMAD.U32 R12, RZ, RZ, UR26 ;  /* 0x0000001aff0c7e24 */ /* 0x000fe2000f8e00ff */
[----:B------:R-:W-:-:S04]  /*1af0*/  @!UP0 UIMAD.WIDE.U32 UR24, UR9, 0x8, UR18 ;  /* 0x00000008091888a5 */ /* 0x000fc8000f8e0012 */
[----:B------:R-:W-:Y:S01]  /*1b00*/  VOTEU.ALL UP0, P5 ;  /* 0x0000000000ff7886 */ /* 0x000fe20002800000 */
[----:B------:R-:W-:Y:S02]  /*1b10*/  ISETP.EQ.OR P2, PT, R12, UR15, P3 ;  /* 0x0000000f0c007c0c */ /* 0x000fe40009f42670 */
[----:B--2---:R-:W-:Y:S02]  /*1b20*/  MOV R18, UR24 ;  /* 0x0000001800127c02 */ /* 0x004fe40008000f00 */
[----:B------:R-:W-:Y:S01]  /*1b30*/  MOV R19, UR25 ;  /* 0x0000001900137c02 */ /* 0x000fe20008000f00 */
[----:B------:R-:W-:-:S05]  /*1b40*/  @!UP0 UIMAD.WIDE.U32 UR24, UR22, 0x8, UR18 ;  /* 0x00000008161888a5 */ /* 0x000fca000f8e0012 */
[----:B------:R-:W0:Y:S01]  /*1b50*/  @!P4 LDG.E.64 R18, desc[UR16][R18.64] ;  /* 0x000000101212c981 */ /* 0x000e22000c1e1b00 */
[----:B------:R-:W-:Y:S02]  /*1b60*/  MOV R14, UR24 ;  /* 0x00000018000e7c02 */ /* 0x000fe40008000f00 */
[----:B------:R-:W-:Y:S01]  /*1b70*/  MOV R15, UR25 ;  /* 0x00000019000f7c02 */ /* 0x000fe20008000f00 */
[----:B------:R-:W-:Y:S01]  /*1b80*/  VOTEU.ALL UP0, P6 ;  /* 0x0000000000ff7886 */ /* 0x000fe20003000000 */
[----:B------:R-:W-:-:S04]  /*1b90*/  VOTEU.ALL UP1, P2 ;  /* 0x0000000000ff7886 */ /* 0x000fc80001020000 */
[----:B------:R-:W2:Y:S01]  /*1ba0*/  @!P5 LDG.E.64 R14, desc[UR16][R14.64] ;  /* 0x000000100e0ed981 */ /* 0x000ea2000c1e1b00 */
[----:B------:R-:W-:Y:S02]  /*1bb0*/  @!UP0 UIMAD.WIDE.U32 UR24, UR10, 0x8, UR18 ;  /* 0x000000080a1888a5 */ /* 0x000fe4000f8e0012 */
[----:B------:R-:W-:-:S04]  /*1bc0*/  @!UP1 UIMAD.WIDE.U32 UR26, UR14, 0x8, UR18 ;  /* 0x000000080e1a98a5 */ /* 0x000fc8000f8e0012 */
[----:B------:R-:W-:Y:S02]  /*1bd0*/  MOV R12, UR24 ;  /* 0x00000018000c7c02 */ /* 0x000fe40008000f00 */
[----:B------:R-:W-:Y:S02]  /*1be0*/  MOV R13, UR25 ;  /* 0x00000019000d7c02 */ /* 0x000fe40008000f00 */
[----:B------:R-:W-:Y:S02]  /*1bf0*/  MOV R20, UR26 ;  /* 0x0000001a00147c02 */ /* 0x000fe40008000f00 */
[----:B------:R-:W-:Y:S02]  /*1c00*/  MOV R21, UR27 ;  /* 0x0000001b00157c02 */ /* 0x000fe40008000f00 */
[----:B------:R-:W3:Y:S04]  /*1c10*/  @!P6 LDG.E.64 R12, desc[UR16][R12.64] ;  /* 0x000000100c0ce981 */ /* 0x000ee8000c1e1b00 */
[----:B------:R-:W4:Y:S01]  /*1c20*/  @!P2 LDG.E.64 R20, desc[UR16][R20.64] ;  /* 0x000000101414a981 */ /* 0x000f22000c1e1b00 */
[----:B------:R-:W-:-:S02]  /*1c30*/  UIADD3 UR24, UPT, UPT, UR5, 0x4, URZ ;  /* 0x0000000405187890 */ /* 0x000fc4000fffe0ff */
[----:B------:R-:W-:Y:S01]  /*1c40*/  UIADD3 UR25, UPT, UPT, UR5, 0x5, URZ ;  /* 0x0000000505197890 */ /* 0x000fe2000fffe0ff */
[----:B0-----:R-:W-:Y:S01]  /*1c50*/  @!P4 FADD.FTZ R16, R16, R18 ;  /* 0x000000121010c221 */ /* 0x001fe20000010000 */
[----:B------:R-:W-:-:S03]  /*1c60*/  @!P4 FADD.FTZ R17, R17, R19 ;  /* 0x000000131111c221 */ /* 0x000fc60000010000 */
[----:B--2---:R-:W-:Y:S01]  /*1c70*/  @!P5 FADD.FTZ R16, R16, R14 ;  /* 0x0000000e1010d221 */ /* 0x004fe20000010000 */
[----:B------:R-:W-:Y:S01]  /*1c80*/  IMAD.U32 R14, RZ, RZ, UR24 ;  /* 0x00000018ff0e7e24 */ /* 0x000fe2000f8e00ff */
[----:B------:R-:W-:Y:S01]  /*1c90*/  UIADD3 UR24, UPT, UPT, UR5, 0x6, URZ ;  /* 0x0000000605187890 */ /* 0x000fe2000fffe0ff */
[----:B------:R-:W-:-:S03]  /*1ca0*/  @!P5 FADD.FTZ R17, R17, R15 ;  /* 0x0000000f1111d221 */ /* 0x000fc60000010000 */
[----:B------:R-:W-:Y:S02]  /*1cb0*/  ISETP.EQ.OR P4, PT, R14, UR15, P3 ;  /* 0x0000000f0e007c0c */ /* 0x000fe40009f82670 */
[----:B------:R-:W-:Y:S01]  /*1cc0*/  MOV R14, UR25 ;  /* 0x00000019000e7c02 */ /* 0x000fe20008000f00 */
[----:B------:R-:W-:-:S03]  /*1cd0*/  UIADD3 UR25, UPT, UPT, UR5, 0x7, URZ ;  /* 0x0000000705197890 */ /* 0x000fc6000fffe0ff */
[----:B------:R-:W-:Y:S02]  /*1ce0*/  ISETP.EQ.OR P5, PT, R14, UR15, P3 ;  /* 0x0000000f0e007c0c */ /* 0x000fe40009fa2670 */
[----:B------:R-:W-:Y:S01]  /*1cf0*/  MOV R14, UR24 ;  /* 0x00000018000e7c02 */ /* 0x000fe20008000f00 */
[----:B---3--:R-:W-:Y:S01]  /*1d00*/  @!P6 FADD.FTZ R16, R16, R12 ;  /* 0x0000000c1010e221 */ /* 0x008fe20000010000 */
[----:B------:R-:W-:Y:S01]  /*1d10*/  @!P6 FADD.FTZ R17, R17, R13 ;  /* 0x0000000d1111e221 */ /* 0x000fe20000010000 */
[----:B------:R-:W-:Y:S02]  /*1d20*/  MOV R12, UR25 ;  /* 0x00000019000c7c02 */ /* 0x000fe40008000f00 */
[----:B------:R-:W-:Y:S01]  /*1d30*/  ISETP.EQ.OR P6, PT, R14, UR15, P3 ;  /* 0x0000000f0e007c0c */ /* 0x000fe20009fc2670 */
[----:B------:R-:W-:Y:S01]  /*1d40*/  VOTEU.ALL UP0, P4 ;  /* 0x0000000000ff7886 */ /* 0x000fe20002000000 */
[----:B----4-:R-:W-:Y:S01]  /*1d50*/  @!P2 FADD.FTZ R16, R16, R20 ;  /* 0x000000141010a221 */ /* 0x010fe20000010000 */
[----:B------:R-:W-:Y:S01]  /*1d60*/  @!P2 FADD.FTZ R17, R17, R21 ;  /* 0x000000151111a221 */ /* 0x000fe20000010000 */
[----:B------:R-:W-:-:S02]  /*1d70*/  ISETP.EQ.OR P2, PT, R12, UR15, P3 ;  /* 0x0000000f0c007c0c */ /* 0x000fc40009f42670 */
[----:B------:R-:W-:Y:S01]  /*1d80*/  @!UP0 UIMAD.WIDE.U32 UR24, UR11, 0x8, UR18 ;  /* 0x000000080b1888a5 */ /* 0x000fe2000f8e0012 */
[----:B------:R-:W-:-:S05]  /*1d90*/  VOTEU.ALL UP1, P5 ;  /* 0x0000000000ff7886 */ /* 0x000fca0002820000 */
[----:B------:R-:W-:Y:S01]  /*1da0*/  MOV R18, UR24 ;  /* 0x0000001800127c02 */ /* 0x000fe20008000f00 */
[----:B------:R-:W-:Y:S01]  /*1db0*/  VOTEU.ALL UP0, P6 ;  /* 0x0000000000ff7886 */ /* 0x000fe20003000000 */
[----:B------:R-:W-:Y:S01]  /*1dc0*/  MOV R19, UR25 ;  /* 0x0000001900137c02 */ /* 0x000fe20008000f00 */
[----:B------:R-:W-:Y:S02]  /*1dd0*/  @!UP1 UIMAD.WIDE.U32 UR26, UR13, 0x8, UR18 ;  /* 0x000000080d1a98a5 */ /* 0x000fe4000f8e0012 */
[----:B------:R-:W-:Y:S01]  /*1de0*/  VOTEU.ALL UP1, P2 ;  /* 0x0000000000ff7886 */ /* 0x000fe20001020000 */
[----:B------:R-:W-:Y:S02]  /*1df0*/  @!UP0 UIMAD.WIDE.U32 UR24, UR12, 0x8, UR18 ;  /* 0x000000080c1888a5 */ /* 0x000fe4000f8e0012 */
[----:B------:R-:W2:Y:S01]  /*1e00*/  @!P4 LDG.E.64 R18, desc[UR16][R18.64] ;  /* 0x000000101212c981 */ /* 0x000ea2000c1e1b00 */
[----:B------:R-:W-:Y:S02]  /*1e10*/  MOV R14, UR26 ;  /* 0x0000001a000e7c02 */ /* 0x000fe40008000f00 */
[----:B------:R-:W-:Y:S01]  /*1e20*/  MOV R15, UR27 ;  /* 0x0000001b000f7c02 */ /* 0x000fe20008000f00 */
[----:B------:R-:W-:Y:S01]  /*1e30*/  @!UP1 UIMAD.WIDE.U32 UR26, UR21, 0x8, UR18 ;  /* 0x00000008151a98a5 */ /* 0x000fe2000f8e0012 */
[----:B------:R-:W-:Y:S01]  /*1e40*/  MOV R12, UR24 ;  /* 0x00000018000c7c02 */ /* 0x000fe20008000f00 */
[----:B------:R-:W-:-:S03]  /*1e50*/  IMAD.U32 R13, RZ, RZ, UR25 ;  /* 0x00000019ff0d7e24 */ /* 0x000fc6000f8e00ff */
[----:B------:R-:W3:Y:S01]  /*1e60*/  @!P5 LDG.E.64 R14, desc[UR16][R14.64] ;  /* 0x000000100e0ed981 */ /* 0x000ee2000c1e1b00 */
[----:B------:R-:W-:Y:S02]  /*1e70*/  MOV R20, UR26 ;  /* 0x0000001a00147c02 */ /* 0x000fe40008000f00 */
[----:B------:R-:W-:Y:S01]  /*1e80*/  MOV R21, UR27 ;  /* 0x0000001b00157c02 */ /* 0x000fe20008000f00 */
[----:B------:R-:W4:Y:S05]  /*1e90*/  @!P6 LDG.E.64 R12, desc[UR16][R12.64] ;  /* 0x000000100c0ce981 */ /* 0x000f2a000c1e1b00 */
[----:B------:R-:W5:Y:S01]  /*1ea0*/  @!P2 LDG.E.64 R20, desc[UR16][R20.64] ;  /* 0x000000101414a981 */ /* 0x000f62000c1e1b00 */
        /* <DEDUP_REMOVED lines=10> */
[----:B--2---:R-:W-:Y:S01]  /*1f50*/  @!P4 FADD.FTZ R16, R16, R18 ;  /* 0x000000121010c221 */ /* 0x004fe20000010000 */
[----:B------:R-:W-:Y:S01]  /*1f60*/  @!P4 FADD.FTZ R17, R17, R19 ;  /* 0x000000131111c221 */ /* 0x000fe20000010000 */
[----:B------:R-:W-:Y:S02]  /*1f70*/  ISETP.NE.AND P4, PT, R22, UR5, PT ;  /* 0x0000000516007c0c */ /* 0x000fe4000bf85270 */
[----:B---3--:R-:W-:Y:S01]  /*1f80*/  @!P5 FADD.FTZ R16, R16, R14 ;  /* 0x0000000e1010d221 */ /* 0x008fe20000010000 */
[----:B------:R-:W-:-:S03]  /*1f90*/  @!P5 FADD.FTZ R17, R17, R15 ;  /* 0x0000000f1111d221 */ /* 0x000fc60000010000 */
[----:B----4-:R-:W-:Y:S01]  /*1fa0*/  @!P6 FADD.FTZ R16, R16, R12 ;  /* 0x0000000c1010e221 */ /* 0x010fe20000010000 */
[----:B------:R-:W-:-:S03]  /*1fb0*/  @!P6 FADD.FTZ R17, R17, R13 ;  /* 0x0000000d1111e221 */ /* 0x000fc60000010000 */
[----:B-----5:R-:W-:Y:S01]  /*1fc0*/  @!P2 FADD.FTZ R16, R16, R20 ;  /* 0x000000141010a221 */ /* 0x020fe20000010000 */
[----:B------:R-:W-:Y:S02]  /*1fd0*/  @!P2 FADD.FTZ R17, R17, R21 ;  /* 0x000000151111a221 */ /* 0x000fe40000010000 */
[----:B------:R-:W-:Y:S05]  /*1fe0*/  @P4 BRA `(.L_x_1528) ;  /* 0xfffffff800984947 */ /* 0x000fea000383ffff */
[----:B------:R-:W-:-:S15]  /*1ff0*/  R2UR UR5, R22 ;  /* 0x00000000160572ca */ /* 0x000fde00000e0000 */
.L_x_1527:
[----:B------:R-:W-:-:S13]  /*2000*/  LOP3.LUT P2, RZ, R2, 0x7, RZ, 0xc0, !PT ;  /* 0x0000000702ff7812 */ /* 0x000fda000784c0ff */
[----:B------:R-:W-:Y:S05]  /*2010*/  @!P2 BRA `(.L_x_1524) ;  /* 0x000000040070a947 */ /* 0x000fea0003800000 */
[----:B------:R-:W-:-:S04]  /*2020*/  LOP3.LUT R12, R2, 0x7, RZ, 0xc0, !PT ;  /* 0x00000007020c7812 */ /* 0x000fc800078ec0ff */
[----:B------:R-:W-:-:S04]  /*2030*/  IADD3 R12, PT, PT, R12, -0x1, RZ ;  /* 0xffffffff0c0c7810 */ /* 0x000fc80007ffe0ff */
[----:B------:R-:W-:-:S13]  /*2040*/  ISETP.GE.U32.AND P2, PT, R12, 0x3, PT ;  /* 0x000000030c00780c */ /* 0x000fda0003f46070 */
[----:B------:R-:W-:Y:S05]  /*2050*/  @!P2 BRA `(.L_x_1529) ;  /* 0x0000000000b8a947 */ /* 0x000fea0003800000 */
[----:B------:R-:W-:Y:S01]  /*2060*/  MOV R12, UR5 ;  /* 0x00000005000c7c02 */ /* 0x000fe20008000f00 */
[----:B------:R-:W-:Y:S02]  /*2070*/  UIADD3 UR9, UPT, UPT, UR5, 0x1, URZ ;  /* 0x0000000105097890 */ /* 0x000fe4000fffe0ff */
[----:B------:R-:W-:Y:S01]  /*2080*/  UIADD3 UR12, UPT, UPT, UR5, 0x2, URZ ;  /* 0x00000002050c7890 */ /* 0x000fe2000fffe0ff */
[----:B------:R-:W-:Y:S01]  /*2090*/  ISETP.EQ.OR P2, PT, R12, UR15, P3 ;  /* 0x0000000f0c007c0c */ /* 0x000fe20009f42670 */
[----:B------:R-:W-:Y:S02]  /*20a0*/  UIADD3 UR14, UPT, UPT, UR5, 0x3, URZ ;  /* 0x00000003050e7890 */ /* 0x000fe4000fffe0ff */
[----:B------:R-:W-:Y:S02]  /*20b0*/  MOV R12, UR9 ;  /* 0x00000009000c7c02 */ /* 0x000fe40008000f00 */
[----:B------:R-:W-:Y:S02]  /*20c0*/  MOV R13, UR12 ;  /* 0x0000000c000d7c02 */ /* 0x000fe40008000f00 */
[----:B------:R-:W-:-:S02]  /*20d0*/  ISETP.EQ.OR P4, PT, R12, UR15, P3 ;  /* 0x0000000f0c007c0c */ /* 0x000fc40009f82670 */
[----:B------:R-:W-:Y:S02]  /*20e0*/  ISETP.EQ.OR P5, PT, R13, UR15, P3 ;  /* 0x0000000f0d007c0c */ /* 0x000fe40009fa2670 */
[----:B------:R-:W-:Y:S02]  /*20f0*/  MOV R12, UR14 ;  /* 0x0000000e000c7c02 */ /* 0x000fe40008000f00 */
[----:B------:R-:W-:Y:S02]  /*2100*/  VOTEU.ALL UP1, P2 ;  /* 0x0000000000ff7886 */ /* 0x000fe40001020000 */
[----:B------:R-:W-:-:S03]  /*2110*/  ISETP.EQ.OR P6, PT, R12, UR15, P3 ;  /* 0x0000000f0c007c0c */ /* 0x000fc60009fc2670 */
[----:B------:R-:W-:Y:S02]  /*2120*/  @!UP1 UIMAD UR10, UR5, UR20, UR6 ;  /* 0x00000014050a92a4 */ /* 0x000fe4000f8e0206 */
[----:B------:R-:W-:Y:S02]  /*2130*/  VOTEU.ALL UP0, P4 ;  /* 0x0000000000ff7886 */ /* 0x000fe40002000000 */
[----:B------:R-:W-:Y:S01]  /*2140*/  @!UP1 UIMAD.WIDE.U32 UR10, UR10, 0x8, UR18 ;  /* 0x000000080a0a98a5 */ /* 0x000fe2000f8e0012 */
[----:B------:R-:W-:Y:S02]  /*2150*/  VOTEU.ALL UP1, P5 ;  /* 0x0000000000ff7886 */ /* 0x000fe40002820000 */
[----:B------:R-:W-:-:S03]  /*2160*/  @!UP0 UIMAD UR9, UR9, UR20, UR6 ;  /* 0x00000014090982a4 */ /* 0x000fc6000f8e0206 */
[----:B--2---:R-:W-:Y:S01]  /*2170*/  MOV R18, UR10 ;  /* 0x0000000a00127c02 */ /* 0x004fe20008000f00 */
[----:B------:R-:W-:Y:S01]  /*2180*/  IMAD.U32 R19, RZ, RZ, UR11 ;  /* 0x0000000bff137e24 */ /* 0x000fe2000f8e00ff */
[----:B------:R-:W-:Y:S01]  /*2190*/  VOTEU.ALL UP2, P6 ;  /* 0x0000000000ff7886 */ /* 0x000fe20003040000 */
[----:B------:R-:W-:Y:S02]  /*21a0*/  @!UP1 UIMAD UR12, UR12, UR20, UR6 ;  /* 0x000000140c0c92a4 */ /* 0x000fe4000f8e0206 */
[----:B------:R-:W-:Y:S02]  /*21b0*/  @!UP0 UIMAD.WIDE.U32 UR10, UR9, 0x8, UR18 ;  /* 0x00000008090a88a5 */ /* 0x000fe4000f8e0012 */
[----:B------:R-:W0:Y:S01]  /*21c0*/  @!P2 LDG.E.64 R18, desc[UR16][R18.64] ;  /* 0x000000101212a981 */ /* 0x000e22000c1e1b00 */
[----:B------:R-:W-:Y:S02]  /*21d0*/  @!UP1 UIMAD.WIDE.U32 UR12, UR12, 0x8, UR18 ;  /* 0x000000080c0c98a5 */ /* 0x000fe4000f8e0012 */
[----:B------:R-:W-:Y:S01]  /*21e0*/  @!UP2 UIMAD UR9, UR14, UR20, UR6 ;  /* 0x000000140e09a2a4 */ /* 0x000fe2000f8e0206 */
[----:B------:R-:W-:-:S02]  /*21f0*/  MOV R14, UR10 ;  /* 0x0000000a000e7c02 */ /* 0x000fc40008000f00 */
[----:B------:R-:W-:Y:S01]  /*2200*/  MOV R15, UR11 ;  /* 0x0000000b000f7c02 */ /* 0x000fe20008000f00 */
[----:B------:R-:W-:Y:S01]  /*2210*/  @!UP2 UIMAD.WIDE.U32 UR10, UR9, 0x8, UR18 ;  /* 0x00000008090aa8a5 */ /* 0x000fe2000f8e0012 */
[----:B------:R-:W-:Y:S02]  /*2220*/  MOV R12, UR12 ;  /* 0x0000000c000c7c02 */ /* 0x000fe40008000f00 */
[----:B------:R-:W-:Y:S02]  /*2230*/  MOV R13, UR13 ;  /* 0x0000000d000d7c02 */ /* 0x000fe40008000f00 */
[----:B------:R-:W2:Y:S01]  /*2240*/  @!P4 LDG.E.64 R14, desc[UR16][R14.64] ;  /* 0x000000100e0ec981 */ /* 0x000ea2000c1e1b00 */
[----:B------:R-:W-:Y:S02]  /*2250*/  MOV R20, UR10 ;  /* 0x0000000a00147c02 */ /* 0x000fe40008000f00 */
[----:B------:R-:W-:Y:S01]  /*2260*/  MOV R21, UR11 ;  /* 0x0000000b00157c02 */ /* 0x000fe20008000f00 */
[----:B------:R-:W3:Y:S05]  /*2270*/  @!P5 LDG.E.64 R12, desc[UR16][R12.64] ;  /* 0x000000100c0cd981 */ /* 0x000eea000c1e1b00 */
        /* <DEDUP_REMOVED lines=12> */
.L_x_1529:
[----:B------:R-:W-:-:S13]  /*2340*/  LOP3.LUT P2, R12, R2, 0x3, RZ, 0xc0, !PT ;  /* 0x00000003020c7812 */ /* 0x000fda000784c0ff */
[----:B------:R-:W-:Y:S05]  /*2350*/  @!P2 BRA `(.L_x_1524) ;  /* 0x0000000000a0a947 */ /* 0x000fea0003800000 */
[----:B------:R-:W-:-:S13]  /*2360*/  ISETP.NE.AND P2, PT, R12, 0x1, PT ;  /* 0x000000010c00780c */ /* 0x000fda0003f45270 */
[----:B------:R-:W-:Y:S05]  /*2370*/  @!P2 BRA `(.L_x_1530) ;  /* 0x000000000060a947 */ /* 0x000fea0003800000 */
[----:B------:R-:W-:Y:S02]  /*2380*/  UIADD3 UR10, UPT, UPT, UR5, 0x1, URZ ;  /* 0x00000001050a7890 */ /* 0x000fe4000fffe0ff */
[----:B------:R-:W-:-:S04]  /*2390*/  MOV R12, UR5 ;  /* 0x00000005000c7c02 */ /* 0x000fc80008000f00 */
[----:B------:R-:W-:Y:S01]  /*23a0*/  ISETP.EQ.OR P4, PT, R12, UR15, P3 ;  /* 0x0000000f0c007c0c */ /* 0x000fe20009f82670 */
[----:B------:R-:W-:-:S05]  /*23b0*/  IMAD.U32 R12, RZ, RZ, UR10 ;  /* 0x0000000aff0c7e24 */ /* 0x000fca000f8e00ff */
        /* <DEDUP_REMOVED lines=8> */
[----:B------:R-:W-:-:S05]  /*2440*/  MOV R15, UR13 ;  /* 0x0000000d000f7c02 */ /* 0x000fca0008000f00 */
[----:B------:R-:W-:Y:S01]  /*2450*/  MOV R12, UR10 ;  /* 0x0000000a000c7c02 */ /* 0x000fe20008000f00 */
[----:B------:R-:W0:Y:S01]  /*2460*/  @!P4 LDG.E.64 R14, desc[UR16][R14.64] ;  /* 0x000000100e0ec981 */ /* 0x000e22000c1e1b00 */
[----:B------:R-:W-:-:S06]  /*2470*/  MOV R13, UR11 ;  /* 0x0000000b000d7c02 */ /* 0x000fcc0008000f00 */
[----:B------:R-:W3:Y:S01]  /*2480*/  @!P2 LDG.E.64 R12, desc[UR16][R12.64] ;  /* 0x000000100c0ca981 */ /* 0x000ee2000c1e1b00 */
[----:B--2---:R-:W-:-:S04]  /*2490*/  MOV R18, UR5 ;  /* 0x0000000500127c02 */ /* 0x004fc80008000f00 */
[----:B------:R-:W-:-:S04]  /*24a0*/  IADD3 R18, PT, PT, R18, 0x2, RZ ;  /* 0x0000000212127810 */ /* 0x000fc80007ffe0ff */
[----:B------:R-:W-:Y:S01]  /*24b0*/  R2UR UR5, R18 ;  /* 0x00000000120572ca */ /* 0x000fe200000e0000 */
[----:B0-----:R-:W-:Y:S01]  /*24c0*/  @!P4 FADD.FTZ R16, R16, R14 ;  /* 0x0000000e1010c221 */ /* 0x001fe20000010000 */
[----:B------:R-:W-:-:S03]  /*24d0*/  @!P4 FADD.FTZ R17, R17, R15 ;  /* 0x0000000f1111c221 */ /* 0x000fc60000010000 */
[----:B---3--:R-:W-:Y:S01]  /*24e0*/  @!P2 FADD.FTZ R16, R16, R12 ;  /* 0x0000000c1010a221 */ /* 0x008fe20000010000 */
[----:B------:R-:W-:-:S09]  /*24f0*/  @!P2 FADD.FTZ R17, R17, R13 ;  /* 0x0000000d1111a221 */ /* 0x000fd20000010000 */
.L_x_1530:
[----:B------:R-:W-:Y:S01]  /*2500*/  MOV R13, UR5 ;  /* 0x00000005000d7c02 */ /* 0x000fe20008000f00 */
[----:B------:R-:W-:Y:S01]  /*2510*/  BSSY.RECONVERGENT B0, `(.L_x_1524) ;  /* 0x000000c000007945 */ /* 0x000fe20003800200 */
[----:B------:R-:W-:Y:S02]  /*2520*/  LOP3.LUT R12, R2, 0x1, RZ, 0xc0, !PT ;  /* 0x00000001020c7812 */ /* 0x000fe400078ec0ff */
[----:B------:R-:W-:-:S04]  /*2530*/  ISETP.EQ.OR P2, PT, R13, UR15, P3 ;  /* 0x0000000f0d007c0c */ /* 0x000fc80009f42670 */
[----:B------:R-:W-:-:S13]  /*2540*/  ISETP.NE.U32.OR P2, PT, R12, 0x1, P2 ;  /* 0x000000010c00780c */ /* 0x000fda0001745470 */
[----:B------:R-:W-:Y:S05]  /*2550*/  @P2 BRA `(.L_x_1531) ;  /* 0x00000000001c2947 */ /* 0x000fea0003800000 */
[----:B------:R-:W-:Y:S01]  /*2560*/  UIMAD UR9, UR20, UR5, UR6 ;  /* 0x00000005140972a4 */ /* 0x000fe2000f8e0206 */
[----:B------:R-:W-:-:S05]  /*2570*/  HFMA2 R13, -RZ, RZ, 0, 4.76837158203125e-07 ;  /* 0x00000008ff0d7431 */ /* 0x000fca00000001ff */
[----:B------:R-:W-:-:S05]  /*2580*/  MOV R12, UR9 ;  /* 0x00000009000c7c02 */ /* 0x000fca0008000f00 */
[----:B------:R-:W-:-:S06]  /*2590*/  IMAD.WIDE.U32 R12, R12, R13, UR18 ;  /* 0x000000120c0c7e25 */ /* 0x000fcc000f8e000d */
[----:B------:R-:W0:Y:S02]  /*25a0*/  LDG.E.64 R12, desc[UR16][R12.64] ;  /* 0x000000100c0c7981 */ /* 0x000e24000c1e1b00 */
[----:B0-2---:R-:W-:Y:S01]  /*25b0*/  FADD.FTZ R16, R16, R12 ;  /* 0x0000000c10107221 */ /* 0x005fe20000010000 */
[----:B------:R-:W-:-:S07]  /*25c0*/  FADD.FTZ R17, R17, R13 ;  /* 0x0000000d11117221 */ /* 0x000fce0000010000 */
.L_x_1531:
[----:B------:R-:W-:Y:S05]  /*25d0*/  BSYNC.RECONVERGENT B0 ;  /* 0x0000000000007941 */ /* 0x000fea0003800200 */
.L_x_1524:
[----:B------:R-:W4:Y:S01]  /*25e0*/  S2UR UR9, SR_CgaCtaId ;  /* 0x00000000000979c3 */ /* 0x000f220000008800 */
[----:B------:R-:W3:Y:S01]  /*25f0*/  LDCU UR10, c[0x0][0x414] ;  /* 0x00008280ff0a77ac */ /* 0x000ee20008000800 */
[----:B-1----:R-:W-:Y:S01]  /*2600*/  IMAD.U32 R14, RZ, RZ, UR7 ;  /* 0x00000007ff0e7e24 */ /* 0x002fe2000f8e00ff */
[----:B------:R-:W-:-:S05]  /*2610*/  UMOV UR5, 0x400 ;  /* 0x0000040000057882 */ /* 0x000fca0000000000 */
[----:B------:R-:W1:Y:S08]  /*2620*/  @P0 LDC.64 R12, c[0x0][0x388] ;  /* 0x0000e200ff0c0b82 */ /* 0x000e700000000a00 */
[----:B--2---:R-:W2:Y:S01]  /*2630*/  LDC.64 R18, c[0x0][0x398] ;  /* 0x0000e600ff127b82 */ /* 0x004ea20000000a00 */
[----:B---3--:R-:W-:Y:S01]  /*2640*/  @P0 FMUL.FTZ R15, R17, UR10 ;  /* 0x0000000a110f0c20 */ /* 0x008fe20008410000 */
[----:B----4-:R-:W-:-:S06]  /*2650*/  ULEA UR5, UR9, UR5, 0x18 ;  /* 0x0000000509057291 */ /* 0x010fcc000f8ec0ff */
[----:B------:R-:W3:Y:S01]  /*2660*/  LDC.64 R20, c[0x0][0x3a0] ;  /* 0x0000e800ff147b82 */ /* 0x000ee20000000a00 */
[----:B-1----:R-:W-:-:S04]  /*2670*/  @P0 IMAD.WIDE R12, R14, 0x8, R12 ;  /* 0x000000080e0c0825 */ /* 0x002fc800078e020c */
[----:B------:R-:W-:Y:S01]  /*2680*/  @P0 FMUL.FTZ R14, R16, UR10 ;  /* 0x0000000a100e0c20 */ /* 0x000fe20008410000 */
[----:B------:R-:W-:Y:S04]  /*2690*/  @!P3 STS.64 [UR5+0xc0], R16 ;  /* 0x0000c010ff00b988 */ /* 0x000fe80008000a05 */
[----:B------:R1:W-:Y:S02]  /*26a0*/  @P0 STG.E.64 desc[UR16][R12.64], R14 ;  /* 0x0000000e0c000986 */ /* 0x0003e4000c101b10 */
[----:B-1----:R-:W-:-:S04]  /*26b0*/  LOP3.LUT R12, R41, 0xffff, RZ, 0xc0, !PT ;  /* 0x0000ffff290c7812 */ /* 0x002fc800078ec0ff */
[----:B------:R-:W-:-:S05]  /*26c0*/  IADD3 R12, PT, PT, R12, UR8, RZ ;  /* 0x000000080c0c7c10 */ /* 0x000fca000fffe0ff */
[C---:B--2---:R-:W-:Y:S01]  /*26d0*/  IMAD.WIDE R14, R12.reuse, 0x4, R18 ;  /* 0x000000040c0e7825 */ /* 0x044fe200078e0212 */
[----:B------:R-:W-:Y:S03]  /*26e0*/  BAR.SYNC.DEFER_BLOCKING 0x0 ;  /* 0x0000000000007b1d */ /* 0x000fe60000010000 */
[----:B---3--:R-:W-:-:S03]  /*26f0*/  IMAD.WIDE R12, R12, 0x4, R20 ;  /* 0x000000040c0c7825 */ /* 0x008fc600078e0214 */
[----:B------:R-:W5:Y:S04]  /*2700*/  LDG.E.64 R14, desc[UR16][R14.64] ;  /* 0x000000100e0e7981 */ /* 0x000f68000c1e1b00 */
[----:B------:R1:W5:Y:S01]  /*2710*/  LDG.E.64 R18, desc[UR16][R12.64] ;  /* 0x000000100c127981 */ /* 0x000362000c1e1b00 */
[----:B------:R-:W-:Y:S03]  /*2720*/  BSSY.RECONVERGENT B0, `(.L_x_1532) ;  /* 0x00001da000007945 */ /* 0x000fe60003800200 */
[----:B-1----:R-:W1:Y:S02]  /*2730*/  LDS.64 R12, [UR5+0xc0] ;  /* 0x0000c005ff0c7984 */ /* 0x002e640008000a00 */
[----:B-1----:R-:W-:-:S05]  /*2740*/  FMUL.FTZ R12, R12, UR10 ;  /* 0x0000000a0c0c7c20 */ /* 0x002fca0008410000 */
[----:B------:R-:W-:-:S13]  /*2750*/  R2UR UR5, R12 ;  /* 0x000000000c0572ca */ /* 0x000fda00000e0000 */
[----:B------:R-:W-:-:S05]  /*2760*/  MOV R12, UR5 ;  /* 0x00000005000c7c02 */ /* 0x000fca0008000f00 */
[----:B------:R-:W-:-:S04]  /*2770*/  FMUL.FTZ R12, R12, UR5 ;  /* 0x000000050c0c7c20 */ /* 0x000fc80008410000 */
[----:B------:R-:W-:-:S05]  /*2780*/  FFMA.FTZ R20, R13, UR10, -R12 ;  /* 0x0000000a0d147c23 */ /* 0x000fca000801080c */
[----:B------:R-:W-:-:S13]  /*2790*/  FSETP.GTU.FTZ.AND P2, PT, R20, RZ, PT ;  /* 0x000000ff1400720b */ /* 0x000fda0003f5c000 */
[----:B------:R-:W-:Y:S01]  /*27a0*/  VOTEU.ANY UP0, P2 ;  /* 0x0000000000ff7886 */ /* 0x000fe20001000100 */
[----:B------:R-:W-:-:S04]  /*27b0*/  PLOP3.LUT P2, PT, PT, PT, UP0, 0x80, 0x8 ;  /* 0x000000000008781c */ /* 0x000fc80003f4f008 */
[----:B------:R-:W1:Y:S09]  /*27c0*/  @UP0 LDCU UR8, c[0x0][0x3a8] ;  /* 0x00007500ff0807ac */ /* 0x000e720008000800 */
[----:B-1----:R-:W-:Y:S01]  /*27d0*/  @P2 FADD.FTZ R20, R20, UR8 ;  /* 0x0000000814142e21 */ /* 0x002fe20008010000 */
[----:B------:R-:W1:Y:S05]  /*27e0*/  LDCU.U8 UR8, c[0x0][0x3fc] ;  /* 0x00007f80ff0877ac */ /* 0x000e6a0008000000 */
[----:B------:R-:W2:Y:S01]  /*27f0*/  @P2 MUFU.RSQ R20, R20 ;  /* 0x0000001400142308 */ /* 0x000ea20000001400 */
[----:B-1----:R-:W-:-:S03]  /*2800*/  UISETP.NE.AND UP1, UPT, UR8, URZ, UPT ;  /* 0x000000ff0800728c */ /* 0x002fc6000bf25270 */
[----:B------:R-:W-:Y:S01]  /*2810*/  UMOV UR8, 0x3f800000 ;  /* 0x3f80000000087882 */ /* 0x000fe20000000000 */
[----:B--2---:R-:W-:-:S13]  /*2820*/  @P2 R2UR UR9, R20 ;  /* 0x00000000140922ca */ /* 0x004fda00000e0000 */
[----:B------:R-:W-:Y:S01]  /*2830*/  @UP0 UMOV UR8, UR9 ;  /* 0x0000000900080c82 */ /* 0x000fe20008000000 */
[----:B------:R-:W-:Y:S05]  /*2840*/  BRA.U UP1, `(.L_x_1533) ;  /* 0x0000000901f07547 */ /* 0x000fea000b800000 */
[----:B------:R-:W1:Y:S01]  /*2850*/  LDCU.64 UR12, c[0x0][0x3e8] ;  /* 0x00007d00ff0c77ac */ /* 0x000e620008000a00 */
[----:B------:R-:W-:Y:S01]  /*2860*/  SHF.R.S32.HI R23, RZ, 0x1f, R0 ;  /* 0x0000001fff177819 */ /* 0x000fe20000011400 */
[----:B------:R-:W-:Y:S01]  /*2870*/  BSSY.RECONVERGENT B1, `(.L_x_1534) ;  /* 0x000001b000017945 */ /* 0x000fe20003800200 */
[----:B------:R-:W-:Y:S02]  /*2880*/  SHF.R.S32.HI R22, RZ, 0x1f, R42 ;  /* 0x0000001fff167819 */ /* 0x000fe4000001142a */
[----:B-1----:R-:W-:Y:S02]  /*2890*/  ISETP.GE.U32.AND P2, PT, R0, UR12, PT ;  /* 0x0000000c00007c0c */ /* 0x002fe4000bf46070 */
[----:B------:R-:W-:Y:S02]  /*28a0*/  ISETP.GE.U32.AND P3, PT, R42, UR12, PT ;  /* 0x0000000c2a007c0c */ /* 0x000fe4000bf66070 */
[----:B------:R-:W-:Y:S02]  /*28b0*/  ISETP.GE.AND.EX P2, PT, R23, UR13, PT, P2 ;  /* 0x0000000d17007c0c */ /* 0x000fe4000bf46320 */
[----:B------:R-:W-:-:S02]  /*28c0*/  ISETP.GE.U32.AND P5, PT, R38, UR12, PT ;  /* 0x0000000c26007c0c */ /* 0x000fc4000bfa6070 */
[----:B------:R-:W-:Y:S02]  /*28d0*/  ISETP.GE.U32.AND P1, PT, R37, UR12, PT ;  /* 0x0000000c25007c0c */ /* 0x000fe4000bf26070 */
[----:B------:R-:W-:-:S07]  /*28e0*/  ISETP.GE.AND.EX P3, PT, R22, UR13, PT, P3 ;  /* 0x0000000d16007c0c */ /* 0x000fce000bf66330 */
[----:B------:R-:W-:Y:S06]  /*28f0*/  @P2 BRA `(.L_x_1535) ;  /* 0x0000000000482947 */ /* 0x000fec0003800000 */
[----:B------:R-:W0:Y:S01]  /*2900*/  LDCU.64 UR18, c[0x0][0x3e0] ;  /* 0x00007c00ff1277ac */ /* 0x000e220008000a00 */
[----:B------:R-:W-:Y:S01]  /*2910*/  MOV R12, R6 ;  /* 0x00000006000c7202 */ /* 0x000fe20000000f00 */
[----:B------:R-:W-:Y:S01]  /*2920*/  FADD.FTZ R34, R34, -UR5 ;  /* 0x8000000522227e21 */ /* 0x000fe20008010000 */
[----:B------:R-:W-:Y:S01]  /*2930*/  MOV R13, R9 ;  /* 0x00000009000d7202 */ /* 0x000fe20000000f00 */
[----:B------:R-:W1:Y:S01]  /*2940*/  LDCU.64 UR10, c[0x0][0x380] ;  /* 0x00007000ff0a77ac */ /* 0x000e620008000a00 */
[----:B------:R-:W-:Y:S01]  /*2950*/  FADD.FTZ R26, R26, -UR5 ;  /* 0x800000051a1a7e21 */ /* 0x000fe20008010000 */
[----:B------:R-:W-:-:S03]  /*2960*/  FMUL.FTZ R20, R34, UR8 ;  /* 0x0000000822147c20 */ /* 0x000fc60008410000 */
[----:B------:R-:W-:Y:S01]  /*2970*/  FMUL.FTZ R21, R26, UR8 ;  /* 0x000000081a157c20 */ /* 0x000fe20008410000 */
[----:B-----5:R-:W-:-:S03]  /*2980*/  FFMA.FTZ R20, R14, R20, R18 ;  /* 0x000000140e147223 */ /* 0x020fc60000010012 */
[----:B------:R-:W-:Y:S01]  /*2990*/  FFMA.FTZ R21, R15, R21, R19 ;  /* 0x000000150f157223 */ /* 0x000fe20000010013 */
[----:B0-----:R-:W-:-:S04]  /*29a0*/  IMAD R16, R23, UR18, RZ ;  /* 0x0000001217107c24 */ /* 0x001fc8000f8e02ff */
[----:B------:R-:W-:Y:S01]  /*29b0*/  F2FP.BF16.F32.PACK_AB R21, R21, R20 ;  /* 0x000000141515723e */ /* 0x000fe200000010ff */
[----:B------:R-:W-:-:S04]  /*29c0*/  IMAD.WIDE.U32 R12, R0, UR18, R12 ;  /* 0x00000012000c7c25 */ /* 0x000fc8000f8e000c */
[----:B------:R-:W-:-:S05]  /*29d0*/  IMAD R16, R0, UR19, R16 ;  /* 0x0000001300107c24 */ /* 0x000fca000f8e0210 */
[----:B------:R-:W-:Y:S02]  /*29e0*/  IADD3 R13, PT, PT, R13, R16, RZ ;  /* 0x000000100d0d7210 */ /* 0x000fe40007ffe0ff */
[----:B-1----:R-:W-:-:S04]  /*29f0*/  LEA R16, P2, R12, UR10, 0x1 ;  /* 0x0000000a0c107c11 */ /* 0x002fc8000f8408ff */
[----:B------:R-:W-:-:S05]  /*2a00*/  LEA.HI.X R17, R12, UR11, R13, 0x1, P2 ;  /* 0x0000000b0c117c11 */ /* 0x000fca00090f0c0d */
[----:B------:R1:W-:Y:S04]  /*2a10*/  STG.E desc[UR16][R16.64], R21 ;  /* 0x0000001510007986 */ /* 0x0003e8000c101910 */
.L_x_1535:
[----:B------:R-:W-:Y:S05]  /*2a20*/  BSYNC.RECONVERGENT B1 ;  /* 0x0000000000017941 */ /* 0x000fea0003800200 */
.L_x_1534:
[----:B------:R-:W-:Y:S04]  /*2a30*/  BSSY.RECONVERGENT B1, `(.L_x_1536) ;  /* 0x0000014000017945 */ /* 0x000fe80003800200 */
[----:B------:R-:W-:Y:S05]  /*2a40*/  @P3 BRA `(.L_x_1537) ;  /* 0x0000000000483947 */ /* 0x000fea0003800000 */
[----:B------:R-:W2:Y:S01]  /*2a50*/  LDCU.64 UR10, c[0x0][0x3e0] ;  /* 0x00007c00ff0a77ac */ /* 0x000ea20008000a00 */
[----:B------:R-:W-:Y:S01]  /*2a60*/  MOV R12, R6 ;  /* 0x00000006000c7202 */ /* 0x000fe20000000f00 */
[----:B------:R-:W-:Y:S01]  /*2a70*/  FADD.FTZ R20, R33, -UR5 ;  /* 0x8000000521147e21 */ /* 0x000fe20008010000 */
[----:B------:R-:W-:Y:S01]  /*2a80*/  MOV R13, R9 ;  /* 0x00000009000d7202 */ /* 0x000fe20000000f00 */
[----:B------:R-:W3:Y:S01]  /*2a90*/  LDCU.64 UR18, c[0x0][0x380] ;  /* 0x00007000ff1277ac */ /* 0x000ee20008000a00 */
[----:B01----:R-:W-:Y:S01]  /*2aa0*/  FADD.FTZ R16, R25, -UR5 ;  /* 0x8000000519107e21 */ /* 0x003fe20008010000 */
[----:B------:R-:W-:-:S03]  /*2ab0*/  FMUL.FTZ R20, R20, UR8 ;  /* 0x0000000814147c20 */ /* 0x000fc60008410000 */
[----:B------:R-:W-:Y:S01]  /*2ac0*/  FMUL.FTZ R16, R16, UR8 ;  /* 0x0000000810107c20 */ /* 0x000fe20008410000 */
[----:B-----5:R-:W-:-:S03]  /*2ad0*/  FFMA.FTZ R20, R14, R20, R18 ;  /* 0x000000140e147223 */ /* 0x020fc60000010012 */
[----:B------:R-:W-:Y:S01]  /*2ae0*/  FFMA.FTZ R21, R15, R16, R19 ;  /* 0x000000100f157223 */ /* 0x000fe20000010013 */
[----:B--2---:R-:W-:-:S04]  /*2af0*/  IMAD R17, R22, UR10, RZ ;  /* 0x0000000a16117c24 */ /* 0x004fc8000f8e02ff */
[----:B------:R-:W-:Y:S01]  /*2b00*/  F2FP.BF16.F32.PACK_AB R21, R21, R20 ;  /* 0x000000141515723e */ /* 0x000fe200000010ff */
[----:B------:R-:W-:-:S04]  /*2b10*/  IMAD.WIDE.U32 R12, R42, UR10, R12 ;  /* 0x0000000a2a0c7c25 */ /* 0x000fc8000f8e000c */
[----:B------:R-:W-:Y:S01]  /*2b20*/  IMAD R17, R42, UR11, R17 ;  /* 0x0000000b2a117c24 */ /* 0x000fe2000f8e0211 */
[----:B---3--:R-:W-:-:S04]  /*2b30*/  LEA R16, P2, R12, UR18, 0x1 ;  /* 0x000000120c107c11 */ /* 0x008fc8000f8408ff */
[----:B------:R-:W-:-:S04]  /*2b40*/  IADD3 R17, PT, PT, R13, R17, RZ ;  /* 0x000000110d117210 */ /* 0x000fc80007ffe0ff */
[----:B------:R-:W-:-:S05]  /*2b50*/  LEA.HI.X R17, R12, UR19, R17, 0x1, P2 ;  /* 0x000000130c117c11 */ /* 0x000fca00090f0c11 */
[----:B------:R2:W-:Y:S02]  /*2b60*/  STG.E desc[UR16][R16.64], R21 ;  /* 0x0000001510007986 */ /* 0x0005e4000c101910 */
.L_x_1537:
[----:B------:R-:W-:Y:S05]  /*2b70*/  BSYNC.RECONVERGENT B1 ;  /* 0x0000000000017941 */ /* 0x000fea0003800200 */
.L_x_1536:
[----:B012---:R-:W-:Y:S01]  /*2b80*/  SHF.R.S32.HI R17, RZ, 0x1f, R38 ;  /* 0x0000001fff117819 */ /* 0x007fe20000011426 */
[----:B------:R-:W-:Y:S01]  /*2b90*/  BSSY.RECONVERGENT B1, `(.L_x_1538) ;  /* 0x0000020000017945 */ /* 0x000fe20003800200 */
[----:B------:R-:W-:Y:S02]  /*2ba0*/  ISETP.GE.U32.AND P6, PT, R36, UR12, PT ;  /* 0x0000000c24007c0c */ /* 0x000fe4000bfc6070 */
[----:B------:R-:W-:Y:S02]  /*2bb0*/  ISETP.GE.AND.EX P5, PT, R17, UR13, PT, P5 ;  /* 0x0000000d11007c0c */ /* 0x000fe4000bfa6350 */
[----:B------:R-:W-:Y:S02]  /*2bc0*/  ISETP.GE.U32.AND P2, PT, R35, UR12, PT ;  /* 0x0000000c23007c0c */ /* 0x000fe4000bf46070 */
[----:B------:R-:W-:Y:S02]  /*2bd0*/  ISETP.GE.U32.AND P3, PT, R40, UR12, PT ;  /* 0x0000000c28007c0c */ /* 0x000fe4000bf66070 */
[----:B------:R-:W-:-:S02]  /*2be0*/  SHF.R.S32.HI R23, RZ, 0x1f, R37 ;  /* 0x0000001fff177819 */ /* 0x000fc40000011425 */
[----:B------:R-:W-:Y:S02]  /*2bf0*/  SHF.R.S32.HI R22, RZ, 0x1f, R36 ;  /* 0x0000001fff167819 */ /* 0x000fe40000011424 */
[----:B------:R-:W-:Y:S02]  /*2c00*/  ISETP.GE.U32.AND P4, PT, R39, UR12, PT ;  /* 0x0000000c27007c0c */ /* 0x000fe4000bf86070 */
[----:B------:R-:W-:Y:S02]  /*2c10*/  ISETP.GE.AND.EX P1, PT, R23, UR13, PT, P1 ;  /* 0x0000000d17007c0c */ /* 0x000fe4000bf26310 */
[----:B------:R-:W-:Y:S02]  /*2c20*/  ISETP.GE.AND.EX P6, PT, R22, UR13, PT, P6 ;  /* 0x0000000d16007c0c */ /* 0x000fe4000bfc6360 */
[----:B------:R-:W-:Y:S02]  /*2c30*/  ISETP.GE.AND.EX P2, PT, R45, UR13, PT, P2 ;  /* 0x0000000d2d007c0c */ /* 0x000fe4000bf46320 */
[----:B------:R-:W-:-:S02]  /*2c40*/  ISETP.GE.AND.EX P3, PT, R44, UR13, PT, P3 ;  /* 0x0000000d2c007c0c */ /* 0x000fc4000bf66330 */
[----:B------:R-:W-:Y:S01]  /*2c50*/  ISETP.GE.AND.EX P4, PT, R43, UR13, PT, P4 ;  /* 0x0000000d2b007c0c */ /* 0x000fe2000bf86340 */
[----:B------:R-:W-:-:S12]  /*2c60*/  @P5 BRA `(.L_x_1539) ;  /* 0x0000000000485947 */ /* 0x000fd80003800000 */
[----:B------:R-:W0:Y:S01]  /*2c70*/  LDCU.64 UR10, c[0x0][0x3e0] ;  /* 0x00007c00ff0a77ac */ /* 0x000e220008000a00 */
[----:B------:R-:W-:Y:S01]  /*2c80*/  MOV R12, R6 ;  /* 0x00000006000c7202 */ /* 0x000fe20000000f00 */
[----:B------:R-:W-:Y:S01]  /*2c90*/  FADD.FTZ R21, R32, -UR5 ;  /* 0x8000000520157e21 */ /* 0x000fe20008010000 */
[----:B------:R-:W-:Y:S01]  /*2ca0*/  FADD.FTZ R16, R24, -UR5 ;  /* 0x8000000518107e21 */ /* 0x000fe20008010000 */
[----:B------:R-:W1:Y:S01]  /*2cb0*/  LDCU.64 UR18, c[0x0][0x380] ;  /* 0x00007000ff1277ac */ /* 0x000e620008000a00 */
[----:B------:R-:W-:Y:S02]  /*2cc0*/  IMAD.MOV.U32 R13, RZ, RZ, R9 ;  /* 0x000000ffff0d7224 */ /* 0x000fe400078e0009 */
[----:B------:R-:W-:Y:S01]  /*2cd0*/  FMUL.FTZ R21, R21, UR8 ;  /* 0x0000000815157c20 */ /* 0x000fe20008410000 */
[----:B------:R-:W-:-:S03]  /*2ce0*/  FMUL.FTZ R16, R16, UR8 ;  /* 0x0000000810107c20 */ /* 0x000fc60008410000 */
[----:B-----5:R-:W-:Y:S01]  /*2cf0*/  FFMA.FTZ R21, R14, R21, R18 ;  /* 0x000000150e157223 */ /* 0x020fe20000010012 */
[----:B------:R-:W-:-:S05]  /*2d00*/  FFMA.FTZ R20, R15, R16, R19 ;  /* 0x000000100f147223 */ /* 0x000fca0000010013 */
        /* <DEDUP_REMOVED lines=8> */
.L_x_1539:
[----:B------:R-:W-:Y:S05]  /*2d90*/  BSYNC.RECONVERGENT B1 ;  /* 0x0000000000017941 */ /* 0x000fea0003800200 */
.L_x_1538:
[----:B------:R-:W-:Y:S04]  /*2da0*/  BSSY.RECONVERGENT B1, `(.L_x_1540) ;  /* 0x0000014000017945 */ /* 0x000fe80003800200 */
[----:B------:R-:W-:Y:S05]  /*2db0*/  @P1 BRA `(.L_x_1541) ;  /* 0x0000000000481947 */ /* 0x000fea0003800000 */
[----:B------:R-:W1:Y:S01]  /*2dc0*/  LDCU.64 UR10, c[0x0][0x3e0] ;  /* 0x00007c00ff0a77ac */ /* 0x000e620008000a00 */
[----:B------:R-:W-:Y:S01]  /*2dd0*/  MOV R12, R6 ;  /* 0x00000006000c7202 */ /* 0x000fe20000000f00 */
[----:B------:R-:W-:Y:S01]  /*2de0*/  FADD.FTZ R31, R31, -UR5 ;  /* 0x800000051f1f7e21 */ /* 0x000fe20008010000 */
[----:B------:R-:W-:Y:S01]  /*2df0*/  MOV R13, R9 ;  /* 0x00000009000d7202 */ /* 0x000fe20000000f00 */
[----:B------:R-:W2:Y:S01]  /*2e00*/  LDCU.64 UR18, c[0x0][0x380] ;  /* 0x00007000ff1277ac */ /* 0x000ea20008000a00 */
[----:B------:R-:W-:Y:S01]  /*2e10*/  FADD.FTZ R11, R11, -UR5 ;  /* 0x800000050b0b7e21 */ /* 0x000fe20008010000 */
[----:B------:R-:W-:-:S03]  /*2e20*/  FMUL.FTZ R31, R31, UR8 ;  /* 0x000000081f1f7c20 */ /* 0x000fc60008410000 */
[----:B0-----:R-:W-:Y:S01]  /*2e30*/  FMUL.FTZ R16, R11, UR8 ;  /* 0x000000080b107c20 */ /* 0x001fe20008410000 */
[----:B-----5:R-:W-:Y:S01]  /*2e40*/  FFMA.FTZ R11, R14, R31, R18 ;  /* 0x0000001f0e0b7223 */ /* 0x020fe20000010012 */
[----:B-1----:R-:W-:Y:S02]  /*2e50*/  IMAD R20, R23, UR10, RZ ;  /* 0x0000000a17147c24 */ /* 0x002fe4000f8e02ff */
[----:B------:R-:W-:-:S04]  /*2e60*/  IMAD.WIDE.U32 R12, R37, UR10, R12 ;  /* 0x0000000a250c7c25 */ /* 0x000fc8000f8e000c */
[----:B------:R-:W-:Y:S02]  /*2e70*/  IMAD R17, R37, UR11, R20 ;  /* 0x0000000b25117c24 */ /* 0x000fe4000f8e0214 */
[----:B------:R-:W-:Y:S01]  /*2e80*/  FFMA.FTZ R20, R15, R16, R19 ;  /* 0x000000100f147223 */ /* 0x000fe20000010013 */
[----:B--2---:R-:W-:Y:S02]  /*2e90*/  LEA R16, P1, R12, UR18, 0x1 ;  /* 0x000000120c107c11 */ /* 0x004fe4000f8208ff */
[----:B------:R-:W-:Y:S02]  /*2ea0*/  IADD3 R17, PT, PT, R13, R17, RZ ;  /* 0x000000110d117210 */ /* 0x000fe40007ffe0ff */
[----:B------:R-:W-:Y:S02]  /*2eb0*/  F2FP.BF16.F32.PACK_AB R11, R20, R11 ;  /* 0x0000000b140b723e */ /* 0x000fe400000010ff */
[----:B------:R-:W-:-:S05]  /*2ec0*/  LEA.HI.X R17, R12, UR19, R17, 0x1, P1 ;  /* 0x000000130c117c11 */ /* 0x000fca00088f0c11 */
[----:B------:R1:W-:Y:S02]  /*2ed0*/  STG.E desc[UR16][R16.64], R11 ;  /* 0x0000000b10007986 */ /* 0x0003e4000c101910 */
.L_x_1541:
[----:B------:R-:W-:Y:S05]  /*2ee0*/  BSYNC.RECONVERGENT B1 ;  /* 0x0000000000017941 */ /* 0x000fea0003800200 */
.L_x_1540:
[----:B------:R-:W-:Y:S04]  /*2ef0*/  BSSY.RECONVERGENT B1, `(.L_x_1542) ;  /* 0x0000014000017945 */ /* 0x000fe80003800200 */
[----:B------:R-:W-:Y:S05]  /*2f00*/  @P6 BRA `(.L_x_1543) ;  /* 0x0000000000486947 */ /* 0x000fea0003800000 */
[----:B------:R-:W2:Y:S01]  /*2f10*/  LDCU.64 UR10, c[0x0][0x3e0] ;  /* 0x00007c00ff0a77ac */ /* 0x000ea20008000a00 */
[----:B------:R-:W-:Y:S01]  /*2f20*/  MOV R12, R6 ;  /* 0x00000006000c7202 */ /* 0x000fe20000000f00 */
[----:B------:R-:W-:Y:S01]  /*2f30*/  FADD.FTZ R30, R30, -UR5 ;  /* 0x800000051e1e7e21 */ /* 0x000fe20008010000 */
[----:B------:R-:W-:Y:S01]  /*2f40*/  MOV R13, R9 ;  /* 0x00000009000d7202 */ /* 0x000fe20000000f00 */
[----:B------:R-:W3:Y:S01]  /*2f50*/  LDCU.64 UR18, c[0x0][0x380] ;  /* 0x00007000ff1277ac */ /* 0x000ee20008000a00 */
[----:B-1----:R-:W-:Y:S01]  /*2f60*/  FADD.FTZ R11, R3, -UR5 ;  /* 0x80000005030b7e21 */ /* 0x002fe20008010000 */
[----:B------:R-:W-:-:S03]  /*2f70*/  FMUL.FTZ R3, R30, UR8 ;  /* 0x000000081e037c20 */ /* 0x000fc60008410000 */
[----:B0-----:R-:W-:Y:S01]  /*2f80*/  FMUL.FTZ R16, R11, UR8 ;  /* 0x000000080b107c20 */ /* 0x001fe20008410000 */
        /* <DEDUP_REMOVED lines=10> */
.L_x_1543:
[----:B------:R-:W-:Y:S05]  /*3030*/  BSYNC.RECONVERGENT B1 ;  /* 0x0000000000017941 */ /* 0x000fea0003800200 */
.L_x_1542:
[----:B------:R-:W-:Y:S04]  /*3040*/  BSSY.RECONVERGENT B1, `(.L_x_1544) ;  /* 0x0000014000017945 */ /* 0x000fe80003800200 */
[----:B------:R-:W-:Y:S05]  /*3050*/  @P2 BRA `(.L_x_1545) ;  /* 0x0000000000482947 */ /* 0x000fea0003800000 */
[----:B------:R-:W0:Y:S01]  /*3060*/  LDCU.64 UR10, c[0x0][0x3e0] ;  /* 0x00007c00ff0a77ac */ /* 0x000e220008000a00 */
[----:B------:R-:W-:Y:S01]  /*3070*/  MOV R12, R6 ;  /* 0x00000006000c7202 */ /* 0x000fe20000000f00 */
[----:B------:R-:W-:Y:S01]  /*3080*/  FADD.FTZ R29, R29, -UR5 ;  /* 0x800000051d1d7e21 */ /* 0x000fe20008010000 */
[----:B------:R-:W-:Y:S01]  /*3090*/  MOV R13, R9 ;  /* 0x00000009000d7202 */ /* 0x000fe20000000f00 */
[----:B------:R-:W3:Y:S01]  /*30a0*/  LDCU.64 UR18, c[0x0][0x380] ;  /* 0x00007000ff1277ac */ /* 0x000ee20008000a00 */
[----:B------:R-:W-:Y:S01]  /*30b0*/  FADD.FTZ R4, R4, -UR5 ;  /* 0x8000000504047e21 */ /* 0x000fe20008010000 */
[----:B------:R-:W-:-:S03]  /*30c0*/  FMUL.FTZ R29, R29, UR8 ;  /* 0x000000081d1d7c20 */ /* 0x000fc60008410000 */
[----:B------:R-:W-:Y:S01]  /*30d0*/  FMUL.FTZ R4, R4, UR8 ;  /* 0x0000000804047c20 */ /* 0x000fe20008410000 */
[----:B--2--5:R-:W-:-:S03]  /*30e0*/  FFMA.FTZ R3, R14, R29, R18 ;  /* 0x0000001d0e037223 */ /* 0x024fc60000010012 */
[----:B------:R-:W-:Y:S01]  /*30f0*/  FFMA.FTZ R4, R15, R4, R19 ;  /* 0x000000040f047223 */ /* 0x000fe20000010013 */
[----:B01----:R-:W-:-:S04]  /*3100*/  IMAD R16, R45, UR10, RZ ;  /* 0x0000000a2d107c24 */ /* 0x003fc8000f8e02ff */
[----:B------:R-:W-:Y:S01]  /*3110*/  F2FP.BF16.F32.PACK_AB R3, R4, R3 ;  /* 0x000000030403723e */ /* 0x000fe200000010ff */
[----:B------:R-:W-:-:S04]  /*3120*/  IMAD.WIDE.U32 R12, R35, UR10, R12 ;  /* 0x0000000a230c7c25 */ /* 0x000fc8000f8e000c */
[----:B------:R-:W-:Y:S01]  /*3130*/  IMAD R11, R35, UR11, R16 ;  /* 0x0000000b230b7c24 */ /* 0x000fe2000f8e0210 */
[----:B---3--:R-:W-:-:S03]  /*3140*/  LEA R16, P1, R12, UR18, 0x1 ;  /* 0x000000120c107c11 */ /* 0x008fc6000f8208ff */
[----:B------:R-:W-:-:S05]  /*3150*/  IMAD.IADD R11, R13, 0x1, R11 ;  /* 0x000000010d0b7824 */ /* 0x000fca00078e020b */
[----:B------:R-:W-:-:S05]  /*3160*/  LEA.HI.X R17, R12, UR19, R11, 0x1, P1 ;  /* 0x000000130c117c11 */ /* 0x000fca00088f0c0b */
[----:B------:R3:W-:Y:S02]  /*3170*/  STG.E desc[UR16][R16.64], R3 ;  /* 0x0000000310007986 */ /* 0x0007e4000c101910 */
.L_x_1545:
[----:B------:R-:W-:Y:S05]  /*3180*/  BSYNC.RECONVERGENT B1 ;  /* 0x0000000000017941 */ /* 0x000fea0003800200 */
.L_x_1544:
[----:B------:R-:W-:Y:S04]  /*3190*/  BSSY.RECONVERGENT B1, `(.L_x_1546) ;  /* 0x0000014000017945 */ /* 0x000fe80003800200 */
[----:B------:R-:W-:Y:S05]  /*31a0*/  @P3 BRA `(.L_x_1547) ;  /* 0x0000000000483947 */ /* 0x000fea0003800000 */
[----:B------:R-:W4:Y:S01]  /*31b0*/  LDCU.64 UR10, c[0x0][0x3e0] ;  /* 0x00007c00ff0a77ac */ /* 0x000f220008000a00 */
[----:B-1----:R-:W-:Y:S01]  /*31c0*/  FADD.FTZ R11, R5, -UR5 ;  /* 0x80000005050b7e21 */ /* 0x002fe20008010000 */
[----:B------:R-:W-:Y:S01]  /*31d0*/  MOV R4, R6 ;  /* 0x0000000600047202 */ /* 0x000fe20000000f00 */
[----:B------:R-:W-:Y:S01]  /*31e0*/  FADD.FTZ R28, R28, -UR5 ;  /* 0x800000051c1c7e21 */ /* 0x000fe20008010000 */
[----:B------:R-:W1:Y:S01]  /*31f0*/  LDCU.64 UR18, c[0x0][0x380] ;  /* 0x00007000ff1277ac */ /* 0x000e620008000a00 */
[----:B------:R-:W-:Y:S01]  /*3200*/  MOV R5, R9 ;  /* 0x0000000900057202 */ /* 0x000fe20000000f00 */
[----:B------:R-:W-:Y:S01]  /*3210*/  FMUL.FTZ R12, R11, UR8 ;  /* 0x000000080b0c7c20 */ /* 0x000fe20008410000 */
[----:B--23--:R-:W-:-:S03]  /*3220*/  FMUL.FTZ R3, R28, UR8 ;  /* 0x000000081c037c20 */ /* 0x00cfc60008410000 */
[----:B0----5:R-:W-:Y:S01]  /*3230*/  FFMA.FTZ R16, R15, R12, R19 ;  /* 0x0000000c0f107223 */ /* 0x021fe20000010013 */
[----:B------:R-:W-:-:S05]  /*3240*/  FFMA.FTZ R3, R14, R3, R18 ;  /* 0x000000030e037223 */ /* 0x000fca0000010012 */
[----:B------:R-:W-:Y:S01]  /*3250*/  F2FP.BF16.F32.PACK_AB R3, R16, R3 ;  /* 0x000000031003723e */ /* 0x000fe200000010ff */
[----:B----4-:R-:W-:Y:S02]  /*3260*/  IMAD R13, R44, UR10, RZ ;  /* 0x0000000a2c0d7c24 */ /* 0x010fe4000f8e02ff */
[----:B------:R-:W-:-:S04]  /*3270*/  IMAD.WIDE.U32 R4, R40, UR10, R4 ;  /* 0x0000000a28047c25 */ /* 0x000fc8000f8e0004 */
[----:B------:R-:W-:Y:S01]  /*3280*/  IMAD R13, R40, UR11, R13 ;  /* 0x0000000b280d7c24 */ /* 0x000fe2000f8e020d */
[----:B-1----:R-:W-:-:S04]  /*3290*/  LEA R12, P1, R4, UR18, 0x1 ;  /* 0x00000012040c7c11 */ /* 0x002fc8000f8208ff */
[----:B------:R-:W-:-:S04]  /*32a0*/  IADD3 R13, PT, PT, R5, R13, RZ ;  /* 0x0000000d050d7210 */ /* 0x000fc80007ffe0ff */
[----:B------:R-:W-:-:S05]  /*32b0*/  LEA.HI.X R13, R4, UR19, R13, 0x1, P1 ;  /* 0x00000013040d7c11 */ /* 0x000fca00088f0c0d */
[----:B------:R4:W-:Y:S02]  /*32c0*/  STG.E desc[UR16][R12.64], R3 ;  /* 0x000000030c007986 */ /* 0x0009e4000c101910 */
.L_x_1547:
[----:B------:R-:W-:Y:S05]  /*32d0*/  BSYNC.RECONVERGENT B1 ;  /* 0x0000000000017941 */ /* 0x000fea0003800200 */
.L_x_1546:
[----:B------:R-:W-:Y:S05]  /*32e0*/  @P4 BRA `(.L_x_1548) ;  /* 0x0000001000744947 */ /* 0x000fea0003800000 */
[----:B------:R-:W0:Y:S01]  /*32f0*/  LDCU.64 UR10, c[0x0][0x3e0] ;  /* 0x00007c00ff0a77ac */ /* 0x000e220008000a00 */
[----:B------:R-:W-:Y:S01]  /*3300*/  MOV R7, R9 ;  /* 0x0000000900077202 */ /* 0x000fe20000000f00 */
[----:B------:R-:W-:Y:S01]  /*3310*/  FADD.FTZ R27, R27, -UR5 ;  /* 0x800000051b1b7e21 */ /* 0x000fe20008010000 */
[----:B------:R-:W-:Y:S01]  /*3320*/  FADD.FTZ R10, R10, -UR5 ;  /* 0x800000050a0a7e21 */ /* 0x000fe20008010000 */
[----:B------:R-:W1:Y:S02]  /*3330*/  LDCU.64 UR12, c[0x0][0x380] ;  /* 0x00007000ff0c77ac */ /* 0x000e640008000a00 */
[----:B------:R-:W-:Y:S01]  /*3340*/  FMUL.FTZ R27, R27, UR8 ;  /* 0x000000081b1b7c20 */ /* 0x000fe20008410000 */
[----:B------:R-:W-:-:S03]  /*3350*/  FMUL.FTZ R10, R10, UR8 ;  /* 0x000000080a0a7c20 */ /* 0x000fc60008410000 */
[----:B--2345:R-:W-:Y:S01]  /*3360*/  FFMA.FTZ R3, R14, R27, R18 ;  /* 0x0000001b0e037223 */ /* 0x03cfe20000010012 */
        /* <DEDUP_REMOVED lines=8> */
[----:B------:R0:W-:Y:S01]  /*33f0*/  STG.E desc[UR16][R4.64], R3 ;  /* 0x0000000304007986 */ /* 0x0001e2000c101910 */
[----:B------:R-:W-:Y:S05]  /*3400*/  BRA `(.L_x_1548) ;  /* 0x00000010002c7947 */ /* 0x000fea0003800000 */
.L_x_1533:
[----:B------:R-:W1:Y:S01]  /*3410*/  LDCU.64 UR18, c[0x0][0x3e8] ;  /* 0x00007d00ff1277ac */ /* 0x000e620008000a00 */
[----:B------:R-:W-:Y:S01]  /*3420*/  SHF.R.S32.HI R12, RZ, 0x1f, R42 ;  /* 0x0000001fff0c7819 */ /* 0x000fe2000001142a */
[----:B------:R-:W-:Y:S01]  /*3430*/  BSSY.RECONVERGENT B1, `(.L_x_1549) ;  /* 0x0000023000017945 */ /* 0x000fe20003800200 */
[----:B-1----:R-:W-:Y:S02]  /*3440*/  ISETP.GE.U32.AND P2, PT, R42, UR18, PT ;  /* 0x000000122a007c0c */ /* 0x002fe4000bf46070 */
[----:B------:R-:W-:Y:S02]  /*3450*/  ISETP.GE.U32.AND P5, PT, R38, UR18, PT ;  /* 0x0000001226007c0c */ /* 0x000fe4000bfa6070 */
[----:B------:R-:W-:Y:S02]  /*3460*/  ISETP.GE.U32.AND P6, PT, R37, UR18, PT ;  /* 0x0000001225007c0c */ /* 0x000fe4000bfc6070 */
[----:B------:R-:W-:Y:S01]  /*3470*/  ISETP.GE.AND.EX P2, PT, R12, UR19, PT, P2 ;  /* 0x000000130c007c0c */ /* 0x000fe2000bf46320 */
[----:B------:R-:W-:-:S12]  /*3480*/  @P1 BRA `(.L_x_1550) ;  /* 0x0000000000741947 */ /* 0x000fd80003800000 */
[----:B------:R-:W-:Y:S01]  /*3490*/  FADD.FTZ R26, R26, -UR5 ;  /* 0x800000051a1a7e21 */ /* 0x000fe20008010000 */
[----:B------:R-:W-:Y:S01]  /*34a0*/  FADD.FTZ R34, R34, -UR5 ;  /* 0x8000000522227e21 */ /* 0x000fe20008010000 */
[----:B------:R-:W1:Y:S01]  /*34b0*/  LDCU.64 UR10, c[0x0][0x3e0] ;  /* 0x00007c00ff0a77ac */ /* 0x000e620008000a00 */
[----:B------:R-:W-:Y:S01]  /*34c0*/  SHF.R.S32.HI R22, RZ, 0x1f, R0 ;  /* 0x0000001fff167819 */ /* 0x000fe20000011400 */
[----:B------:R-:W-:Y:S01]  /*34d0*/  FMUL.FTZ R26, R26, UR8 ;  /* 0x000000081a1a7c20 */ /* 0x000fe20008410000 */
[----:B------:R-:W-:Y:S01]  /*34e0*/  FMUL.FTZ R13, R34, UR8 ;  /* 0x00000008220d7c20 */ /* 0x000fe20008410000 */
[----:B------:R-:W2:Y:S02]  /*34f0*/  LDCU.64 UR12, c[0x0][0x380] ;  /* 0x00007000ff0c77ac */ /* 0x000ea40008000a00 */
[----:B0----5:R-:W-:Y:S01]  /*3500*/  FFMA.FTZ R17, R15, R26, R19 ;  /* 0x0000001a0f117223 */ /* 0x021fe20000010013 */
[----:B------:R-:W-:-:S03]  /*3510*/  FFMA.FTZ R16, R14, R13, R18 ;  /* 0x0000000d0e107223 */ /* 0x000fc60000010012 */
[----:B------:R-:W-:Y:S01]  /*3520*/  FMUL.FTZ R12, R17, -1.4426950216293334961 ;  /* 0xbfb8aa3b110c7820 */ /* 0x000fe20000410000 */
[----:B------:R-:W-:-:S04]  /*3530*/  FMUL.FTZ R23, R16, -1.4426950216293334961 ;  /* 0xbfb8aa3b10177820 */ /* 0x000fc80000410000 */
[----:B------:R-:W0:Y:S01]  /*3540*/  MUFU.EX2 R13, R23 ;  /* 0x00000017000d7308 */ /* 0x000e220000000800 */
[----:B-1----:R-:W-:-:S03]  /*3550*/  IMAD R22, R22, UR10, RZ ;  /* 0x0000000a16167c24 */ /* 0x002fc6000f8e02ff */
[----:B------:R-:W1:Y:S01]  /*3560*/  MUFU.EX2 R12, R12 ;  /* 0x0000000c000c7308 */ /* 0x000e620000000800 */
[----:B------:R-:W-:Y:S02]  /*3570*/  IMAD R22, R0, UR11, R22 ;  /* 0x0000000b00167c24 */ /* 0x000fe4000f8e0216 */
[----:B0-----:R-:W-:Y:S01]  /*3580*/  FADD.FTZ R13, R13, 1 ;  /* 0x3f8000000d0d7421 */ /* 0x001fe20000010000 */
[----:B-1----:R-:W-:-:S03]  /*3590*/  FADD.FTZ R12, R12, 1 ;  /* 0x3f8000000c0c7421 */ /* 0x002fc60000010000 */
[----:B------:R0:W1:Y:S08]  /*35a0*/  MUFU.RCP R20, R13 ;  /* 0x0000000d00147308 */ /* 0x0000700000001000 */
[----:B------:R3:W4:Y:S01]  /*35b0*/  MUFU.RCP R21, R12 ;  /* 0x0000000c00157308 */ /* 0x0007220000001000 */
[----:B0-----:R-:W-:Y:S02]  /*35c0*/  MOV R13, R9 ;  /* 0x00000009000d7202 */ /* 0x001fe40000000f00 */
[----:B---3--:R-:W-:Y:S01]  /*35d0*/  MOV R12, R6 ;  /* 0x00000006000c7202 */ /* 0x008fe20000000f00 */
[----:B-1----:R-:W-:-:S04]  /*35e0*/  FMUL.FTZ R20, R16, R20 ;  /* 0x0000001410147220 */ /* 0x002fc80000410000 */
[----:B------:R-:W-:-:S04]  /*35f0*/  IMAD.WIDE.U32 R12, R0, UR10, R12 ;  /* 0x0000000a000c7c25 */ /* 0x000fc8000f8e000c */
[----:B----4-:R-:W-:Y:S01]  /*3600*/  FMUL.FTZ R21, R17, R21 ;  /* 0x0000001511157220 */ /* 0x010fe20000410000 */
[----:B------:R-:W-:Y:S02]  /*3610*/  IADD3 R22, PT, PT, R13, R22, RZ ;  /* 0x000000160d167210 */ /* 0x000fe40007ffe0ff */
[C---:B--2---:R-:W-:Y:S02]  /*3620*/  LEA R16, P1, R12.reuse, UR12, 0x1 ;  /* 0x0000000c0c107c11 */ /* 0x044fe4000f8208ff */
[----:B------:R-:W-:Y:S02]  /*3630*/  F2FP.BF16.F32.PACK_AB R21, R21, R20 ;  /* 0x000000141515723e */ /* 0x000fe400000010ff */
[----:B------:R-:W-:-:S05]  /*3640*/  LEA.HI.X R17, R12, UR13, R22, 0x1, P1 ;  /* 0x0000000d0c117c11 */ /* 0x000fca00088f0c16 */
[----:B------:R1:W-:Y:S04]  /*3650*/  STG.E desc[UR16][R16.64], R21 ;  /* 0x0000001510007986 */ /* 0x0003e8000c101910 */
.L_x_1550:
[----:B------:R-:W-:Y:S05]  /*3660*/  BSYNC.RECONVERGENT B1 ;  /* 0x0000000000017941 */ /* 0x000fea0003800200 */
.L_x_1549:
[----:B------:R-:W-:Y:S04]  /*3670*/  BSSY.RECONVERGENT B1, `(.L_x_1551) ;  /* 0x000001f000017945 */ /* 0x000fe80003800200 */
[----:B------:R-:W-:Y:S05]  /*3680*/  @P2 BRA `(.L_x_1552) ;  /* 0x0000000000742947 */ /* 0x000fea0003800000 */
[----:B------:R-:W-:Y:S01]  /*3690*/  FADD.FTZ R33, R33, -UR5 ;  /* 0x8000000521217e21 */ /* 0x000fe20008010000 */
[----:B------:R-:W-:Y:S01]  /*36a0*/  FADD.FTZ R25, R25, -UR5 ;  /* 0x8000000519197e21 */ /* 0x000fe20008010000 */
[----:B------:R-:W2:Y:S01]  /*36b0*/  LDCU.64 UR10, c[0x0][0x3e0] ;  /* 0x00007c00ff0a77ac */ /* 0x000ea20008000a00 */
[----:B------:R-:W-:Y:S01]  /*36c0*/  SHF.R.S32.HI R22, RZ, 0x1f, R42 ;  /* 0x0000001fff167819 */ /* 0x000fe2000001142a */
[----:B------:R-:W-:Y:S01]  /*36d0*/  FMUL.FTZ R33, R33, UR8 ;  /* 0x0000000821217c20 */ /* 0x000fe20008410000 */
[----:B------:R-:W-:Y:S01]  /*36e0*/  FMUL.FTZ R12, R25, UR8 ;  /* 0x00000008190c7c20 */ /* 0x000fe20008410000 */
[----:B------:R-:W3:Y:S02]  /*36f0*/  LDCU.64 UR12, c[0x0][0x380] ;  /* 0x00007000ff0c77ac */ /* 0x000ee40008000a00 */
[----:B-----5:R-:W-:Y:S01]  /*3700*/  FFMA.FTZ R20, R14, R33, R18 ;  /* 0x000000210e147223 */ /* 0x020fe20000010012 */
[----:B01----:R-:W-:-:S03]  /*3710*/  FFMA.FTZ R17, R15, R12, R19 ;  /* 0x0000000c0f117223 */ /* 0x003fc60000010013 */
[----:B------:R-:W-:Y:S01]  /*3720*/  FMUL.FTZ R13, R20, -1.4426950216293334961 ;  /* 0xbfb8aa3b140d7820 */ /* 0x000fe20000410000 */
[----:B------:R-:W-:-:S04]  /*3730*/  FMUL.FTZ R25, R17, -1.4426950216293334961 ;  /* 0xbfb8aa3b11197820 */ /* 0x000fc80000410000 */
[----:B------:R-:W0:Y:S01]  /*3740*/  MUFU.EX2 R12, R25 ;  /* 0x00000019000c7308 */ /* 0x000e220000000800 */
[----:B--2---:R-:W-:-:S03]  /*3750*/  IMAD R22, R22, UR10, RZ ;  /* 0x0000000a16167c24 */ /* 0x004fc6000f8e02ff */
[----:B------:R-:W1:Y:S01]  /*3760*/  MUFU.EX2 R13, R13 ;  /* 0x0000000d000d7308 */ /* 0x000e620000000800 */
[----:B------:R-:W-:Y:S02]  /*3770*/  IMAD R22, R42, UR11, R22 ;  /* 0x0000000b2a167c24 */ /* 0x000fe4000f8e0216 */
[----:B0-----:R-:W-:Y:S01]  /*3780*/  FADD.FTZ R26, R12, 1 ;  /* 0x3f8000000c1a7421 */ /* 0x001fe20000010000 */
[----:B------:R-:W-:Y:S01]  /*3790*/  MOV R12, R6 ;  /* 0x00000006000c7202 */ /* 0x000fe20000000f00 */
[----:B-1----:R-:W-:Y:S02]  /*37a0*/  FADD.FTZ R23, R13, 1 ;  /* 0x3f8000000d177421 */ /* 0x002fe40000010000 */
[----:B------:R-:W-:Y:S01]  /*37b0*/  MUFU.RCP R16, R26 ;  /* 0x0000001a00107308 */ /* 0x000fe20000001000 */
[----:B------:R-:W-:Y:S02]  /*37c0*/  IMAD.MOV.U32 R13, RZ, RZ, R9 ;  /* 0x000000ffff0d7224 */ /* 0x000fe400078e0009 */
[----:B------:R-:W-:-:S05]  /*37d0*/  IMAD.WIDE.U32 R12, R42, UR10, R12 ;  /* 0x0000000a2a0c7c25 */ /* 0x000fca000f8e000c */
[----:B------:R-:W0:Y:S01]  /*37e0*/  MUFU.RCP R21, R23 ;  /* 0x0000001700157308 */ /* 0x000e220000001000 */
[----:B------:R-:W-:Y:S01]  /*37f0*/  IADD3 R22, PT, PT, R13, R22, RZ ;  /* 0x000000160d167210 */ /* 0x000fe20007ffe0ff */
[----:B0-----:R-:W-:Y:S01]  /*3800*/  FMUL.FTZ R21, R20, R21 ;  /* 0x0000001514157220 */ /* 0x001fe20000410000 */
[----:B------:R-:W-:Y:S01]  /*3810*/  FMUL.FTZ R20, R17, R16 ;  /* 0x0000001011147220 */ /* 0x000fe20000410000 */
[----:B---3--:R-:W-:-:S04]  /*3820*/  LEA R16, P1, R12, UR12, 0x1 ;  /* 0x0000000c0c107c11 */ /* 0x008fc8000f8208ff */
[----:B------:R-:W-:Y:S02]  /*3830*/  LEA.HI.X R17, R12, UR13, R22, 0x1, P1 ;  /* 0x0000000d0c117c11 */ /* 0x000fe400088f0c16 */
[----:B------:R-:W-:-:S05]  /*3840*/  F2FP.BF16.F32.PACK_AB R21, R20, R21 ;  /* 0x000000151415723e */ /* 0x000fca00000010ff */
[----:B------:R2:W-:Y:S02]  /*3850*/  STG.E desc[UR16][R16.64], R21 ;  /* 0x0000001510007986 */ /* 0x0005e4000c101910 */
.L_x_1552:
[----:B------:R-:W-:Y:S05]  /*3860*/  BSYNC.RECONVERGENT B1 ;  /* 0x0000000000017941 */ /* 0x000fea0003800200 */
.L_x_1551:
[----:B------:R-:W-:Y:S01]  /*3870*/  SHF.R.S32.HI R22, RZ, 0x1f, R38 ;  /* 0x0000001fff167819 */ /* 0x000fe20000011426 */
        /* <DEDUP_REMOVED lines=14> */
[----:B------:R-:W-:Y:S01]  /*3960*/  FADD.FTZ R32, R32, -UR5 ;  /* 0x8000000520207e21 */ /* 0x000fe20008010000 */
[----:B------:R-:W-:Y:S01]  /*3970*/  FADD.FTZ R24, R24, -UR5 ;  /* 0x8000000518187e21 */ /* 0x000fe20008010000 */
[----:B------:R-:W3:Y:S02]  /*3980*/  LDCU.64 UR10, c[0x0][0x3e0] ;  /* 0x00007c00ff0a77ac */ /* 0x000ee40008000a00 */
[----:B------:R-:W-:Y:S01]  /*3990*/  FMUL.FTZ R13, R32, UR8 ;  /* 0x00000008200d7c20 */ /* 0x000fe20008410000 */
[----:B------:R-:W-:Y:S01]  /*39a0*/  FMUL.FTZ R24, R24, UR8 ;  /* 0x0000000818187c20 */ /* 0x000fe20008410000 */
[----:B------:R-:W4:Y:S02]  /*39b0*/  LDCU.64 UR12, c[0x0][0x380] ;  /* 0x00007000ff0c77ac */ /* 0x000f240008000a00 */
[----:B-----5:R-:W-:Y:S01]  /*39c0*/  FFMA.FTZ R20, R14, R13, R18 ;  /* 0x0000000d0e147223 */ /* 0x020fe20000010012 */
[----:B012---:R-:W-:Y:S01]  /*39d0*/  FFMA.FTZ R17, R15, R24, R19 ;  /* 0x000000180f117223 */ /* 0x007fe20000010013 */
[----:B------:R-:W-:-:S02]  /*39e0*/  MOV R13, R9 ;  /* 0x00000009000d7202 */ /* 0x000fc40000000f00 */
[----:B------:R-:W-:Y:S01]  /*39f0*/  FMUL.FTZ R12, R20, -1.4426950216293334961 ;  /* 0xbfb8aa3b140c7820 */ /* 0x000fe20000410000 */
[----:B------:R-:W-:-:S05]  /*3a00*/  FMUL.FTZ R24, R17, -1.4426950216293334961 ;  /* 0xbfb8aa3b11187820 */ /* 0x000fca0000410000 */
[----:B------:R-:W0:Y:S01]  /*3a10*/  MUFU.EX2 R12, R12 ;  /* 0x0000000c000c7308 */ /* 0x000e220000000800 */
[----:B---3--:R-:W-:-:S03]  /*3a20*/  IMAD R22, R22, UR10, RZ ;  /* 0x0000000a16167c24 */ /* 0x008fc6000f8e02ff */
[----:B------:R-:W1:Y:S01]  /*3a30*/  MUFU.EX2 R24, R24 ;  /* 0x0000001800187308 */ /* 0x000e620000000800 */
[----:B------:R-:W-:Y:S02]  /*3a40*/  IMAD R22, R38, UR11, R22 ;  /* 0x0000000b26167c24 */ /* 0x000fe4000f8e0216 */
[----:B0-----:R-:W-:Y:S01]  /*3a50*/  FADD.FTZ R23, R12, 1 ;  /* 0x3f8000000c177421 */ /* 0x001fe20000010000 */
[----:B------:R-:W-:Y:S01]  /*3a60*/  MOV R12, R6 ;  /* 0x00000006000c7202 */ /* 0x000fe20000000f00 */
[----:B-1----:R-:W-:Y:S02]  /*3a70*/  FADD.FTZ R25, R24, 1 ;  /* 0x3f80000018197421 */ /* 0x002fe40000010000 */
[----:B------:R-:W0:Y:S02]  /*3a80*/  MUFU.RCP R21, R23 ;  /* 0x0000001700157308 */ /* 0x000e240000001000 */
[----:B------:R-:W-:-:S05]  /*3a90*/  IMAD.WIDE.U32 R12, R38, UR10, R12 ;  /* 0x0000000a260c7c25 */ /* 0x000fca000f8e000c */
[----:B------:R-:W-:Y:S01]  /*3aa0*/  IADD3 R13, PT, PT, R13, R22, RZ ;  /* 0x000000160d0d7210 */ /* 0x000fe20007ffe0ff */
[----:B------:R-:W1:Y:S01]  /*3ab0*/  MUFU.RCP R16, R25 ;  /* 0x0000001900107308 */ /* 0x000e620000001000 */
[----:B0-----:R-:W-:Y:S01]  /*3ac0*/  FMUL.FTZ R21, R20, R21 ;  /* 0x0000001514157220 */ /* 0x001fe20000410000 */
[----:B-1----:R-:W-:Y:S01]  /*3ad0*/  FMUL.FTZ R20, R17, R16 ;  /* 0x0000001011147220 */ /* 0x002fe20000410000 */
[----:B----4-:R-:W-:-:S04]  /*3ae0*/  LEA R16, P5, R12, UR12, 0x1 ;  /* 0x0000000c0c107c11 */ /* 0x010fc8000f8a08ff */
[----:B------:R-:W-:Y:S02]  /*3af0*/  LEA.HI.X R17, R12, UR13, R13, 0x1, P5 ;  /* 0x0000000d0c117c11 */ /* 0x000fe4000a8f0c0d */
[----:B------:R-:W-:-:S05]  /*3b00*/  F2FP.BF16.F32.PACK_AB R21, R20, R21 ;  /* 0x000000151415723e */ /* 0x000fca00000010ff */
[----:B------:R3:W-:Y:S02]  /*3b10*/  STG.E desc[UR16][R16.64], R21 ;  /* 0x0000001510007986 */ /* 0x0007e4000c101910 */
.L_x_1554:
[----:B------:R-:W-:Y:S05]  /*3b20*/  BSYNC.RECONVERGENT B1 ;  /* 0x0000000000017941 */ /* 0x000fea0003800200 */
.L_x_1553:
[----:B------:R-:W-:Y:S04]  /*3b30*/  BSSY.RECONVERGENT B1, `(.L_x_1555) ;  /* 0x000001e000017945 */ /* 0x000fe80003800200 */
[----:B------:R-:W-:Y:S05]  /*3b40*/  @P6 BRA `(.L_x_1556) ;  /* 0x0000000000706947 */ /* 0x000fea0003800000 */
[----:B------:R-:W-:Y:S01]  /*3b50*/  FADD.FTZ R31, R31, -UR5 ;  /* 0x800000051f1f7e21 */ /* 0x000fe20008010000 */
[----:B------:R-:W-:Y:S01]  /*3b60*/  FADD.FTZ R11, R11, -UR5 ;  /* 0x800000050b0b7e21 */ /* 0x000fe20008010000 */
[----:B------:R-:W4:Y:S01]  /*3b70*/  LDCU.64 UR10, c[0x0][0x3e0] ;  /* 0x00007c00ff0a77ac */ /* 0x000f220008000a00 */
[----:B------:R-:W-:Y:S01]  /*3b80*/  MOV R12, R6 ;  /* 0x00000006000c7202 */ /* 0x000fe20000000f00 */
[----:B------:R-:W-:Y:S01]  /*3b90*/  FMUL.FTZ R31, R31, UR8 ;  /* 0x000000081f1f7c20 */ /* 0x000fe20008410000 */
[----:B0123--:R-:W-:Y:S01]  /*3ba0*/  FMUL.FTZ R16, R11, UR8 ;  /* 0x000000080b107c20 */ /* 0x00ffe20008410000 */
[----:B------:R-:W0:Y:S01]  /*3bb0*/  LDCU.64 UR12, c[0x0][0x380] ;  /* 0x00007000ff0c77ac */ /* 0x000e220008000a00 */
[----:B------:R-:W-:Y:S01]  /*3bc0*/  MOV R13, R9 ;  /* 0x00000009000d7202 */ /* 0x000fe20000000f00 */
[----:B-----5:R-:W-:Y:S01]  /*3bd0*/  FFMA.FTZ R20, R14, R31, R18 ;  /* 0x0000001f0e147223 */ /* 0x020fe20000010012 */
[----:B------:R-:W-:-:S03]  /*3be0*/  FFMA.FTZ R16, R15, R16, R19 ;  /* 0x000000100f107223 */ /* 0x000fc60000010013 */
[----:B------:R-:W-:Y:S01]  /*3bf0*/  FMUL.FTZ R11, R20, -1.4426950216293334961 ;  /* 0xbfb8aa3b140b7820 */ /* 0x000fe20000410000 */
[----:B------:R-:W-:-:S05]  /*3c00*/  FMUL.FTZ R23, R16, -1.4426950216293334961 ;  /* 0xbfb8aa3b10177820 */ /* 0x000fca0000410000 */
[----:B------:R-:W1:Y:S01]  /*3c10*/  MUFU.EX2 R11, R11 ;  /* 0x0000000b000b7308 */ /* 0x000e620000000800 */
[----:B----4-:R-:W-:-:S03]  /*3c20*/  IMAD R26, R26, UR10, RZ ;  /* 0x0000000a1a1a7c24 */ /* 0x010fc6000f8e02ff */
[----:B------:R-:W2:Y:S01]  /*3c30*/  MUFU.EX2 R23, R23 ;  /* 0x0000001700177308 */ /* 0x000ea20000000800 */
[----:B------:R-:W-:-:S04]  /*3c40*/  IMAD.WIDE.U32 R12, R37, UR10, R12 ;  /* 0x0000000a250c7c25 */ /* 0x000fc8000f8e000c */
[----:B-1----:R-:W-:Y:S01]  /*3c50*/  FADD.FTZ R22, R11, 1 ;  /* 0x3f8000000b167421 */ /* 0x002fe20000010000 */
[----:B------:R-:W-:Y:S02]  /*3c60*/  IMAD R11, R37, UR11, R26 ;  /* 0x0000000b250b7c24 */ /* 0x000fe4000f8e021a */
[----:B--2---:R-:W-:Y:S01]  /*3c70*/  FADD.FTZ R24, R23, 1 ;  /* 0x3f80000017187421 */ /* 0x004fe20000010000 */
[----:B------:R-:W1:Y:S02]  /*3c80*/  MUFU.RCP R21, R22 ;  /* 0x0000001600157308 */ /* 0x000e640000001000 */
[----:B------:R-:W-:-:S06]  /*3c90*/  IADD3 R11, PT, PT, R13, R11, RZ ;  /* 0x0000000b0d0b7210 */ /* 0x000fcc0007ffe0ff */
[----:B------:R-:W2:Y:S01]  /*3ca0*/  MUFU.RCP R17, R24 ;  /* 0x0000001800117308 */ /* 0x000ea20000001000 */
[----:B-1----:R-:W-:Y:S01]  /*3cb0*/  FMUL.FTZ R21, R20, R21 ;  /* 0x0000001514157220 */ /* 0x002fe20000410000 */
[----:B--2---:R-:W-:Y:S01]  /*3cc0*/  FMUL.FTZ R20, R16, R17 ;  /* 0x0000001110147220 */ /* 0x004fe20000410000 */
[----:B0-----:R-:W-:-:S04]  /*3cd0*/  LEA R16, P5, R12, UR12, 0x1 ;  /* 0x0000000c0c107c11 */ /* 0x001fc8000f8a08ff */
[----:B------:R-:W-:Y:S02]  /*3ce0*/  LEA.HI.X R17, R12, UR13, R11, 0x1, P5 ;  /* 0x0000000d0c117c11 */ /* 0x000fe4000a8f0c0b */
[----:B------:R-:W-:-:S05]  /*3cf0*/  F2FP.BF16.F32.PACK_AB R21, R20, R21 ;  /* 0x000000151415723e */ /* 0x000fca00000010ff */
[----:B------:R4:W-:Y:S02]  /*3d00*/  STG.E desc[UR16][R16.64], R21 ;  /* 0x0000001510007986 */ /* 0x0009e4000c101910 */
.L_x_1556:
[----:B------:R-:W-:Y:S05]  /*3d10*/  BSYNC.RECONVERGENT B1 ;  /* 0x0000000000017941 */ /* 0x000fea0003800200 */
.L_x_1555:
[----:B------:R-:W-:Y:S04]  /*3d20*/  BSSY.RECONVERGENT B1, `(.L_x_1557) ;  /* 0x000001e000017945 */ /* 0x000fe80003800200 */
[----:B------:R-:W-:Y:S05]  /*3d30*/  @P1 BRA `(.L_x_1558) ;  /* 0x0000000000701947 */ /* 0x000fea0003800000 */
[----:B------:R-:W-:Y:S01]  /*3d40*/  FADD.FTZ R30, R30, -UR5 ;  /* 0x800000051e1e7e21 */ /* 0x000fe20008010000 */
[----:B------:R-:W-:Y:S01]  /*3d50*/  FADD.FTZ R3, R3, -UR5 ;  /* 0x8000000503037e21 */ /* 0x000fe20008010000 */
[----:B------:R-:W0:Y:S01]  /*3d60*/  LDCU.64 UR10, c[0x0][0x3e0] ;  /* 0x00007c00ff0a77ac */ /* 0x000e220008000a00 */
[----:B------:R-:W-:Y:S01]  /*3d70*/  MOV R13, R9 ;  /* 0x00000009000d7202 */ /* 0x000fe20000000f00 */
[----:B------:R-:W-:Y:S01]  /*3d80*/  FMUL.FTZ R11, R30, UR8 ;  /* 0x000000081e0b7c20 */ /* 0x000fe20008410000 */
[----:B01234-:R-:W-:Y:S01]  /*3d90*/  FMUL.FTZ R16, R3, UR8 ;  /* 0x0000000803107c20 */ /* 0x01ffe20008410000 */
[----:B------:R-:W0:Y:S02]  /*3da0*/  LDCU.64 UR12, c[0x0][0x380] ;  /* 0x00007000ff0c77ac */ /* 0x000e240008000a00 */
[----:B-----5:R-:W-:Y:S01]  /*3db0*/  FFMA.FTZ R11, R14, R11, R18 ;  /* 0x0000000b0e0b7223 */ /* 0x020fe20000010012 */
[----:B------:R-:W-:-:S03]  /*3dc0*/  FFMA.FTZ R3, R15, R16, R19 ;  /* 0x000000100f037223 */ /* 0x000fc60000010013 */
[----:B------:R-:W-:Y:S01]  /*3dd0*/  FMUL.FTZ R12, R11, -1.4426950216293334961 ;  /* 0xbfb8aa3b0b0c7820 */ /* 0x000fe20000410000 */
[----:B------:R-:W-:-:S05]  /*3de0*/  FMUL.FTZ R17, R3, -1.4426950216293334961 ;  /* 0xbfb8aa3b03117820 */ /* 0x000fca0000410000 */
[----:B------:R-:W1:Y:S01]  /*3df0*/  MUFU.EX2 R12, R12 ;  /* 0x0000000c000c7308 */ /* 0x000e620000000800 */
[----:B------:R-:W-:-:S03]  /*3e00*/  IMAD R21, R33, UR10, RZ ;  /* 0x0000000a21157c24 */ /* 0x000fc6000f8e02ff */
[----:B------:R-:W2:Y:S01]  /*3e10*/  MUFU.EX2 R17, R17 ;  /* 0x0000001100117308 */ /* 0x000ea20000000800 */
[----:B------:R-:W-:Y:S02]  /*3e20*/  IMAD R21, R36, UR11, R21 ;  /* 0x0000000b24157c24 */ /* 0x000fe4000f8e0215 */
[----:B-1----:R-:W-:Y:S01]  /*3e30*/  FADD.FTZ R16, R12, 1 ;  /* 0x3f8000000c107421 */ /* 0x002fe20000010000 */
[----:B------:R-:W-:Y:S01]  /*3e40*/  MOV R12, R6 ;  /* 0x00000006000c7202 */ /* 0x000fe20000000f00 */
[----:B--2---:R-:W-:-:S04]  /*3e50*/  FADD.FTZ R20, R17, 1 ;  /* 0x3f80000011147421 */ /* 0x004fc80000010000 */
[----:B------:R-:W1:Y:S01]  /*3e60*/  MUFU.RCP R16, R16 ;  /* 0x0000001000107308 */ /* 0x000e620000001000 */
[----:B------:R-:W-:-:S04]  /*3e70*/  IMAD.WIDE.U32 R12, R36, UR10, R12 ;  /* 0x0000000a240c7c25 */ /* 0x000fc8000f8e000c */
[----:B------:R-:W-:-:S03]  /*3e80*/  IMAD.IADD R21, R13, 0x1, R21 ;  /* 0x000000010d157824 */ /* 0x000fc600078e0215 */
[----:B------:R-:W2:Y:S01]  /*3e90*/  MUFU.RCP R20, R20 ;  /* 0x0000001400147308 */ /* 0x000ea20000001000 */
[----:B-1----:R-:W-:Y:S01]  /*3ea0*/  FMUL.FTZ R11, R11, R16 ;  /* 0x000000100b0b7220 */ /* 0x002fe20000410000 */
[----:B0-----:R-:W-:-:S04]  /*3eb0*/  LEA R16, P1, R12, UR12, 0x1 ;  /* 0x0000000c0c107c11 */ /* 0x001fc8000f8208ff */
[----:B------:R-:W-:Y:S01]  /*3ec0*/  LEA.HI.X R17, R12, UR13, R21, 0x1, P1 ;  /* 0x0000000d0c117c11 */ /* 0x000fe200088f0c15 */
[----:B--2---:R-:W-:-:S05]  /*3ed0*/  FMUL.FTZ R22, R3, R20 ;  /* 0x0000001403167220 */ /* 0x004fca0000410000 */
[----:B------:R-:W-:-:S05]  /*3ee0*/  F2FP.BF16.F32.PACK_AB R11, R22, R11 ;  /* 0x0000000b160b723e */ /* 0x000fca00000010ff */
[----:B------:R0:W-:Y:S02]  /*3ef0*/  STG.E desc[UR16][R16.64], R11 ;  /* 0x0000000b10007986 */ /* 0x0001e4000c101910 */
.L_x_1558:
[----:B------:R-:W-:Y:S05]  /*3f00*/  BSYNC.RECONVERGENT B1 ;  /* 0x0000000000017941 */ /* 0x000fea0003800200 */
.L_x_1557:
[----:B------:R-:W-:Y:S04]  /*3f10*/  BSSY.RECONVERGENT B1, `(.L_x_1559) ;  /* 0x000001e000017945 */ /* 0x000fe80003800200 */
[----:B------:R-:W-:Y:S05]  /*3f20*/  @P2 BRA `(.L_x_1560) ;  /* 0x0000000000702947 */ /* 0x000fea0003800000 */
[----:B------:R-:W-:Y:S01]  /*3f30*/  FADD.FTZ R29, R29, -UR5 ;  /* 0x800000051d1d7e21 */ /* 0x000fe20008010000 */
[----:B------:R-:W-:Y:S01]  /*3f40*/  FADD.FTZ R3, R4, -UR5 ;  /* 0x8000000504037e21 */ /* 0x000fe20008010000 */
[----:B------:R-:W1:Y:S01]  /*3f50*/  LDCU.64 UR10, c[0x0][0x3e0] ;  /* 0x00007c00ff0a77ac */ /* 0x000e620008000a00 */
[----:B------:R-:W-:Y:S01]  /*3f60*/  MOV R13, R9 ;  /* 0x00000009000d7202 */ /* 0x000fe20000000f00 */
[----:B------:R-:W-:Y:S01]  /*3f70*/  FMUL.FTZ R29, R29, UR8 ;  /* 0x000000081d1d7c20 */ /* 0x000fe20008410000 */
[----:B------:R-:W-:Y:S01]  /*3f80*/  FMUL.FTZ R12, R3, UR8 ;  /* 0x00000008030c7c20 */ /* 0x000fe20008410000 */
[----:B------:R-:W2:Y:S02]  /*3f90*/  LDCU.64 UR12, c[0x0][0x380] ;  /* 0x00007000ff0c77ac */ /* 0x000ea40008000a00 */
[----:B-----5:R-:W-:Y:S01]  /*3fa0*/  FFMA.FTZ R4, R14, R29, R18 ;  /* 0x0000001d0e047223 */ /* 0x020fe20000010012 */
[----:B------:R-:W-:Y:S01]  /*3fb0*/  FFMA.FTZ R3, R15, R12, R19 ;  /* 0x0000000c0f037223 */ /* 0x000fe20000010013 */
[----:B------:R-:W-:-:S02]  /*3fc0*/  MOV R12, R6 ;  /* 0x00000006000c7202 */ /* 0x000fc40000000f00 */
[----:B0-----:R-:W-:Y:S01]  /*3fd0*/  FMUL.FTZ R11, R4, -1.4426950216293334961 ;  /* 0xbfb8aa3b040b7820 */ /* 0x001fe20000410000 */
[----:B------:R-:W-:-:S05]  /*3fe0*/  FMUL.FTZ R20, R3, -1.4426950216293334961 ;  /* 0xbfb8aa3b03147820 */ /* 0x000fca0000410000 */
[----:B------:R-:W2:Y:S01]  /*3ff0*/  MUFU.EX2 R11, R11 ;  /* 0x0000000b000b7308 */ /* 0x000ea20000000800 */
[----:B-1----:R-:W-:-:S03]  /*4000*/  IMAD R24, R45, UR10, RZ ;  /* 0x0000000a2d187c24 */ /* 0x002fc6000f8e02ff */
[----:B------:R-:W0:Y:S01]  /*4010*/  MUFU.EX2 R20, R20 ;  /* 0x0000001400147308 */ /* 0x000e220000000800 */
[----:B------:R-:W-:-:S04]  /*4020*/  IMAD.WIDE.U32 R12, R35, UR10, R12 ;  /* 0x0000000a230c7c25 */ /* 0x000fc8000f8e000c */
[----:B--234-:R-:W-:Y:S01]  /*4030*/  FADD.FTZ R16, R11, 1 ;  /* 0x3f8000000b107421 */ /* 0x01cfe20000010000 */
[----:B------:R-:W-:Y:S02]  /*4040*/  IMAD R11, R35, UR11, R24 ;  /* 0x0000000b230b7c24 */ /* 0x000fe4000f8e0218 */
[----:B0-----:R-:W-:Y:S01]  /*4050*/  FADD.FTZ R21, R20, 1 ;  /* 0x3f80000014157421 */ /* 0x001fe20000010000 */
[----:B------:R0:W1:Y:S02]  /*4060*/  MUFU.RCP R17, R16 ;  /* 0x0000001000117308 */ /* 0x0000640000001000 */
[----:B------:R-:W-:-:S06]  /*4070*/  IADD3 R11, PT, PT, R13, R11, RZ ;  /* 0x0000000b0d0b7210 */ /* 0x000fcc0007ffe0ff */
[----:B------:R-:W2:Y:S01]  /*4080*/  MUFU.RCP R22, R21 ;  /* 0x0000001500167308 */ /* 0x000ea20000001000 */
[----:B0-----:R-:W-:Y:S01]  /*4090*/  LEA R16, P1, R12, UR12, 0x1 ;  /* 0x0000000c0c107c11 */ /* 0x001fe2000f8208ff */
[----:B-1----:R-:W-:-:S03]  /*40a0*/  FMUL.FTZ R4, R4, R17 ;  /* 0x0000001104047220 */ /* 0x002fc60000410000 */
[----:B------:R-:W-:Y:S01]  /*40b0*/  LEA.HI.X R17, R12, UR13, R11, 0x1, P1 ;  /* 0x0000000d0c117c11 */ /* 0x000fe200088f0c0b */
[----:B--2---:R-:W-:-:S05]  /*40c0*/  FMUL.FTZ R3, R3, R22 ;  /* 0x0000001603037220 */ /* 0x004fca0000410000 */
[----:B------:R-:W-:-:S05]  /*40d0*/  F2FP.BF16.F32.PACK_AB R3, R3, R4 ;  /* 0x000000040303723e */ /* 0x000fca00000010ff */
[----:B------:R0:W-:Y:S02]  /*40e0*/  STG.E desc[UR16][R16.64], R3 ;  /* 0x0000000310007986 */ /* 0x0001e4000c101910 */
.L_x_1560:
[----:B------:R-:W-:Y:S05]  /*40f0*/  BSYNC.RECONVERGENT B1 ;  /* 0x0000000000017941 */ /* 0x000fea0003800200 */
.L_x_1559:
[----:B------:R-:W-:Y:S04]  /*4100*/  BSSY.RECONVERGENT B1, `(.L_x_1561) ;  /* 0x000001e000017945 */ /* 0x000fe80003800200 */
[----:B------:R-:W-:Y:S05]  /*4110*/  @P3 BRA `(.L_x_1562) ;  /* 0x0000000000703947 */ /* 0x000fea0003800000 */
[----:B------:R-:W-:Y:S01]  /*4120*/  FADD.FTZ R28, R28, -UR5 ;  /* 0x800000051c1c7e21 */ /* 0x000fe20008010000 */
[----:B------:R-:W-:Y:S01]  /*4130*/  FADD.FTZ R5, R5, -UR5 ;  /* 0x8000000505057e21 */ /* 0x000fe20008010000 */
[----:B------:R-:W1:Y:S02]  /*4140*/  LDCU.64 UR10, c[0x0][0x3e0] ;  /* 0x00007c00ff0a77ac */ /* 0x000e640008000a00 */
[----:B0-----:R-:W-:Y:S01]  /*4150*/  FMUL.FTZ R3, R28, UR8 ;  /* 0x000000081c037c20 */ /* 0x001fe20008410000 */
[----:B------:R-:W-:Y:S01]  /*4160*/  FMUL.FTZ R12, R5, UR8 ;  /* 0x00000008050c7c20 */ /* 0x000fe20008410000 */
[----:B------:R-:W0:Y:S01]  /*4170*/  LDCU.64 UR12, c[0x0][0x380] ;  /* 0x00007000ff0c77ac */ /* 0x000e220008000a00 */
[----:B------:R-:W-:Y:S01]  /*4180*/  MOV R5, R9 ;  /* 0x0000000900057202 */ /* 0x000fe20000000f00 */
[----:B-----5:R-:W-:Y:S01]  /*4190*/  FFMA.FTZ R3, R14, R3, R18 ;  /* 0x000000030e037223 */ /* 0x020fe20000010012 */
[----:B------:R-:W-:-:S03]  /*41a0*/  FFMA.FTZ R11, R15, R12, R19 ;  /* 0x0000000c0f0b7223 */ /* 0x000fc60000010013 */
[----:B------:R-:W-:Y:S01]  /*41b0*/  FMUL.FTZ R4, R3, -1.4426950216293334961 ;  /* 0xbfb8aa3b03047820 */ /* 0x000fe20000410000 */
[----:B------:R-:W-:-:S05]  /*41c0*/  FMUL.FTZ R13, R11, -1.4426950216293334961 ;  /* 0xbfb8aa3b0b0d7820 */ /* 0x000fca0000410000 */
[----:B------:R-:W0:Y:S01]  /*41d0*/  MUFU.EX2 R4, R4 ;  /* 0x0000000400047308 */ /* 0x000e220000000800 */
[----:B-1234-:R-:W-:-:S03]  /*41e0*/  IMAD R17, R44, UR10, RZ ;  /* 0x0000000a2c117c24 */ /* 0x01efc6000f8e02ff */
[----:B------:R-:W1:Y:S01]  /*41f0*/  MUFU.EX2 R13, R13 ;  /* 0x0000000d000d7308 */ /* 0x000e620000000800 */
[----:B------:R-:W-:Y:S02]  /*4200*/  IMAD R17, R40, UR11, R17 ;  /* 0x0000000b28117c24 */ /* 0x000fe4000f8e0211 */
[----:B0-----:R-:W-:Y:S01]  /*4210*/  FADD.FTZ R12, R4, 1 ;  /* 0x3f800000040c7421 */ /* 0x001fe20000010000 */
[----:B------:R-:W-:Y:S01]  /*4220*/  MOV R4, R6 ;  /* 0x0000000600047202 */ /* 0x000fe20000000f00 */
[----:B-1----:R-:W-:-:S04]  /*4230*/  FADD.FTZ R16, R13, 1 ;  /* 0x3f8000000d107421 */ /* 0x002fc80000010000 */
[----:B------:R-:W0:Y:S01]  /*4240*/  MUFU.RCP R12, R12 ;  /* 0x0000000c000c7308 */ /* 0x000e220000001000 */
[----:B------:R-:W-:-:S05]  /*4250*/  IMAD.WIDE.U32 R4, R40, UR10, R4 ;  /* 0x0000000a28047c25 */ /* 0x000fca000f8e0004 */
[----:B------:R-:W-:Y:S02]  /*4260*/  IADD3 R17, PT, PT, R5, R17, RZ ;  /* 0x0000001105117210 */ /* 0x000fe40007ffe0ff */
[----:B------:R-:W1:Y:S01]  /*4270*/  MUFU.RCP R16, R16 ;  /* 0x0000001000107308 */ /* 0x000e620000001000 */
[----:B0-----:R-:W-:Y:S01]  /*4280*/  FMUL.FTZ R3, R3, R12 ;  /* 0x0000000c03037220 */ /* 0x001fe20000410000 */
[----:B------:R-:W-:-:S04]  /*4290*/  LEA R12, P1, R4, UR12, 0x1 ;  /* 0x0000000c040c7c11 */ /* 0x000fc8000f8208ff */
[----:B------:R-:W-:Y:S01]  /*42a0*/  LEA.HI.X R13, R4, UR13, R17, 0x1, P1 ;  /* 0x0000000d040d7c11 */ /* 0x000fe200088f0c11 */
[----:B-1----:R-:W-:-:S05]  /*42b0*/  FMUL.FTZ R20, R11, R16 ;  /* 0x000000100b147220 */ /* 0x002fca0000410000 */
[----:B------:R-:W-:-:S05]  /*42c0*/  F2FP.BF16.F32.PACK_AB R3, R20, R3 ;  /* 0x000000031403723e */ /* 0x000fca00000010ff */
[----:B------:R0:W-:Y:S02]  /*42d0*/  STG.E desc[UR16][R12.64], R3 ;  /* 0x000000030c007986 */ /* 0x0001e4000c101910 */
.L_x_1562:
[----:B------:R-:W-:Y:S05]  /*42e0*/  BSYNC.RECONVERGENT B1 ;  /* 0x0000000000017941 */ /* 0x000fea0003800200 */
.L_x_1561:
[----:B------:R-:W-:Y:S05]  /*42f0*/  @P4 BRA `(.L_x_1548) ;  /* 0x0000000000704947 */ /* 0x000fea0003800000 */
[----:B------:R-:W-:Y:S01]  /*4300*/  FADD.FTZ R27, R27, -UR5 ;  /* 0x800000051b1b7e21 */ /* 0x000fe20008010000 */
[----:B------:R-:W-:Y:S01]  /*4310*/  FADD.FTZ R10, R10, -UR5 ;  /* 0x800000050a0a7e21 */ /* 0x000fe20008010000 */
[----:B------:R-:W1:Y:S01]  /*4320*/  LDCU.64 UR10, c[0x0][0x3e0] ;  /* 0x00007c00ff0a77ac */ /* 0x000e620008000a00 */
[----:B------:R-:W-:Y:S01]  /*4330*/  MOV R4, R6 ;  /* 0x0000000600047202 */ /* 0x000fe20000000f00 */
[----:B------:R-:W-:Y:S01]  /*4340*/  FMUL.FTZ R27, R27, UR8 ;  /* 0x000000081b1b7c20 */ /* 0x000fe20008410000 */
[----:B------:R-:W-:Y:S01]  /*4350*/  FMUL.FTZ R10, R10, UR8 ;  /* 0x000000080a0a7c20 */ /* 0x000fe20008410000 */
[----:B------:R-:W2:Y:S01]  /*4360*/  LDCU.64 UR12, c[0x0][0x380] ;  /* 0x00007000ff0c77ac */ /* 0x000ea20008000a00 */
[----:B------:R-:W-:Y:S01]  /*4370*/  MOV R5, R9 ;  /* 0x0000000900057202 */ /* 0x000fe20000000f00 */
[----:B-----5:R-:W-:Y:S01]  /*4380*/  FFMA.FTZ R14, R14, R27, R18 ;  /* 0x0000001b0e0e7223 */ /* 0x020fe20000010012 */
[----:B------:R-:W-:-:S03]  /*4390*/  FFMA.FTZ R15, R15, R10, R19 ;  /* 0x0000000a0f0f7223 */ /* 0x000fc60000010013 */
[----:B0-----:R-:W-:Y:S01]  /*43a0*/  FMUL.FTZ R3, R14, -1.4426950216293334961 ;  /* 0xbfb8aa3b0e037820 */ /* 0x001fe20000410000 */
[----:B------:R-:W-:-:S05]  /*43b0*/  FMUL.FTZ R8, R15, -1.4426950216293334961 ;  /* 0xbfb8aa3b0f087820 */ /* 0x000fca0000410000 */
[----:B------:R-:W0:Y:S01]  /*43c0*/  MUFU.EX2 R3, R3 ;  /* 0x0000000300037308 */ /* 0x000e220000000800 */
[----:B-1----:R-:W-:-:S03]  /*43d0*/  IMAD R12, R43, UR10, RZ ;  /* 0x0000000a2b0c7c24 */ /* 0x002fc6000f8e02ff */
[----:B------:R-:W1:Y:S01]  /*43e0*/  MUFU.EX2 R8, R8 ;  /* 0x0000000800087308 */ /* 0x000e620000000800 */
[----:B------:R-:W-:-:S04]  /*43f0*/  IMAD.WIDE.U32 R4, R39, UR10, R4 ;  /* 0x0000000a27047c25 */ /* 0x000fc8000f8e0004 */
[----:B------:R-:W-:Y:S01]  /*4400*/  IMAD R9, R39, UR11, R12 ;  /* 0x0000000b27097c24 */ /* 0x000fe2000f8e020c */
[----:B--2---:R-:W-:Y:S01]  /*4410*/  LEA R6, P1, R4, UR12, 0x1 ;  /* 0x0000000c04067c11 */ /* 0x004fe2000f8208ff */
[----:B0-----:R-:W-:-:S03]  /*4420*/  FADD.FTZ R7, R3, 1 ;  /* 0x3f80000003077421 */ /* 0x001fc60000010000 */
[----:B------:R-:W-:Y:S01]  /*4430*/  IADD3 R9, PT, PT, R5, R9, RZ ;  /* 0x0000000905097210 */ /* 0x000fe20007ffe0ff */
[----:B-1----:R-:W-:Y:S02]  /*4440*/  FADD.FTZ R10, R8, 1 ;  /* 0x3f800000080a7421 */ /* 0x002fe40000010000 */
[----:B------:R-:W0:Y:S08]  /*4450*/  MUFU.RCP R7, R7 ;  /* 0x0000000700077308 */ /* 0x000e300000001000 */
[----:B------:R-:W1:Y:S01]  /*4460*/  MUFU.RCP R10, R10 ;  /* 0x0000000a000a7308 */ /* 0x000e620000001000 */
[----:B0-----:R-:W-:Y:S01]  /*4470*/  FMUL.FTZ R3, R14, R7 ;  /* 0x000000070e037220 */ /* 0x001fe20000410000 */
[----:B------:R-:W-:Y:S01]  /*4480*/  LEA.HI.X R7, R4, UR13, R9, 0x1, P1 ;  /* 0x0000000d04077c11 */ /* 0x000fe200088f0c09 */
[----:B-1----:R-:W-:-:S05]  /*4490*/  FMUL.FTZ R8, R15, R10 ;  /* 0x0000000a0f087220 */ /* 0x002fca0000410000 */
[----:B------:R-:W-:-:S05]  /*44a0*/  F2FP.BF16.F32.PACK_AB R3, R8, R3 ;  /* 0x000000030803723e */ /* 0x000fca00000010ff */
[----:B------:R0:W-:Y:S02]  /*44b0*/  STG.E desc[UR16][R6.64], R3 ;  /* 0x0000000306007986 */ /* 0x0001e4000c101910 */
.L_x_1548:
[----:B------:R-:W-:Y:S05]  /*44c0*/  BSYNC.RECONVERGENT B0 ;  /* 0x0000000000007941 */ /* 0x000fea0003800200 */
.L_x_1532:
[----:B------:R-:W1:Y:S01]  /*44d0*/  LDCU UR5, c[0x0][0x3f8] ;  /* 0x00007f00ff0577ac */ /* 0x000e620008000800 */
[----:B------:R-:W1:Y:S01]  /*44e0*/  LDCU UR8, c[0x0][0x3c8] ;  /* 0x00007900ff0877ac */ /* 0x000e620008000800 */
[----:B------:R-:W-:Y:S02]  /*44f0*/  UIADD3 UR7, UPT, UPT, UR20, UR7, URZ ;  /* 0x0000000714077290 */ /* 0x000fe4000fffe0ff */
[----:B------:R-:W-:Y:S02]  /*4500*/  UIADD3 UR4, UPT, UPT, UR4, 0x1, URZ ;  /* 0x0000000104047890 */ /* 0x000fe4000fffe0ff */
[----:B-1----:R-:W-:-:S04]  /*4510*/  UIMAD UR5, UR5, UR8, URZ ;  /* 0x00000008050572a4 */ /* 0x002fc8000f8e02ff */
[----:B------:R-:W-:-:S09]  /*4520*/  UISETP.GE.AND UP0, UPT, UR7, UR5, UPT ;  /* 0x000000050700728c */ /* 0x000fd2000bf06270 */
[----:B------:R-:W-:Y:S05]  /*4530*/  BRA.U !UP0, `(.L_x_1563) ;  /* 0xffffffbd086c7547 */ /* 0x000fea000b83ffff */
[----:B------:R-:W-:Y:S05]  /*4540*/  EXIT ;  /* 0x000000000000794d */ /* 0x000fea0003800000 */
.L_x_1564:
        /* <DEDUP_REMOVED lines=11> */
.L_x_2501:


//--------------------- .text._Z35group_norm_nhwc_fwd_one_pass_kernelI11Bf16IOBf16WLi64ELi20ELi640EEv26Group_norm_nhwc_fwd_params --------------------------
	.section	.text._Z35group_norm_nhwc_fwd_one_pass_kernelI11Bf16IOBf16WLi64ELi20ELi640EEv26Group_norm_nhwc_fwd_params,"ax",@progbits
	.align	128
        .global         _Z35group_norm_nhwc_fwd_one_pass_kernelI11Bf16IOBf16WLi64ELi20ELi640EEv26Group_norm_nhwc_fwd_params
        .type           _Z35group_norm_nhwc_fwd_one_pass_kernelI11Bf16IOBf16WLi64ELi20ELi640EEv26Group_norm_nhwc_fwd_params,@function
        .size           _Z35group_norm_nhwc_fwd_one_pass_kernelI11Bf16IOBf16WLi64ELi20ELi640EEv26Group_norm_nhwc_fwd_params,(.L_x_2502 - _Z35group_norm_nhwc_fwd_one_pass_kernelI11Bf16IOBf16WLi64ELi20ELi640EEv26Group_norm_nhwc_fwd_params)
        .other          _Z35group_norm_nhwc_fwd_one_pass_kernelI11Bf16IOBf16WLi64ELi20ELi640EEv26Group_norm_nhwc_fwd_params,@"STO_CUDA_ENTRY STV_DEFAULT"
_Z35group_norm_nhwc_fwd_one_pass_kernelI11Bf16IOBf16WLi64ELi20ELi640EEv26Group_norm_nhwc_fwd_params:
.text._Z35group_norm_nhwc_fwd_one_pass_kernelI11Bf16IOBf16WLi64ELi20ELi640EEv26Group_norm_nhwc_fwd_params:
        /* <DEDUP_REMOVED lines=35> */
.L_x_1580:
[----:B0-----:R-:W0:Y:S01]  /*0230*/  LDC R0, c[0x0][0x3f8] ;  /* 0x0000fe00ff007b82 */ /* 0x001e220000000800 */
[----:B------:R-:W1:Y:S01]  /*0240*/  LDCU.64 UR10, c[0x0][0x3e8] ;  /* 0x00007d00ff0a77ac */ /* 0x000e620008000a00 */
        /* <DEDUP_REMOVED lines=95> */
.L_x_1566:
[----:B------:R-:W-:Y:S05]  /*0840*/  BSYNC.RECONVERGENT B0 ;  /* 0x0000000000007941 */ /* 0x000fea0003800200 */
.L_x_1565:
        /* <DEDUP_REMOVED lines=56> */
.L_x_1568:
[----:B------:R-:W-:Y:S05]  /*0bd0*/  BSYNC.RECONVERGENT B0 ;  /* 0x0000000000007941 */ /* 0x000fea0003800200 */
.L_x_1567:
        /* <DEDUP_REMOVED lines=31> */
.L_x_1571:
[----:B---3--:R-:W3:Y:S04]  /*0dd0*/  LDG.E.STRONG.GPU R4, desc[UR16][R6.64] ;  /* 0x0000001006047981 */ /* 0x008ee8000c1ef900 */
[----:B---3--:R-:W-:Y:S01]  /*0de0*/  CCTL.IVALL ;  /* 0x00000000ff00798f */ /* 0x008fe20002000000 */
[----:B------:R-:W-:Y:S05]  /*0df0*/  YIELD ;  /* 0x0000000000007946 */ /* 0x000fea0003800000 */
[----:B------:R-:W-:-:S13]  /*0e00*/  ISETP.NE.AND P2, PT, R4, R9, PT ;  /* 0x000000090400720c */ /* 0x000fda0003f45270 */
[----:B------:R-:W-:Y:S05]  /*0e10*/  @P2 BRA `(.L_x_1571) ;  /* 0xfffffffc00ec2947 */ /* 0x000fea000383ffff */
.L_x_1570:
        /* <DEDUP_REMOVED lines=15> */
.L_x_1573:
        /* <DEDUP_REMOVED lines=34> */
[----:B------:R-:W-:Y:S01]  /*1130*/  IMAD.U32 R4, RZ, RZ, UR24 ;  /* 0x00000018ff047e24 */ /* 0x000fe2000f8e00ff */
[----:B------:R-:W-:Y:S01]  /*1140*/  UIADD3 UR24, UPT, UPT, UR5, 0x7, URZ ;  /* 0x0000000705187890 */ /* 0x000fe2000fffe0ff */
[----:B------:R-:W-:Y:S01]  /*1150*/  @!P5 FADD.FTZ R21, R21, R5 ;  /* 0x000000051515d221 */ /* 0x000fe20000010000 */
[----:B------:R-:W-:Y:S02]  /*1160*/  MOV R5, UR25 ;  /* 0x0000001900057c02 */ /* 0x000fe40008000f00 */
[----:B------:R-:W-:Y:S01]  /*1170*/  ISETP.EQ.OR P5, PT, R4, UR15, P1 ;  /* 0x0000000f04007c0c */ /* 0x000fe20008fa2670 */
[----:B---3--:R-:W-:Y:S01]  /*1180*/  @!P6 FADD.FTZ R20, R20, R6 ;  /* 0x000000061414e221 */ /* 0x008fe20000010000 */
[----:B------:R-:W-:Y:S01]  /*1190*/  @!P6 FADD.FTZ R21, R21, R7 ;  /* 0x000000071515e221 */ /* 0x000fe20000010000 */
[----:B------:R-:W-:-:S02]  /*11a0*/  ISETP.EQ.OR P6, PT, R5, UR15, P1 ;  /* 0x0000000f05007c0c */ /* 0x000fc40008fc2670 */
[----:B------:R-:W-:Y:S01]  /*11b0*/  MOV R4, UR24 ;  /* 0x0000001800047c02 */ /* 0x000fe20008000f00 */
[----:B----4-:R-:W-:Y:S01]  /*11c0*/  @!P2 FADD.FTZ R20, R20, R8 ;  /* 0x000000081414a221 */ /* 0x010fe20000010000 */
[----:B------:R-:W-:Y:S01]  /*11d0*/  @!P2 FADD.FTZ R21, R21, R9 ;  /* 0x000000091515a221 */ /* 0x000fe20000010000 */
[----:B------:R-:W-:Y:S01]  /*11e0*/  @!UP0 UIMAD.WIDE.U32 UR24, UR12, 0x8, UR18 ;  /* 0x000000080c1888a5 */ /* 0x000fe2000f8e0012 */
[----:B------:R-:W-:-:S04]  /*11f0*/  ISETP.EQ.OR P2, PT, R4, UR15, P1 ;  /* 0x0000000f04007c0c */ /* 0x000fc80008f42670 */
[----:B------:R-:W-:Y:S01]  /*1200*/  VOTEU.ALL UP0, P5 ;  /* 0x0000000000ff7886 */ /* 0x000fe20002800000 */
[----:B------:R-:W-:Y:S01]  /*1210*/  IMAD.U32 R4, RZ, RZ, UR24 ;  /* 0x00000018ff047e24 */ /* 0x000fe2000f8e00ff */
[----:B------:R-:W-:Y:S01]  /*1220*/  MOV R5, UR25 ;  /* 0x0000001900057c02 */ /* 0x000fe20008000f00 */
[----:B------:R-:W-:Y:S02]  /*1230*/  VOTEU.ALL UP1, P6 ;  /* 0x0000000000ff7886 */ /* 0x000fe40003020000 */
[----:B------:R-:W-:Y:S01]  /*1240*/  @!UP0 UIMAD.WIDE.U32 UR24, UR21, 0x8, UR18 ;  /* 0x00000008151888a5 */ /* 0x000fe2000f8e0012 */
[----:B------:R-:W-:Y:S01]  /*1250*/  MOV R6, UR26 ;  /* 0x0000001a00067c02 */ /* 0x000fe20008000f00 */
[----:B------:R-:W-:Y:S01]  /*1260*/  IMAD.U32 R7, RZ, RZ, UR27 ;  /* 0x0000001bff077e24 */ /* 0x000fe2000f8e00ff */
[----:B------:R-:W3:Y:S01]  /*1270*/  @!P3 LDG.E.64 R4, desc[UR16][R4.64] ;  /* 0x000000100404b981 */ /* 0x000ee2000c1e1b00 */
[----:B------:R-:W-:Y:S01]  /*1280*/  VOTEU.ALL UP2, P2 ;  /* 0x0000000000ff7886 */ /* 0x000fe20001040000 */
[----:B------:R-:W-:Y:S01]  /*1290*/  @!UP1 UIMAD.WIDE.U32 UR26, UR13, 0x8, UR18 ;  /* 0x000000080d1a98a5 */ /* 0x000fe2000f8e0012 */
[----:B------:R-:W-:-:S02]  /*12a0*/  MOV R8, UR24 ;  /* 0x0000001800087c02 */ /* 0x000fc40008000f00 */
[----:B------:R-:W4:Y:S01]  /*12b0*/  @!P4 LDG.E.64 R6, desc[UR16][R6.64] ;  /* 0x000000100606c981 */ /* 0x000f22000c1e1b00 */
[----:B------:R-:W-:Y:S01]  /*12c0*/  MOV R9, UR25 ;  /* 0x0000001900097c02 */ /* 0x000fe20008000f00 */
[----:B------:R-:W-:Y:S01]  /*12d0*/  @!UP2 UIMAD.WIDE.U32 UR24, UR14, 0x8, UR18 ;  /* 0x000000080e18a8a5 */ /* 0x000fe2000f8e0012 */
[----:B------:R-:W-:Y:S01]  /*12e0*/  IMAD.U32 R10, RZ, RZ, UR26 ;  /* 0x0000001aff0a7e24 */ /* 0x000fe2000f8e00ff */
[----:B------:R-:W-:-:S03]  /*12f0*/  MOV R11, UR27 ;  /* 0x0000001b000b7c02 */ /* 0x000fc60008000f00 */
[----:B------:R-:W5:Y:S01]  /*1300*/  @!P5 LDG.E.64 R8, desc[UR16][R8.64] ;  /* 0x000000100808d981 */ /* 0x000f62000c1e1b00 */
        /* <DEDUP_REMOVED lines=27> */
.L_x_1572:
        /* <DEDUP_REMOVED lines=56> */
.L_x_1574:
        /* <DEDUP_REMOVED lines=29> */
.L_x_1575:
        /* <DEDUP_REMOVED lines=14> */
.L_x_1576:
[----:B------:R-:W-:Y:S05]  /*1af0*/  BSYNC.RECONVERGENT B0 ;  /* 0x0000000000007941 */ /* 0x000fea0003800200 */
.L_x_1569:
[----:B------:R-:W4:Y:S01]  /*1b00*/  S2UR UR9, SR_CgaCtaId ;  /* 0x00000000000979c3 */ /* 0x000f220000008800 */
[----:B------:R-:W5:Y:S01]  /*1b10*/  LDCU UR10, c[0x0][0x414] ;  /* 0x00008280ff0a77ac */ /* 0x000f620008000800 */
[----:B------:R-:W-:Y:S02]  /*1b20*/  ISETP.NE.AND P1, PT, R19, RZ, PT ;  /* 0x000000ff1300720c */ /* 0x000fe40003f25270 */
[----:B---3--:R-:W-:Y:S01]  /*1b30*/  MOV R11, UR8 ;  /* 0x00000008000b7c02 */ /* 0x008fe20008000f00 */
[----:B------:R-:W-:Y:S01]  /*1b40*/  UMOV UR5, 0x400 ;  /* 0x0000040000057882 */ /* 0x000fe20000000000 */
[----:B------:R-:W-:Y:S02]  /*1b50*/  LOP3.LUT R13, R22, 0xffff, RZ, 0xc0, !PT ;  /* 0x0000ffff160d7812 */ /* 0x000fe400078ec0ff */
[----:B------:R-:W1:Y:S02]  /*1b60*/  @P0 LDC.64 R6, c[0x0][0x388] ;  /* 0x0000e200ff060b82 */ /* 0x000e640000000a00 */
[----:B------:R-:W-:-:S06]  /*1b70*/  IADD3 R15, PT, PT, R0, R13, RZ ;  /* 0x0000000d000f7210 */ /* 0x000fcc0007ffe0ff */
[----:B------:R-:W3:Y:S01]  /*1b80*/  LDC.64 R8, c[0x0][0x398] ;  /* 0x0000e600ff087b82 */ /* 0x000ee20000000a00 */
[----:B----4-:R-:W-:-:S07]  /*1b90*/  ULEA UR5, UR9, UR5, 0x18 ;  /* 0x0000000509057291 */ /* 0x010fce000f8ec0ff */
[----:B------:R-:W4:Y:S01]  /*1ba0*/  LDC.64 R4, c[0x0][0x3a0] ;  /* 0x0000e800ff047b82 */ /* 0x000f220000000a00 */
[----:B-1----:R-:W-:-:S04]  /*1bb0*/  @P0 IMAD.WIDE R10, R11, 0x8, R6 ;  /* 0x000000080b0a0825 */ /* 0x002fc800078e0206 */
[----:B-----5:R-:W-:Y:S01]  /*1bc0*/  @P0 FMUL.FTZ R6, R20, UR10 ;  /* 0x0000000a14060c20 */ /* 0x020fe20008410000 */
[----:B------:R-:W-:Y:S01]  /*1bd0*/  @P0 FMUL.FTZ R7, R21, UR10 ;  /* 0x0000000a15070c20 */ /* 0x000fe20008410000 */
[----:B------:R-:W-:Y:S04]  /*1be0*/  @!P1 STS.64 [UR5+0xc0], R20 ;  /* 0x0000c014ff009988 */ /* 0x000fe80008000a05 */
[----:B------:R-:W-:Y:S01]  /*1bf0*/  @P0 STG.E.64 desc[UR16][R10.64], R6 ;  /* 0x000000060a000986 */ /* 0x000fe2000c101b10 */
[C---:B---3--:R-:W-:Y:S01]  /*1c00*/  IMAD.WIDE R8, R15.reuse, 0x2, R8 ;  /* 0x000000020f087825 */ /* 0x048fe200078e0208 */
[----:B------:R-:W-:Y:S03]  /*1c10*/  BAR.SYNC.DEFER_BLOCKING 0x0 ;  /* 0x0000000000007b1d */ /* 0x000fe60000010000 */
[----:B----4-:R-:W-:-:S03]  /*1c20*/  IMAD.WIDE R4, R15, 0x2, R4 ;  /* 0x000000020f047825 */ /* 0x010fc600078e0204 */
[----:B------:R-:W3:Y:S04]  /*1c30*/  LDG.E.U16 R0, desc[UR16][R8.64] ;  /* 0x0000001008007981 */ /* 0x000ee8000c1e1500 */
[----:B--2---:R-:W2:Y:S04]  /*1c40*/  LDG.E.U16 R12, desc[UR16][R4.64] ;  /* 0x00000010040c7981 */ /* 0x004ea8000c1e1500 */
[----:B------:R-:W4:Y:S04]  /*1c50*/  LDG.E.U16 R25, desc[UR16][R8.64+0x2] ;  /* 0x0000021008197981 */ /* 0x000f28000c1e1500 */
[----:B------:R-:W1:Y:S01]  /*1c60*/  LDS.64 R14, [UR5+0xc0] ;  /* 0x0000c005ff0e7984 */ /* 0x000e620008000a00 */
[----:B------:R-:W5:Y:S03]  /*1c70*/  LDCU.U8 UR5, c[0x0][0x3fc] ;  /* 0x00007f80ff0577ac */ /* 0x000f660008000000 */
[----:B------:R0:W4:Y:S01]  /*1c80*/  LDG.E.U16 R4, desc[UR16][R4.64+0x2] ;  /* 0x0000021004047981 */ /* 0x000122000c1e1500 */
[----:B-1----:R-:W-:-:S04]  /*1c90*/  FMUL.FTZ R14, R14, UR10 ;  /* 0x0000000a0e0e7c20 */ /* 0x002fc80008410000 */
[----:B------:R-:W-:-:S04]  /*1ca0*/  FMUL.FTZ R6, R14, R14 ;  /* 0x0000000e0e067220 */ /* 0x000fc80000410000 */
[----:B------:R-:W-:Y:S01]  /*1cb0*/  FFMA.FTZ R15, R15, UR10, -R6 ;  /* 0x0000000a0f0f7c23 */ /* 0x000fe20008010806 */
[----:B------:R-:W1:Y:S04]  /*1cc0*/  LDCU.64 UR10, c[0x0][0x3e8] ;  /* 0x00007d00ff0a77ac */ /* 0x000e680008000a00 */
[----:B------:R-:W-:-:S13]  /*1cd0*/  FSETP.GTU.FTZ.AND P1, PT, R15, RZ, PT ;  /* 0x000000ff0f00720b */ /* 0x000fda0003f3c000 */
[----:B------:R-:W0:Y:S01]  /*1ce0*/  @P1 LDC R6, c[0x0][0x3a8] ;  /* 0x0000ea00ff061b82 */ /* 0x000e220000000800 */
[----:B-----5:R-:W-:Y:S01]  /*1cf0*/  UISETP.NE.AND UP0, UPT, UR5, URZ, UPT ;  /* 0x000000ff0500728c */ /* 0x020fe2000bf05270 */
[----:B------:R-:W-:Y:S01]  /*1d00*/  FADD.FTZ R3, R3, -R14 ;  /* 0x8000000e03037221 */ /* 0x000fe20000010000 */
[----:B0-----:R-:W-:Y:S01]  /*1d10*/  @P1 FADD.FTZ R15, R15, R6 ;  /* 0x000000060f0f1221 */ /* 0x001fe20000010000 */
[----:B------:R-:W-:-:S06]  /*1d20*/  IMAD.MOV.U32 R6, RZ, RZ, 0x3f800000 ;  /* 0x3f800000ff067424 */ /* 0x000fcc00078e00ff */
[----:B------:R-:W0:Y:S01]  /*1d30*/  @P1 MUFU.RSQ R6, R15 ;  /* 0x0000000f00061308 */ /* 0x000e220000001400 */
[----:B------:R-:W-:Y:S01]  /*1d40*/  FADD.FTZ R5, R2, -R14 ;  /* 0x8000000e02057221 */ /* 0x000fe20000010000 */
[----:B-1----:R-:W-:-:S04]  /*1d50*/  ISETP.GE.U32.AND P1, PT, R24, UR10, PT ;  /* 0x0000000a18007c0c */ /* 0x002fc8000bf26070 */
[----:B------:R-:W-:Y:S01]  /*1d60*/  ISETP.GE.AND.EX P1, PT, R17, UR11, PT, P1 ;  /* 0x0000000b11007c0c */ /* 0x000fe2000bf26310 */
[-C--:B0-----:R-:W-:Y:S01]  /*1d70*/  FMUL.FTZ R3, R3, R6.reuse ;  /* 0x0000000603037220 */ /* 0x081fe20000410000 */
[----:B------:R-:W-:Y:S01]  /*1d80*/  FMUL.FTZ R5, R5, R6 ;  /* 0x0000000605057220 */ /* 0x000fe20000410000 */
[----:B---3--:R-:W-:Y:S02]  /*1d90*/  SHF.L.U32 R0, R0, 0x10, RZ ;  /* 0x0000001000007819 */ /* 0x008fe400000006ff */
[----:B--2---:R-:W-:Y:S02]  /*1da0*/  SHF.L.U32 R7, R12, 0x10, RZ ;  /* 0x000000100c077819 */ /* 0x004fe400000006ff */
[----:B----4-:R-:W-:-:S03]  /*1db0*/  SHF.L.U32 R2, R25, 0x10, RZ ;  /* 0x0000001019027819 */ /* 0x010fc600000006ff */
[----:B------:R-:W-:Y:S01]  /*1dc0*/  FFMA.FTZ R0, R0, R3, R7 ;  /* 0x0000000300007223 */ /* 0x000fe20000010007 */
[----:B------:R-:W-:-:S04]  /*1dd0*/  IMAD.U32 R9, R4, 0x10000, RZ ;  /* 0x0001000004097824 */ /* 0x000fc800078e00ff */
[----:B------:R-:W-:Y:S01]  /*1de0*/  FFMA.FTZ R3, R2, R5, R9 ;  /* 0x0000000502037223 */ /* 0x000fe20000010009 */
[----:B------:R-:W-:Y:S06]  /*1df0*/  BRA.U !UP0, `(.L_x_1577) ;  /* 0x0000000108287547 */ /* 0x000fec000b800000 */
        /* <DEDUP_REMOVED lines=9> */
[----:B-1----:R-:W-:-:S07]  /*1e90*/  FMUL.FTZ R3, R3, R8 ;  /* 0x0000000803037220 */ /* 0x002fce0000410000 */
.L_x_1577:
[----:B------:R-:W-:Y:S04]  /*1ea0*/  BSSY.RECONVERGENT B0, `(.L_x_1578) ;  /* 0x000000e000007945 */ /* 0x000fe80003800200 */
[----:B------:R-:W-:Y:S05]  /*1eb0*/  @P1 BRA `(.L_x_1579) ;  /* 0x0000000000301947 */ /* 0x000fea0003800000 */
[----:B------:R-:W0:Y:S01]  /*1ec0*/  LDCU.64 UR12, c[0x0][0x3e0] ;  /* 0x00007c00ff0c77ac */ /* 0x000e220008000a00 */
[----:B------:R-:W-:Y:S02]  /*1ed0*/  MOV R6, R26 ;  /* 0x0000001a00067202 */ /* 0x000fe40000000f00 */
[----:B------:R-:W-:Y:S01]  /*1ee0*/  MOV R7, R29 ;  /* 0x0000001d00077202 */ /* 0x000fe20000000f00 */
[----:B------:R-:W1:Y:S01]  /*1ef0*/  LDCU.64 UR10, c[0x0][0x380] ;  /* 0x00007000ff0a77ac */ /* 0x000e620008000a00 */
        /* <DEDUP_REMOVED lines=8> */
.L_x_1579:
[----:B------:R-:W-:Y:S05]  /*1f80*/  BSYNC.RECONVERGENT B0 ;  /* 0x0000000000007941 */ /* 0x000fea0003800200 */
.L_x_1578:
[----:B------:R-:W-:Y:S02]  /*1f90*/  UIADD3 UR8, UPT, UPT, UR20, UR8, URZ ;  /* 0x0000000814087290 */ /* 0x000fe4000fffe0ff */
[----:B------:R-:W-:Y:S02]  /*1fa0*/  UIADD3 UR4, UPT, UPT, UR4, 0x1, URZ ;  /* 0x0000000104047890 */ /* 0x000fe4000fffe0ff */
[----:B------:R-:W-:-:S09]  /*1fb0*/  UISETP.GE.AND UP0, UPT, UR8, UR7, UPT ;  /* 0x000000070800728c */ /* 0x000fd2000bf06270 */
[----:B------:R-:W-:Y:S05]  /*1fc0*/  BRA.U !UP0, `(.L_x_1580) ;  /* 0xffffffe108987547 */ /* 0x000fea000b83ffff */
[----:B------:R-:W-:Y:S05]  /*1fd0*/  EXIT ;  /* 0x000000000000794d */ /* 0x000fea0003800000 */
.L_x_1581:
        /* <DEDUP_REMOVED lines=10> */
.L_x_2502:


//--------------------- .text._Z35group_norm_nhwc_fwd_one_pass_kernelI11Bf16IOBf16WLi128ELi20ELi640EEv26Group_norm_nhwc_fwd_params --------------------------
	.section	.text._Z35group_norm_nhwc_fwd_one_pass_kernelI11Bf16IOBf16WLi128ELi20ELi640EEv26Group_norm_nhwc_fwd_params,"ax",@progbits
	.align	128
        .global         _Z35group_norm_nhwc_fwd_one_pass_kernelI11Bf16IOBf16WLi128ELi20ELi640EEv26Group_norm_nhwc_fwd_params
        .type           _Z35group_norm_nhwc_fwd_one_pass_kernelI11Bf16IOBf16WLi128ELi20ELi640EEv26Group_norm_nhwc_fwd_params,@function
        .size           _Z35group_norm_nhwc_fwd_one_pass_kernelI11Bf16IOBf16WLi128ELi20ELi640EEv26Group_norm_nhwc_fwd_params,(.L_x_2503 - _Z35group_norm_nhwc_fwd_one_pass_kernelI11Bf16IOBf16WLi128ELi20ELi640EEv26Group_norm_nhwc_fwd_params)
        .other          _Z35group_norm_nhwc_fwd_one_pass_kernelI11Bf16IOBf16WLi128ELi20ELi640EEv26Group_norm_nhwc_fwd_params,@"STO_CUDA_ENTRY STV_DEFAULT"
_Z35group_norm_nhwc_fwd_one_pass_kernelI11Bf16IOBf16WLi128ELi20ELi640EEv26Group_norm_nhwc_fwd_params:
.text._Z35group_norm_nhwc_fwd_one_pass_kernelI11Bf16IOBf16WLi128ELi20ELi640EEv26Group_norm_nhwc_fwd_params:
        /* <DEDUP_REMOVED lines=36> */
.L_x_1601:
[----:B0-----:R-:W0:Y:S01]  /*0240*/  LDC R0, c[0x0][0x3f8] ;  /* 0x0000fe00ff007b82 */ /* 0x001e220000000800 */
[----:B-1----:R-:W1:Y:S01]  /*0250*/  LDCU.64 UR8, c[0x0][0x3e8] ;  /* 0x00007d00ff0877ac */ /* 0x002e620008000a00 */
[----:B0-2---:R-:W-:Y:S02]  /*0260*/  IABS R5, R0 ;  /* 0x0000000000057213 */ /* 0x005fe40000000000 */
[----:B------:R-:W-:Y:S02]  /*0270*/  ISETP.NE.AND P3, PT, R0, RZ, PT ;  /* 0x000000ff0000720c */ /* 0x000fe40003f65270 */
[----:B------:R-:W0:Y:S08]  /*0280*/  I2F.RP R4, R5 ;  /* 0x0000000500047306 */ /* 0x000e300000209400 */
[----:B0-----:R-:W0:Y:S02]  /*0290*/  MUFU.RCP R4, R4 ;  /* 0x0000000400047308 */ /* 0x001e240000001000 */
[----:B0-----:R-:W-:-:S06]  /*02a0*/  IADD3 R2, PT, PT, R4, 0xffffffe, RZ ;  /* 0x0ffffffe04027810 */ /* 0x001fcc0007ffe0ff */
[----:B------:R0:W2:Y:S02]  /*02b0*/  F2I.FTZ.U32.TRUNC.NTZ R3, R2 ;  /* 0x0000000200037305 */ /* 0x0000a4000021f000 */
[----:B0-----:R-:W-:Y:S01]  /*02c0*/  HFMA2 R2, -RZ, RZ, 0, 0 ;  /* 0x00000000ff027431 */ /* 0x001fe200000001ff */
[----:B--2---:R-:W-:-:S05]  /*02d0*/  IADD3 R8, PT, PT, RZ, -R3, RZ ;  /* 0x80000003ff087210 */ /* 0x004fca0007ffe0ff */
[----:B------:R-:W-:Y:S01]  /*02e0*/  IMAD R9, R8, R5, RZ ;  /* 0x0000000508097224 */ /* 0x000fe200078e02ff */
[----:B------:R-:W-:-:S03]  /*02f0*/  IABS R8, UR7 ;  /* 0x0000000700087c13 */ /* 0x000fc60008000000 */
[----:B------:R-:W-:Y:S01]  /*0300*/  IMAD.HI.U32 R3, R3, R9, R2 ;  /* 0x0000000903037227 */ /* 0x000fe200078e0002 */
[----:B------:R-:W-:-:S04]  /*0310*/  LOP3.LUT R2, R0, UR7, RZ, 0x3c, !PT ;  /* 0x0000000700027c12 */ /* 0x000fc8000f8e3cff */
[----:B------:R-:W-:Y:S01]  /*0320*/  ISETP.GE.AND P4, PT, R2, RZ, PT ;  /* 0x000000ff0200720c */ /* 0x000fe20003f86270 */
[----:B------:R-:W-:-:S04]  /*0330*/  IMAD.HI.U32 R3, R3, R8, RZ ;  /* 0x0000000803037227 */ /* 0x000fc800078e00ff */
        /* <DEDUP_REMOVED lines=9> */
[----:B------:R-:W-:-:S03]  /*03d0*/  ISETP.GE.U32.AND P1, PT, R23, UR8, PT ;  /* 0x0000000817007c0c */ /* 0x000fc6000bf26070 */
[----:B------:R-:W-:Y:S01]  /*03e0*/  IMAD.MOV.U32 R5, RZ, RZ, R3 ;  /* 0x000000ffff057224 */ /* 0x000fe200078e0003 */
[----:B------:R-:W-:Y:S01]  /*03f0*/  ISETP.GE.AND.EX P1, PT, R17, UR9, PT, P1 ;  /* 0x0000000911007c0c */ /* 0x000fe2000bf26310 */
[----:B------:R-:W0:Y:S03]  /*0400*/  LDCU.64 UR8, c[0x0][0x3f0] ;  /* 0x00007e00ff0877ac */ /* 0x000e260008000a00 */
[----:B------:R-:W-:Y:S02]  /*0410*/  @!P4 IADD3 R5, PT, PT, -R5, RZ, RZ ;  /* 0x000000ff0505c210 */ /* 0x000fe40007ffe1ff */
[----:B------:R-:W-:-:S04]  /*0420*/  @!P3 LOP3.LUT R5, RZ, R0, RZ, 0x33, !PT ;  /* 0x00000000ff05b212 */ /* 0x000fc800078e33ff */
[----:B------:R-:W-:-:S03]  /*0430*/  IADD3 R9, PT, PT, -R5, RZ, RZ ;  /* 0x000000ff05097210 */ /* 0x000fc60007ffe1ff */
[----:B------:R-:W1:Y:S02]  /*0440*/  @!P1 LDC.64 R2, c[0x0][0x3e0] ;  /* 0x0000f800ff029b82 */ /* 0x000e640000000a00 */
[----:B------:R-:W-:Y:S01]  /*0450*/  IMAD R4, R0, R9, UR7 ;  /* 0x0000000700047e24 */ /* 0x000fe2000f8e0209 */
[----:B------:R-:W-:-:S03]  /*0460*/  SHF.R.S32.HI R0, RZ, 0x1f, R5 ;  /* 0x0000001fff007819 */ /* 0x000fc60000011405 */
[----:B------:R-:W-:Y:S02]  /*0470*/  IMAD R4, R4, 0x14, RZ ;  /* 0x0000001404047824 */ /* 0x000fe400078e02ff */
[----:B------:R-:W2:Y:S01]  /*0480*/  @!P2 LDC.64 R8, c[0x0][0x3e0] ;  /* 0x0000f800ff08ab82 */ /* 0x000ea20000000a00 */
[----:B0-----:R-:W-:Y:S02]  /*0490*/  IMAD R0, R0, UR8, RZ ;  /* 0x0000000800007c24 */ /* 0x001fe4000f8e02ff */
[C---:B------:R-:W-:Y:S02]  /*04a0*/  IADD3 R24, P3, PT, R4.reuse, R13, RZ ;  /* 0x0000000d04187210 */ /* 0x040fe40007f7e0ff */
[C---:B------:R-:W-:Y:S02]  /*04b0*/  IMAD R27, R5.reuse, UR9, R0 ;  /* 0x00000009051b7c24 */ /* 0x040fe4000f8e0200 */
[----:B------:R-:W-:Y:S01]  /*04c0*/  LEA.HI.X.SX32 R25, R4, RZ, 0x1, P3 ;  /* 0x000000ff04197211 */ /* 0x000fe200018f0eff */
[----:B------:R-:W0:Y:S02]  /*04d0*/  @!P1 LDC.64 R10, c[0x0][0x390] ;  /* 0x0000e400ff0a9b82 */ /* 0x000e240000000a00 */
[----:B------:R-:W-:-:S06]  /*04e0*/  IMAD.WIDE.U32 R24, R5, UR8, R24 ;  /* 0x0000000805187c25 */ /* 0x000fcc000f8e0018 */
[----:B------:R-:W3:Y:S01]  /*04f0*/  @!P2 LDC.64 R12, c[0x0][0x390] ;  /* 0x0000e400ff0cab82 */ /* 0x000ee20000000a00 */
[-C--:B-1----:R-:W-:Y:S01]  /*0500*/  @!P1 IMAD R0, R17, R2.reuse, RZ ;  /* 0x0000000211009224 */ /* 0x082fe200078e02ff */
[----:B------:R-:W-:Y:S01]  /*0510*/  IADD3 R27, PT, PT, R25, R27, RZ ;  /* 0x0000001b191b7210 */ /* 0x000fe20007ffe0ff */
[----:B------:R-:W-:Y:S02]  /*0520*/  @!P1 IMAD.MOV.U32 R26, RZ, RZ, R24 ;  /* 0x000000ffff1a9224 */ /* 0x000fe400078e0018 */
[C---:B------:R-:W-:Y:S01]  /*0530*/  @!P1 IMAD R5, R23.reuse, R3, R0 ;  /* 0x0000000317059224 */ /* 0x040fe200078e0200 */
[----:B------:R-:W-:Y:S01]  /*0540*/  @!P2 MOV R15, R27 ;  /* 0x0000001b000fa202 */ /* 0x000fe20000000f00 */
[----:B------:R-:W-:-:S04]  /*0550*/  @!P1 IMAD.WIDE.U32 R2, R23, R2, R26 ;  /* 0x0000000217029225 */ /* 0x000fc800078e001a */
[----:B--2---:R-:W-:Y:S01]  /*0560*/  @!P2 IMAD R14, R7, R8, RZ ;  /* 0x00000008070ea224 */ /* 0x004fe200078e02ff */
[----:B------:R-:W-:Y:S01]  /*0570*/  @!P1 IADD3 R3, PT, PT, R3, R5, RZ ;  /* 0x0000000503039210 */ /* 0x000fe20007ffe0ff */
[----:B------:R-:W-:Y:S02]  /*0580*/  HFMA2 R5, -RZ, RZ, 0, 0 ;  /* 0x00000000ff057431 */ /* 0x000fe400000001ff */
[----:B------:R-:W-:Y:S01]  /*0590*/  @!P2 IMAD R19, R22, R9, R14 ;  /* 0x000000091613a224 */ /* 0x000fe200078e020e */
[----:B------:R-:W-:Y:S02]  /*05a0*/  @!P2 MOV R14, R24 ;  /* 0x00000018000ea202 */ /* 0x000fe40000000f00 */
[----:B0-----:R-:W-:-:S03]  /*05b0*/  @!P1 LEA R10, P3, R2, R10, 0x1 ;  /* 0x0000000a020a9211 */ /* 0x001fc600078608ff */
[----:B------:R-:W-:Y:S01]  /*05c0*/  @!P2 IMAD.WIDE.U32 R8, R22, R8, R14 ;  /* 0x000000081608a225 */ /* 0x000fe200078e000e */
[----:B------:R-:W-:-:S03]  /*05d0*/  @!P1 LEA.HI.X R11, R2, R11, R3, 0x1, P3 ;  /* 0x0000000b020b9211 */ /* 0x000fc600018f0c03 */
[----:B------:R-:W-:Y:S01]  /*05e0*/  IMAD.MOV.U32 R3, RZ, RZ, RZ ;  /* 0x000000ffff037224 */ /* 0x000fe200078e00ff */
[----:B------:R-:W-:Y:S02]  /*05f0*/  @!P2 IADD3 R0, PT, PT, R9, R19, RZ ;  /* 0x000000130900a210 */ /* 0x000fe40007ffe0ff */
[----:B---3--:R-:W-:-:S03]  /*0600*/  @!P2 LEA R12, P4, R8, R12, 0x1 ;  /* 0x0000000c080ca211 */ /* 0x008fc600078808ff */
[----:B------:R-:W2:Y:S01]  /*0610*/  @!P1 LDG.E R3, desc[UR14][R10.64] ;  /* 0x0000000e0a039981 */ /* 0x000ea2000c1e1900 */
[----:B------:R-:W-:-:S05]  /*0620*/  @!P2 LEA.HI.X R13, R8, R13, R0, 0x1, P4 ;  /* 0x0000000d080da211 */ /* 0x000fca00020f0c00 */
[----:B------:R-:W3:Y:S01]  /*0630*/  @!P2 LDG.E R5, desc[UR14][R12.64] ;  /* 0x0000000e0c05a981 */ /* 0x000ee2000c1e1900 */
[C---:B------:R-:W-:Y:S02]  /*0640*/  ISETP.GT.AND P1, PT, R16.reuse, 0x1e, PT ;  /* 0x0000001e1000780c */ /* 0x040fe40003f24270 */
[----:B------:R-:W-:Y:S01]  /*0650*/  ISETP.GT.AND P2, PT, R16, 0xf, PT ;  /* 0x0000000f1000780c */ /* 0x000fe20003f44270 */
[----:B------:R-:W-:Y:S01]  /*0660*/  BSSY.RECONVERGENT B0, `(.L_x_1582) ;  /* 0x0000033000007945 */ /* 0x000fe20003800200 */
[----:B--2---:R-:W-:-:S04]  /*0670*/  PRMT R0, R3, 0x7632, R0 ;  /* 0x0000763203007816 */ /* 0x004fc80000000000 */
[----:B------:R-:W-:Y:S02]  /*0680*/  SHF.L.U32 R0, R0, 0x10, RZ ;  /* 0x0000001000007819 */ /* 0x000fe400000006ff */
[----:B---3--:R-:W-:Y:S02]  /*0690*/  PRMT R2, R5, 0x7632, R2 ;  /* 0x0000763205027816 */ /* 0x008fe40000000002 */
[----:B------:R-:W-:Y:S01]  /*06a0*/  SHF.L.U32 R3, R3, 0x10, RZ ;  /* 0x0000001003037819 */ /* 0x000fe200000006ff */
[----:B------:R-:W-:Y:S01]  /*06b0*/  FMUL.FTZ R14, R0, R0 ;  /* 0x00000000000e7220 */ /* 0x000fe20000410000 */
[----:B------:R-:W-:Y:S01]  /*06c0*/  SHF.L.U32 R2, R2, 0x10, RZ ;  /* 0x0000001002027819 */ /* 0x000fe200000006ff */
[----:B------:R-:W-:Y:S02]  /*06d0*/  IMAD.U32 R5, R5, 0x10000, RZ ;  /* 0x0001000005057824 */ /* 0x000fe400078e00ff */
[C---:B------:R-:W-:Y:S01]  /*06e0*/  FADD.FTZ R8, R3.reuse, R0 ;  /* 0x0000000003087221 */ /* 0x040fe20000010000 */
[----:B------:R-:W-:Y:S01]  /*06f0*/  FFMA.FTZ R14, R3, R3, R14 ;  /* 0x00000003030e7223 */ /* 0x000fe2000001000e */
[----:B------:R-:W-:Y:S01]  /*0700*/  FMUL.FTZ R18, R2, R2 ;  /* 0x0000000202127220 */ /* 0x000fe20000410000 */
[C---:B------:R-:W-:Y:S01]  /*0710*/  FADD.FTZ R9, R5.reuse, R2 ;  /* 0x0000000205097221 */ /* 0x040fe20000010000 */
[----:B------:R-:W-:Y:S01]  /*0720*/  FADD.FTZ R8, RZ, R8 ;  /* 0x00000008ff087221 */ /* 0x000fe20000010000 */
[----:B------:R-:W-:Y:S01]  /*0730*/  FADD.FTZ R14, RZ, R14 ;  /* 0x0000000eff0e7221 */ /* 0x000fe20000010000 */
[----:B------:R-:W-:-:S02]  /*0740*/  FFMA.FTZ R11, R5, R5, R18 ;  /* 0x00000005050b7223 */ /* 0x000fc40000010012 */
[----:B------:R-:W-:Y:S02]  /*0750*/  FADD.FTZ R8, R8, R9 ;  /* 0x0000000908087221 */ /* 0x000fe40000010000 */
[----:B------:R-:W-:-:S03]  /*0760*/  FADD.FTZ R9, R14, R11 ;  /* 0x0000000b0e097221 */ /* 0x000fc60000010000 */
        /* <DEDUP_REMOVED lines=16> */
[----:B------:R-:W-:Y:S01]  /*0870*/  ISETP.GT.AND P1, PT, R16, 0x17, PT ;  /* 0x000000171000780c */ /* 0x000fe20003f24270 */
        /* <DEDUP_REMOVED lines=17> */
.L_x_1583:
[----:B------:R-:W-:Y:S05]  /*0990*/  BSYNC.RECONVERGENT B0 ;  /* 0x0000000000007941 */ /* 0x000fea0003800200 */
.L_x_1582:
        /* <DEDUP_REMOVED lines=56> */
.L_x_1585:
[----:B------:R-:W-:Y:S05]  /*0d20*/  BSYNC.RECONVERGENT B0 ;  /* 0x0000000000007941 */ /* 0x000fea0003800200 */
.L_x_1584:
[----:B------:R-:W-:Y:S05]  /*0d30*/  @!P2 BRA `(.L_x_1586) ;  /* 0x0000000c00c4a947 */ /* 0x000fea0003800000 */
[----:B---3--:R-:W3:Y:S01]  /*0d40*/  LDC.64 R8, c[0x0][0x3b8] ;  /* 0x0000ee00ff087b82 */ /* 0x008ee20000000a00 */
[----:B------:R-:W-:Y:S01]  /*0d50*/  ULOP3.LUT UR11, UR4, 0x1, URZ, 0xc0, !UPT ;  /* 0x00000001040b7892 */ /* 0x000fe2000f8ec0ff */
[----:B------:R-:W-:-:S03]  /*0d60*/  ISETP.GE.U32.AND P3, PT, R6, 0x8, PT ;  /* 0x000000080600780c */ /* 0x000fc60003f66070 */
[----:B------:R-:W-:-:S06]  /*0d70*/  UIMAD UR5, UR11, UR18, URZ ;  /* 0x000000120b0572a4 */ /* 0x000fcc000f8e02ff */
[----:B------:R-:W-:-:S05]  /*0d80*/  IMAD R10, R6, UR5, RZ ;  /* 0x00000005060a7c24 */ /* 0x000fca000f8e02ff */
[----:B------:R-:W-:-:S05]  /*0d90*/  SHF.L.U32 R11, R10, 0x1, RZ ;  /* 0x000000010a0b7819 */ /* 0x000fca00000006ff */
        /* <DEDUP_REMOVED lines=24> */
.L_x_1588:
[----:B---3--:R-:W2:Y:S04]  /*0f20*/  LDG.E.STRONG.GPU R8, desc[UR14][R10.64] ;  /* 0x0000000e0a087981 */ /* 0x008ea8000c1ef900 */
[----:B--2---:R-:W-:Y:S01]  /*0f30*/  CCTL.IVALL ;  /* 0x00000000ff00798f */ /* 0x004fe20002000000 */
[----:B------:R-:W-:Y:S05]  /*0f40*/  YIELD ;  /* 0x0000000000007946 */ /* 0x000fea0003800000 */
[----:B------:R-:W-:-:S13]  /*0f50*/  ISETP.NE.AND P2, PT, R8, R13, PT ;  /* 0x0000000d0800720c */ /* 0x000fda0003f45270 */
[----:B------:R-:W-:Y:S05]  /*0f60*/  @P2 BRA `(.L_x_1588) ;  /* 0xfffffffc00ec2947 */ /* 0x000fea000383ffff */
.L_x_1587:
        /* <DEDUP_REMOVED lines=15> */
.L_x_1590:
[----:B------:R-:W-:Y:S01]  /*1060*/  UIADD3 UR23, UPT, UPT, UR5, 0x1, URZ ;  /* 0x0000000105177890 */ /* 0x000fe2000fffe0ff */
[----:B------:R-:W-:-:S05]  /*1070*/  ISETP.EQ.OR P2, PT, RZ, UR22, P1 ;  /* 0x00000016ff007c0c */ /* 0x000fca0008f42670 */
[----:B---3--:R-:W-:-:S04]  /*1080*/  MOV R8, UR23 ;  /* 0x0000001700087c02 */ /* 0x008fc80008000f00 */
[----:B------:R-:W-:-:S04]  /*1090*/  ISETP.EQ.OR P3, PT, R8, UR13, P1 ;  /* 0x0000000d08007c0c */ /* 0x000fc80008f62670 */
[----:B------:R-:W-:Y:S01]  /*10a0*/  VOTEU.ALL UP0, P2 ;  /* 0x0000000000ff7886 */ /* 0x000fe20001000000 */
[----:B------:R-:W-:-:S04]  /*10b0*/  UIADD3 UR23, UPT, UPT, UR5, 0x2, URZ ;  /* 0x0000000205177890 */ /* 0x000fc8000fffe0ff */
[----:B------:R-:W-:-:S04]  /*10c0*/  @!UP0 UIMAD.WIDE.U32 UR24, UR8, 0x8, UR16 ;  /* 0x00000008081888a5 */ /* 0x000fc8000f8e0010 */
[----:B------:R-:W-:Y:S01]  /*10d0*/  VOTEU.ALL UP0, P3 ;  /* 0x0000000000ff7886 */ /* 0x000fe20001800000 */
[----:B------:R-:W-:Y:S02]  /*10e0*/  MOV R10, UR23 ;  /* 0x00000017000a7c02 */ /* 0x000fe40008000f00 */
[----:B------:R-:W-:Y:S02]  /*10f0*/  MOV R8, UR24 ;  /* 0x0000001800087c02 */ /* 0x000fe40008000f00 */
[----:B------:R-:W-:Y:S01]  /*1100*/  MOV R9, UR25 ;  /* 0x0000001900097c02 */ /* 0x000fe20008000f00 */
[----:B------:R-:W-:Y:S01]  /*1110*/  @!UP0 UIMAD.WIDE.U32 UR24, UR21, 0x8, UR16 ;  /* 0x00000008151888a5 */ /* 0x000fe2000f8e0010 */
[----:B------:R-:W-:Y:S01]  /*1120*/  ISETP.EQ.OR P6, PT, R10, UR13, P1 ;  /* 0x0000000d0a007c0c */ /* 0x000fe20008fc2670 */
[----:B------:R-:W-:-:S03]  /*1130*/  UIADD3 UR23, UPT, UPT, UR5, 0x3, URZ ;  /* 0x0000000305177890 */ /* 0x000fc6000fffe0ff */
[----:B------:R-:W0:Y:S01]  /*1140*/  @!P2 LDG.E.64 R8, desc[UR14][R8.64] ;  /* 0x0000000e0808a981 */ /* 0x000e22000c1e1b00 */
[----:B------:R-:W-:Y:S01]  /*1150*/  IMAD.U32 R12, RZ, RZ, UR24 ;  /* 0x00000018ff0c7e24 */ /* 0x000fe2000f8e00ff */
        /* <DEDUP_REMOVED lines=8> */
[----:B-1----:R-:W-:Y:S01]  /*11e0*/  IMAD.U32 R14, RZ, RZ, UR24 ;  /* 0x00000018ff0e7e24 */ /* 0x002fe2000f8e00ff */
[----:B------:R-:W-:Y:S02]  /*11f0*/  MOV R15, UR25 ;  /* 0x00000019000f7c02 */ /* 0x000fe40008000f00 */
[----:B------:R-:W-:Y:S01]  /*1200*/  VOTEU.ALL UP0, P5 ;  /* 0x0000000000ff7886 */ /* 0x000fe20002800000 */
[----:B------:R-:W-:-:S03]  /*1210*/  ISETP.EQ.OR P4, PT, R11, UR13, P1 ;  /* 0x0000000d0b007c0c */ /* 0x000fc60008f82670 */
[----:B------:R-:W3:Y:S01]  /*1220*/  @!P6 LDG.E.64 R14, desc[UR14][R14.64] ;  /* 0x0000000e0e0ee981 */ /* 0x000ee2000c1e1b00 */
[----:B------:R-:W-:-:S06]  /*1230*/  @!UP0 UIMAD.WIDE.U32 UR24, UR20, 0x8, UR16 ;  /* 0x00000008141888a5 */ /* 0x000fcc000f8e0010 */
[----:B------:R-:W-:Y:S02]  /*1240*/  MOV R10, UR24 ;  /* 0x00000018000a7c02 */ /* 0x000fe40008000f00 */
        /* <DEDUP_REMOVED lines=10> */
[----:B------:R-:W-:Y:S01]  /*12f0*/  @!P3 FADD.FTZ R19, R19, R13 ;  /* 0x0000000d1313b221 */ /* 0x000fe20000010000 */
[----:B------:R-:W-:Y:S02]  /*1300*/  UIADD3 UR23, UPT, UPT, UR5, 0x6, URZ ;  /* 0x0000000605177890 */ /* 0x000fe4000fffe0ff */
[----:B------:R-:W-:-:S04]  /*1310*/  ISETP.EQ.OR P3, PT, R12, UR13, P1 ;  /* 0x0000000d0c007c0c */ /* 0x000fc80008f62670 */
[----:B------:R-:W-:-:S04]  /*1320*/  MOV R12, UR23 ;  /* 0x00000017000c7c02 */ /* 0x000fc80008000f00 */
[----:B------:R-:W-:Y:S02]  /*1330*/  ISETP.EQ.OR P2, PT, R12, UR13, P1 ;  /* 0x0000000d0c007c0c */ /* 0x000fe40008f42670 */
[----:B------:R-:W-:-:S03]  /*1340*/  MOV R12, UR24 ;  /* 0x00000018000c7c02 */ /* 0x000fc60008000f00 */
[----:B------:R-:W-:Y:S01]  /*1350*/  VOTEU.ALL UP0, P3 ;  /* 0x0000000000ff7886 */ /* 0x000fe20001800000 */
[----:B---3--:R-:W-:Y:S01]  /*1360*/  @!P6 FADD.FTZ R18, R18, R14 ;  /* 0x0000000e1212e221 */ /* 0x008fe20000010000 */
[----:B------:R-:W-:Y:S01]  /*1370*/  @!P6 FADD.FTZ R19, R19, R15 ;  /* 0x0000000f1313e221 */ /* 0x000fe20000010000 */
[----:B------:R-:W-:Y:S02]  /*1380*/  ISETP.EQ.OR P6, PT, R12, UR13, P1 ;  /* 0x0000000d0c007c0c */ /* 0x000fe40008fc2670 */
[----:B------:R-:W-:Y:S01]  /*1390*/  @!UP0 UIMAD.WIDE.U32 UR24, UR11, 0x8, UR16 ;  /* 0x000000080b1888a5 */ /* 0x000fe2000f8e0010 */
[----:B------:R-:W-:Y:S01]  /*13a0*/  MOV R8, UR26 ;  /* 0x0000001a00087c02 */ /* 0x000fe20008000f00 */
[----:B------:R-:W-:Y:S01]  /*13b0*/  IMAD.U32 R9, RZ, RZ, UR27 ;  /* 0x0000001bff097e24 */ /* 0x000fe2000f8e00ff */
[----:B------:R-:W-:-:S03]  /*13c0*/  VOTEU.ALL UP0, P2 ;  /* 0x0000000000ff7886 */ /* 0x000fc60001000000 */
[----:B------:R-:W-:Y:S01]  /*13d0*/  MOV R12, UR24 ;  /* 0x00000018000c7c02 */ /* 0x000fe20008000f00 */
[----:B------:R-:W-:Y:S01]  /*13e0*/  IMAD.U32 R13, RZ, RZ, UR25 ;  /* 0x00000019ff0d7e24 */ /* 0x000fe2000f8e00ff */
[----:B------:R-:W2:Y:S01]  /*13f0*/  @!P4 LDG.E.64 R8, desc[UR14][R8.64] ;  /* 0x0000000e0808c981 */ /* 0x000ea2000c1e1b00 */
[----:B------:R-:W-:Y:S02]  /*1400*/  @!UP0 UIMAD.WIDE.U32 UR24, UR10, 0x8, UR16 ;  /* 0x000000080a1888a5 */ /* 0x000fe4000f8e0010 */
[----:B------:R-:W-:Y:S02]  /*1410*/  VOTEU.ALL UP0, P6 ;  /* 0x0000000000ff7886 */ /* 0x000fe40003000000 */
[----:B------:R-:W3:Y:S01]  /*1420*/  @!P3 LDG.E.64 R12, desc[UR14][R12.64] ;  /* 0x0000000e0c0cb981 */ /* 0x000ee2000c1e1b00 */
[----:B----4-:R-:W-:Y:S01]  /*1430*/  @!P5 FADD.FTZ R18, R18, R10 ;  /* 0x0000000a1212d221 */ /* 0x010fe20000010000 */
[----:B------:R-:W-:Y:S01]  /*1440*/  @!P5 FADD.FTZ R19, R19, R11 ;  /* 0x0000000b1313d221 */ /* 0x000fe20000010000 */
[----:B------:R-:W-:-:S02]  /*1450*/  MOV R10, UR24 ;  /* 0x00000018000a7c02 */ /* 0x000fc40008000f00 */
[----:B------:R-:W-:Y:S01]  /*1460*/  MOV R11, UR25 ;  /* 0x00000019000b7c02 */ /* 0x000fe20008000f00 */
        /* <DEDUP_REMOVED lines=26> */
.L_x_1589:
[----:B---3--:R-:W-:-:S13]  /*1610*/  LOP3.LUT P1, R8, R6, 0x7, RZ, 0xc0, !PT ;  /* 0x0000000706087812 */ /* 0x008fda000782c0ff */
[----:B------:R-:W-:Y:S05]  /*1620*/  @!P1 BRA `(.L_x_1586) ;  /* 0x0000000400889947 */ /* 0x000fea0003800000 */
[----:B------:R-:W-:-:S05]  /*1630*/  VIADD R8, R8, 0xffffffff ;  /* 0xffffffff08087836 */ /* 0x000fca0000000000 */
        /* <DEDUP_REMOVED lines=23> */
[----:B------:R-:W-:Y:S01]  /*17b0*/  MOV R8, UR8 ;  /* 0x0000000800087c02 */ /* 0x000fe20008000f00 */
[----:B------:R-:W-:Y:S01]  /*17c0*/  VOTEU.ALL UP2, P4 ;  /* 0x0000000000ff7886 */ /* 0x000fe20002040000 */
[----:B------:R-:W-:Y:S01]  /*17d0*/  MOV R9, UR9 ;  /* 0x0000000900097c02 */ /* 0x000fe20008000f00 */
[----:B------:R-:W-:Y:S02]  /*17e0*/  @!UP0 UIMAD.WIDE.U32 UR8, UR10, 0x8, UR16 ;  /* 0x000000080a0888a5 */ /* 0x000fe4000f8e0010 */
[----:B------:R-:W-:-:S03]  /*17f0*/  @!UP1 UIMAD UR11, UR11, UR18, UR6 ;  /* 0x000000120b0b92a4 */ /* 0x000fc6000f8e0206 */
[----:B------:R-:W0:Y:S01]  /*1800*/  @!P1 LDG.E.64 R8, desc[UR14][R8.64] ;  /* 0x0000000e08089981 */ /* 0x000e22000c1e1b00 */
[----:B------:R-:W-:Y:S01]  /*1810*/  @!UP1 UIMAD.WIDE.U32 UR10, UR11, 0x8, UR16 ;  /* 0x000000080b0a98a5 */ /* 0x000fe2000f8e0010 */
[----:B------:R-:W-:Y:S01]  /*1820*/  MOV R10, UR8 ;  /* 0x00000008000a7c02 */ /* 0x000fe20008000f00 */
[----:B------:R-:W-:Y:S01]  /*1830*/  @!UP2 UIMAD UR12, UR12, UR18, UR6 ;  /* 0x000000120c0ca2a4 */ /* 0x000fe2000f8e0206 */
[----:B------:R-:W-:-:S03]  /*1840*/  IMAD.U32 R11, RZ, RZ, UR9 ;  /* 0x00000009ff0b7e24 */ /* 0x000fc6000f8e00ff */
[----:B------:R-:W-:Y:S01]  /*1850*/  @!UP2 UIMAD.WIDE.U32 UR8, UR12, 0x8, UR16 ;  /* 0x000000080c08a8a5 */ /* 0x000fe2000f8e0010 */
[----:B------:R-:W-:Y:S02]  /*1860*/  MOV R12, UR10 ;  /* 0x0000000a000c7c02 */ /* 0x000fe40008000f00 */
[----:B--2---:R-:W-:Y:S01]  /*1870*/  MOV R13, UR11 ;  /* 0x0000000b000d7c02 */ /* 0x004fe20008000f00 */
[----:B------:R-:W2:Y:S02]  /*1880*/  @!P2 LDG.E.64 R10, desc[UR14][R10.64] ;  /* 0x0000000e0a0aa981 */ /* 0x000ea4000c1e1b00 */
[----:B-1----:R-:W-:Y:S02]  /*1890*/  MOV R14, UR8 ;  /* 0x00000008000e7c02 */ /* 0x002fe40008000f00 */
[----:B------:R-:W-:Y:S01]  /*18a0*/  MOV R15, UR9 ;  /* 0x00000009000f7c02 */ /* 0x000fe20008000f00 */
[----:B------:R-:W3:Y:S05]  /*18b0*/  @!P3 LDG.E.64 R12, desc[UR14][R12.64] ;  /* 0x0000000e0c0cb981 */ /* 0x000eea000c1e1b00 */
[----:B------:R-:W4:Y:S01]  /*18c0*/  @!P4 LDG.E.64 R14, desc[UR14][R14.64] ;  /* 0x0000000e0e0ec981 */ /* 0x000f22000c1e1b00 */
[----:B0-----:R-:W-:Y:S01]  /*18d0*/  @!P1 FADD.FTZ R18, R18, R8 ;  /* 0x0000000812129221 */ /* 0x001fe20000010000 */
[----:B------:R-:W-:-:S02]  /*18e0*/  IMAD.U32 R8, RZ, RZ, UR5 ;  /* 0x00000005ff087e24 */ /* 0x000fc4000f8e00ff */
        /* <DEDUP_REMOVED lines=9> */
.L_x_1591:
[----:B------:R-:W-:-:S13]  /*1980*/  LOP3.LUT P1, R8, R6, 0x3, RZ, 0xc0, !PT ;  /* 0x0000000306087812 */ /* 0x000fda000782c0ff */
[----:B------:R-:W-:Y:S05]  /*1990*/  @!P1 BRA `(.L_x_1586) ;  /* 0x0000000000ac9947 */ /* 0x000fea0003800000 */
[----:B------:R-:W-:-:S13]  /*19a0*/  ISETP.NE.AND P1, PT, R8, 0x1, PT ;  /* 0x000000010800780c */ /* 0x000fda0003f25270 */
[----:B------:R-:W-:Y:S05]  /*19b0*/  @!P1 BRA `(.L_x_1592) ;  /* 0x0000000000689947 */ /* 0x000fea0003800000 */
[----:B------:R-:W-:Y:S02]  /*19c0*/  UIADD3 UR8, UPT, UPT, UR5, 0x1, URZ ;  /* 0x0000000105087890 */ /* 0x000fe4000fffe0ff */
[----:B------:R-:W-:Y:S02]  /*19d0*/  MOV R8, UR5 ;  /* 0x0000000500087c02 */ /* 0x000fe40008000f00 */
[----:B------:R-:W-:Y:S02]  /*19e0*/  UISETP.NE.AND UP0, UPT, UR8, UR13, UPT ;  /* 0x0000000d0800728c */ /* 0x000fe4000bf05270 */
[----:B------:R-:W-:-:S04]  /*19f0*/  ISETP.NE.AND P1, PT, R8, UR13, PT ;  /* 0x0000000d08007c0c */ /* 0x000fc8000bf25270 */
[----:B------:R-:W-:Y:S02]  /*1a00*/  ISETP.NE.OR P2, PT, R20, RZ, !P1 ;  /* 0x000000ff1400720c */ /* 0x000fe40004f45670 */
[----:B------:R-:W-:-:S04]  /*1a10*/  PLOP3.LUT P3, PT, PT, PT, UP0, 0x80, 0x8 ;  /* 0x000000000008781c */ /* 0x000fc80003f6f008 */
[----:B------:R-:W-:-:S07]  /*1a20*/  ISETP.NE.OR P1, PT, R20, RZ, !P3 ;  /* 0x000000ff1400720c */ /* 0x000fce0005f25670 */
        /* <DEDUP_REMOVED lines=8> */
[----:B------:R-:W-:Y:S01]  /*1ab0*/  IMAD.U32 R10, RZ, RZ, UR8 ;  /* 0x00000008ff0a7e24 */ /* 0x000fe2000f8e00ff */
[----:B------:R-:W-:Y:S01]  /*1ac0*/  MOV R11, UR9 ;  /* 0x00000009000b7c02 */ /* 0x000fe20008000f00 */
[----:B------:R-:W0:Y:S05]  /*1ad0*/  @!P2 LDG.E.64 R8, desc[UR14][R8.64] ;  /* 0x0000000e0808a981 */ /* 0x000e2a000c1e1b00 */
[----:B------:R-:W3:Y:S01]  /*1ae0*/  @!P1 LDG.E.64 R10, desc[UR14][R10.64] ;  /* 0x0000000e0a0a9981 */ /* 0x000ee2000c1e1b00 */
[----:B------:R-:W-:-:S04]  /*1af0*/  MOV R12, UR5 ;  /* 0x00000005000c7c02 */ /* 0x000fc80008000f00 */
[----:B------:R-:W-:-:S04]  /*1b00*/  IADD3 R12, PT, PT, R12, 0x2, RZ ;  /* 0x000000020c0c7810 */ /* 0x000fc80007ffe0ff */
[----:B------:R-:W-:Y:S01]  /*1b10*/  R2UR UR5, R12 ;  /* 0x000000000c0572ca */ /* 0x000fe200000e0000 */
[----:B0-----:R-:W-:Y:S01]  /*1b20*/  @!P2 FADD.FTZ R18, R18, R8 ;  /* 0x000000081212a221 */ /* 0x001fe20000010000 */
[----:B------:R-:W-:-:S03]  /*1b30*/  @!P2 FADD.FTZ R19, R19, R9 ;  /* 0x000000091313a221 */ /* 0x000fc60000010000 */
[----:B---3--:R-:W-:Y:S01]  /*1b40*/  @!P1 FADD.FTZ R18, R18, R10 ;  /* 0x0000000a12129221 */ /* 0x008fe20000010000 */
[----:B------:R-:W-:-:S09]  /*1b50*/  @!P1 FADD.FTZ R19, R19, R11 ;  /* 0x0000000b13139221 */ /* 0x000fd20000010000 */
.L_x_1592:
        /* <DEDUP_REMOVED lines=14> */
.L_x_1593:
[----:B------:R-:W-:Y:S05]  /*1c40*/  BSYNC.RECONVERGENT B0 ;  /* 0x0000000000007941 */ /* 0x000fea0003800200 */
.L_x_1586:
[----:B------:R-:W4:Y:S01]  /*1c50*/  S2UR UR8, SR_CgaCtaId ;  /* 0x00000000000879c3 */ /* 0x000f220000008800 */
[----:B------:R-:W3:Y:S01]  /*1c60*/  LDCU UR9, c[0x0][0x414] ;  /* 0x00008280ff0977ac */ /* 0x000ee20008000800 */
[----:B------:R-:W-:Y:S02]  /*1c70*/  ISETP.NE.AND P1, PT, R20, RZ, PT ;  /* 0x000000ff1400720c */ /* 0x000fe40003f25270 */
[----:B------:R-:W-:Y:S01]  /*1c80*/  MOV R9, UR7 ;  /* 0x0000000700097c02 */ /* 0x000fe20008000f00 */
[----:B------:R-:W-:Y:S01]  /*1c90*/  UMOV UR5, 0x400 ;  /* 0x0000040000057882 */ /* 0x000fe20000000000 */
[----:B--2---:R-:W-:Y:S02]  /*1ca0*/  LOP3.LUT R13, R21, 0xffff, RZ, 0xc0, !PT ;  /* 0x0000ffff150d7812 */ /* 0x004fe400078ec0ff */
[----:B------:R-:W2:Y:S02]  /*1cb0*/  @P0 LDC.64 R28, c[0x0][0x388] ;  /* 0x0000e200ff1c0b82 */ /* 0x000ea40000000a00 */
[----:B------:R-:W-:-:S06]  /*1cc0*/  IADD3 R4, PT, PT, R4, R13, RZ ;  /* 0x0000000d04047210 */ /* 0x000fcc0007ffe0ff */
[----:B-1----:R-:W1:Y:S01]  /*1cd0*/  LDC.64 R14, c[0x0][0x398] ;  /* 0x0000e600ff0e7b82 */ /* 0x002e620000000a00 */
[----:B---3--:R-:W-:Y:S01]  /*1ce0*/  @P0 FMUL.FTZ R8, R18, UR9 ;  /* 0x0000000912080c20 */ /* 0x008fe20008410000 */
[----:B----4-:R-:W-:-:S06]  /*1cf0*/  ULEA UR5, UR8, UR5, 0x18 ;  /* 0x0000000508057291 */ /* 0x010fcc000f8ec0ff */
[----:B------:R-:W0:Y:S01]  /*1d00*/  LDC.64 R10, c[0x0][0x3a0] ;  /* 0x0000e800ff0a7b82 */ /* 0x000e220000000a00 */
[----:B--2---:R-:W-:-:S04]  /*1d10*/  @P0 IMAD.WIDE R28, R9, 0x8, R28 ;  /* 0x00000008091c0825 */ /* 0x004fc800078e021c */
[----:B------:R-:W-:Y:S01]  /*1d20*/  @P0 FMUL.FTZ R9, R19, UR9 ;  /* 0x0000000913090c20 */ /* 0x000fe20008410000 */
[----:B------:R0:W-:Y:S04]  /*1d30*/  @!P1 STS.64 [UR5+0xc0], R18 ;  /* 0x0000c012ff009988 */ /* 0x0001e80008000a05 */
[----:B------:R2:W-:Y:S01]  /*1d40*/  @P0 STG.E.64 desc[UR14][R28.64], R8 ;  /* 0x000000081c000986 */ /* 0x0005e2000c101b0e */
[C---:B-1----:R-:W-:Y:S01]  /*1d50*/  IMAD.WIDE R14, R4.reuse, 0x2, R14 ;  /* 0x00000002040e7825 */ /* 0x042fe200078e020e */
[----:B------:R-:W-:Y:S03]  /*1d60*/  BAR.SYNC.DEFER_BLOCKING 0x0 ;  /* 0x0000000000007b1d */ /* 0x000fe60000010000 */
[----:B0-----:R-:W-:-:S03]  /*1d70*/  IMAD.WIDE R18, R4, 0x2, R10 ;  /* 0x0000000204127825 */ /* 0x001fc600078e020a */
[----:B--2---:R-:W2:Y:S04]  /*1d80*/  LDG.E.U16 R8, desc[UR14][R14.64] ;  /* 0x0000000e0e087981 */ /* 0x004ea8000c1e1500 */
[----:B------:R-:W3:Y:S04]  /*1d90*/  LDG.E.U16 R9, desc[UR14][R18.64] ;  /* 0x0000000e12097981 */ /* 0x000ee8000c1e1500 */
[----:B------:R-:W4:Y:S04]  /*1da0*/  LDG.E.U16 R28, desc[UR14][R18.64+0x2] ;  /* 0x0000020e121c7981 */ /* 0x000f28000c1e1500 */
[----:B------:R2:W5:Y:S04]  /*1db0*/  LDG.E.U16 R15, desc[UR14][R14.64+0x2] ;  /* 0x0000020e0e0f7981 */ /* 0x000568000c1e1500 */
[----:B------:R-:W0:Y:S01]  /*1dc0*/  LDS.64 R10, [UR5+0xc0] ;  /* 0x0000c005ff0a7984 */ /* 0x000e220008000a00 */
[----:B------:R-:W1:Y:S01]  /*1dd0*/  LDCU.U8 UR5, c[0x0][0x3fc] ;  /* 0x00007f80ff0577ac */ /* 0x000e620008000000 */
[----:B0-----:R-:W-:-:S04]  /*1de0*/  FMUL.FTZ R4, R10, UR9 ;  /* 0x000000090a047c20 */ /* 0x001fc80008410000 */
[----:B------:R-:W-:-:S04]  /*1df0*/  FMUL.FTZ R10, R4, R4 ;  /* 0x00000004040a7220 */ /* 0x000fc80000410000 */
[----:B------:R-:W-:-:S05]  /*1e00*/  FFMA.FTZ R10, R11, UR9, -R10 ;  /* 0x000000090b0a7c23 */ /* 0x000fca000801080a */
[----:B------:R-:W-:-:S13]  /*1e10*/  FSETP.GTU.FTZ.AND P1, PT, R10, RZ, PT ;  /* 0x000000ff0a00720b */ /* 0x000fda0003f3c000 */
[----:B------:R-:W0:Y:S01]  /*1e20*/  @P1 LDC R11, c[0x0][0x3a8] ;  /* 0x0000ea00ff0b1b82 */ /* 0x000e220000000800 */
[----:B------:R-:W-:Y:S01]  /*1e30*/  HFMA2 R12, -RZ, RZ, 1.875, 0 ;  /* 0x3f800000ff0c7431 */ /* 0x000fe200000001ff */
[----:B-1----:R-:W-:Y:S01]  /*1e40*/  UISETP.NE.AND UP0, UPT, UR5, URZ, UPT ;  /* 0x000000ff0500728c */ /* 0x002fe2000bf05270 */
[----:B------:R-:W-:Y:S01]  /*1e50*/  BSSY.RECONVERGENT B0, `(.L_x_1594) ;  /* 0x0000076000007945 */ /* 0x000fe20003800200 */
[----:B0-----:R-:W-:-:S04]  /*1e60*/  @P1 FADD.FTZ R10, R10, R11 ;  /* 0x0000000b0a0a1221 */ /* 0x001fc80000010000 */
[----:B------:R0:W1:Y:S01]  /*1e70*/  @P1 MUFU.RSQ R12, R10 ;  /* 0x0000000a000c1308 */ /* 0x0000620000001400 */
[----:B--2---:R-:W-:Y:S01]  /*1e80*/  IMAD.U32 R14, R8, 0x10000, RZ ;  /* 0x00010000080e7824 */ /* 0x004fe200078e00ff */
[----:B---3--:R-:W-:Y:S02]  /*1e90*/  SHF.L.U32 R19, R9, 0x10, RZ ;  /* 0x0000001009137819 */ /* 0x008fe400000006ff */
[----:B----4-:R-:W-:Y:S02]  /*1ea0*/  SHF.L.U32 R18, R28, 0x10, RZ ;  /* 0x000000101c127819 */ /* 0x010fe400000006ff */
[----:B-----5:R-:W-:Y:S01]  /*1eb0*/  SHF.L.U32 R15, R15, 0x10, RZ ;  /* 0x000000100f0f7819 */ /* 0x020fe200000006ff */
[----:B01----:R-:W-:Y:S06]  /*1ec0*/  BRA.U UP0, `(.L_x_1595) ;  /* 0x0000000100b47547 */ /* 0x003fec000b800000 */
[----:B------:R-:W0:Y:S01]  /*1ed0*/  LDCU.64 UR10, c[0x0][0x3e8] ;  /* 0x00007d00ff0a77ac */ /* 0x000e220008000a00 */
[----:B------:R-:W-:Y:S01]  /*1ee0*/  BSSY.RECONVERGENT B1, `(.L_x_1596) ;  /* 0x0000018000017945 */ /* 0x000fe20003800200 */
[----:B0-----:R-:W-:Y:S02]  /*1ef0*/  ISETP.GE.U32.AND P1, PT, R23, UR10, PT ;  /* 0x0000000a17007c0c */ /* 0x001fe4000bf26070 */
[----:B------:R-:W-:Y:S02]  /*1f00*/  ISETP.GE.U32.AND P2, PT, R22, UR10, PT ;  /* 0x0000000a16007c0c */ /* 0x000fe4000bf46070 */
[----:B------:R-:W-:Y:S02]  /*1f10*/  ISETP.GE.AND.EX P1, PT, R17, UR11, PT, P1 ;  /* 0x0000000b11007c0c */ /* 0x000fe4000bf26310 */
[----:B------:R-:W-:-:S11]  /*1f20*/  ISETP.GE.AND.EX P2, PT, R7, UR11, PT, P2 ;  /* 0x0000000b07007c0c */ /* 0x000fd6000bf46320 */
[----:B------:R-:W-:Y:S05]  /*1f30*/  @P1 BRA `(.L_x_1597) ;  /* 0x0000000000481947 */ /* 0x000fea0003800000 */
[----:B------:R-:W0:Y:S01]  /*1f40*/  LDCU.64 UR16, c[0x0][0x3e0] ;  /* 0x00007c00ff1077ac */ /* 0x000e220008000a00 */
[----:B------:R-:W-:Y:S01]  /*1f50*/  MOV R8, R24 ;  /* 0x0000001800087202 */ /* 0x000fe20000000f00 */
[----:B------:R-:W-:Y:S02]  /*1f60*/  IMAD.MOV.U32 R9, RZ, RZ, R27 ;  /* 0x000000ffff097224 */ /* 0x000fe400078e001b */
[--C-:B------:R-:W-:Y:S01]  /*1f70*/  FADD.FTZ R11, R3, -R4.reuse ;  /* 0x80000004030b7221 */ /* 0x100fe20000010000 */
[----:B------:R-:W1:Y:S01]  /*1f80*/  LDCU.64 UR8, c[0x0][0x380] ;  /* 0x00007000ff0877ac */ /* 0x000e620008000a00 */
[----:B------:R-:W-:Y:S02]  /*1f90*/  FADD.FTZ R29, R0, -R4 ;  /* 0x80000004001d7221 */ /* 0x000fe40000010000 */
[-C--:B------:R-:W-:Y:S02]  /*1fa0*/  FMUL.FTZ R0, R11, R12.reuse ;  /* 0x0000000c0b007220 */ /* 0x080fe40000410000 */
[----:B------:R-:W-:-:S02]  /*1fb0*/  FMUL.FTZ R29, R29, R12 ;  /* 0x0000000c1d1d7220 */ /* 0x000fc40000410000 */
[----:B------:R-:W-:Y:S02]  /*1fc0*/  FFMA.FTZ R0, R14, R0, R19 ;  /* 0x000000000e007223 */ /* 0x000fe40000010013 */
[----:B------:R-:W-:Y:S01]  /*1fd0*/  FFMA.FTZ R29, R15, R29, R18 ;  /* 0x0000001d0f1d7223 */ /* 0x000fe20000010012 */
[----:B0-----:R-:W-:Y:S02]  /*1fe0*/  IMAD R10, R17, UR16, RZ ;  /* 0x00000010110a7c24 */ /* 0x001fe4000f8e02ff */
[----:B------:R-:W-:-:S04]  /*1ff0*/  IMAD.WIDE.U32 R8, R23, UR16, R8 ;  /* 0x0000001017087c25 */ /* 0x000fc8000f8e0008 */
[----:B------:R-:W-:Y:S01]  /*2000*/  IMAD R3, R23, UR17, R10 ;  /* 0x0000001117037c24 */ /* 0x000fe2000f8e020a */
[----:B-1----:R-:W-:-:S04]  /*2010*/  LEA R10, P1, R8, UR8, 0x1 ;  /* 0x00000008080a7c11 */ /* 0x002fc8000f8208ff */
[----:B------:R-:W-:-:S04]  /*2020*/  IADD3 R3, PT, PT, R9, R3, RZ ;  /* 0x0000000309037210 */ /* 0x000fc80007ffe0ff */
[----:B------:R-:W-:Y:S02]  /*2030*/  LEA.HI.X R11, R8, UR9, R3, 0x1, P1 ;  /* 0x00000009080b7c11 */ /* 0x000fe400088f0c03 */
[----:B------:R-:W-:-:S05]  /*2040*/  F2FP.BF16.F32.PACK_AB R3, R29, R0 ;  /* 0x000000001d03723e */ /* 0x000fca00000010ff */
[----:B------:R0:W-:Y:S02]  /*2050*/  STG.E desc[UR14][R10.64], R3 ;  /* 0x000000030a007986 */ /* 0x0001e4000c10190e */
.L_x_1597:
[----:B------:R-:W-:Y:S05]  /*2060*/  BSYNC.RECONVERGENT B1 ;  /* 0x0000000000017941 */ /* 0x000fea0003800200 */
.L_x_1596:
[----:B------:R-:W-:Y:S05]  /*2070*/  @P2 BRA `(.L_x_1598) ;  /* 0x00000004004c2947 */ /* 0x000fea0003800000 */
[----:B------:R-:W1:Y:S01]  /*2080*/  LDCU.64 UR8, c[0x0][0x3e0] ;  /* 0x00007c00ff0877ac */ /* 0x000e620008000a00 */
[----:B------:R-:W-:Y:S01]  /*2090*/  MOV R25, R27 ;  /* 0x0000001b00197202 */ /* 0x000fe20000000f00 */
[--C-:B------:R-:W-:Y:S01]  /*20a0*/  FADD.FTZ R5, R5, -R4.reuse ;  /* 0x8000000405057221 */ /* 0x100fe20000010000 */
[----:B0-----:R-:W-:Y:S01]  /*20b0*/  FADD.FTZ R3, R2, -R4 ;  /* 0x8000000402037221 */ /* 0x001fe20000010000 */
[----:B------:R-:W0:Y:S02]  /*20c0*/  LDCU.64 UR10, c[0x0][0x380] ;  /* 0x00007000ff0a77ac */ /* 0x000e240008000a00 */
[-C--:B------:R-:W-:Y:S01]  /*20d0*/  FMUL.FTZ R5, R5, R12.reuse ;  /* 0x0000000c05057220 */ /* 0x080fe20000410000 */
[----:B------:R-:W-:-:S03]  /*20e0*/  FMUL.FTZ R3, R3, R12 ;  /* 0x0000000c03037220 */ /* 0x000fc60000410000 */
[----:B------:R-:W-:Y:S01]  /*20f0*/  FFMA.FTZ R5, R14, R5, R19 ;  /* 0x000000050e057223 */ /* 0x000fe20000010013 */
[----:B------:R-:W-:-:S05]  /*2100*/  FFMA.FTZ R18, R15, R3, R18 ;  /* 0x000000030f127223 */ /* 0x000fca0000010012 */
[----:B------:R-:W-:Y:S01]  /*2110*/  F2FP.BF16.F32.PACK_AB R5, R18, R5 ;  /* 0x000000051205723e */ /* 0x000fe200000010ff */
[----:B-1----:R-:W-:Y:S02]  /*2120*/  IMAD R9, R7, UR8, RZ ;  /* 0x0000000807097c24 */ /* 0x002fe4000f8e02ff */
[----:B------:R-:W-:-:S04]  /*2130*/  IMAD.WIDE.U32 R24, R22, UR8, R24 ;  /* 0x0000000816187c25 */ /* 0x000fc8000f8e0018 */
[----:B------:R-:W-:Y:S01]  /*2140*/  IMAD R9, R22, UR9, R9 ;  /* 0x0000000916097c24 */ /* 0x000fe2000f8e0209 */
[----:B0-----:R-:W-:-:S04]  /*2150*/  LEA R2, P1, R24, UR10, 0x1 ;  /* 0x0000000a18027c11 */ /* 0x001fc8000f8208ff */
[----:B------:R-:W-:-:S04]  /*2160*/  IADD3 R9, PT, PT, R25, R9, RZ ;  /* 0x0000000919097210 */ /* 0x000fc80007ffe0ff */
[----:B------:R-:W-:-:S05]  /*2170*/  LEA.HI.X R3, R24, UR11, R9, 0x1, P1 ;  /* 0x0000000b18037c11 */ /* 0x000fca00088f0c09 */
[----:B------:R1:W-:Y:S01]  /*2180*/  STG.E desc[UR14][R2.64], R5 ;  /* 0x0000000502007986 */ /* 0x0003e2000c10190e */
[----:B------:R-:W-:Y:S05]  /*2190*/  BRA `(.L_x_1598) ;  /* 0x0000000400047947 */ /* 0x000fea0003800000 */
.L_x_1595:
[----:B------:R-:W0:Y:S01]  /*21a0*/  LDCU.64 UR8, c[0x0][0x3e8] ;  /* 0x00007d00ff0877ac */ /* 0x000e220008000a00 */
[----:B------:R-:W-:Y:S01]  /*21b0*/  BSSY.RECONVERGENT B1, `(.L_x_1599) ;  /* 0x0000022000017945 */ /* 0x000fe20003800200 */
[----:B0-----:R-:W-:Y:S02]  /*21c0*/  ISETP.GE.U32.AND P1, PT, R23, UR8, PT ;  /* 0x0000000817007c0c */ /* 0x001fe4000bf26070 */
[----:B------:R-:W-:Y:S02]  /*21d0*/  ISETP.GE.U32.AND P2, PT, R22, UR8, PT ;  /* 0x0000000816007c0c */ /* 0x000fe4000bf46070 */
[----:B------:R-:W-:Y:S02]  /*21e0*/  ISETP.GE.AND.EX P1, PT, R17, UR9, PT, P1 ;  /* 0x0000000911007c0c */ /* 0x000fe4000bf26310 */
[----:B------:R-:W-:-:S11]  /*21f0*/  ISETP.GE.AND.EX P2, PT, R7, UR9, PT, P2 ;  /* 0x0000000907007c0c */ /* 0x000fd6000bf46320 */
[----:B------:R-:W-:Y:S05]  /*2200*/  @P1 BRA `(.L_x_1600) ;  /* 0x0000000000701947 */ /* 0x000fea0003800000 */
[--C-:B------:R-:W-:Y:S01]  /*2210*/  FADD.FTZ R3, R3, -R4.reuse ;  /* 0x8000000403037221 */ /* 0x100fe20000010000 */
[----:B------:R-:W0:Y:S01]  /*2220*/  LDCU.64 UR10, c[0x0][0x3e0] ;  /* 0x00007c00ff0a77ac */ /* 0x000e220008000a00 */
[----:B------:R-:W-:Y:S02]  /*2230*/  IMAD.MOV.U32 R11, RZ, RZ, R27 ;  /* 0x000000ffff0b7224 */ /* 0x000fe400078e001b */
[----:B------:R-:W-:Y:S01]  /*2240*/  FMUL.FTZ R3, R3, R12 ;  /* 0x0000000c03037220 */ /* 0x000fe20000410000 */
[----:B------:R-:W1:Y:S03]  /*2250*/  LDCU.64 UR16, c[0x0][0x380] ;  /* 0x00007000ff1077ac */ /* 0x000e660008000a00 */
[----:B------:R-:W-:Y:S01]  /*2260*/  FFMA.FTZ R9, R14, R3, R19 ;  /* 0x000000030e097223 */ /* 0x000fe20000010013 */
[----:B------:R-:W-:-:S03]  /*2270*/  FADD.FTZ R3, R0, -R4 ;  /* 0x8000000400037221 */ /* 0x000fc60000010000 */
[----:B------:R-:W-:Y:S01]  /*2280*/  FMUL.FTZ R10, R9, -1.4426950216293334961 ;  /* 0xbfb8aa3b090a7820 */ /* 0x000fe20000410000 */
[----:B------:R-:W-:-:S04]  /*2290*/  FMUL.FTZ R3, R3, R12 ;  /* 0x0000000c03037220 */ /* 0x000fc80000410000 */
[----:B------:R-:W-:Y:S01]  /*22a0*/  FFMA.FTZ R3, R15, R3, R18 ;  /* 0x000000030f037223 */ /* 0x000fe20000010012 */
[----:B------:R-:W2:Y:S03]  /*22b0*/  MUFU.EX2 R10, R10 ;  /* 0x0000000a000a7308 */ /* 0x000ea60000000800 */
[----:B------:R-:W-:-:S06]  /*22c0*/  FMUL.FTZ R29, R3, -1.4426950216293334961 ;  /* 0xbfb8aa3b031d7820 */ /* 0x000fcc0000410000 */
[----:B------:R-:W3:Y:S01]  /*22d0*/  MUFU.EX2 R29, R29 ;  /* 0x0000001d001d7308 */ /* 0x000ee20000000800 */
[----:B--2---:R-:W-:Y:S01]  /*22e0*/  FADD.FTZ R28, R10, 1 ;  /* 0x3f8000000a1c7421 */ /* 0x004fe20000010000 */
[----:B------:R-:W-:-:S03]  /*22f0*/  MOV R10, R24 ;  /* 0x00000018000a7202 */ /* 0x000fc60000000f00 */
[----:B------:R-:W2:Y:S02]  /*2300*/  MUFU.RCP R0, R28 ;  /* 0x0000001c00007308 */ /* 0x000ea40000001000 */
[----:B0-----:R-:W-:-:S04]  /*2310*/  IMAD.WIDE.U32 R10, R23, UR10, R10 ;  /* 0x0000000a170a7c25 */ /* 0x001fc8000f8e000a */
[----:B---3--:R-:W-:-:S04]  /*2320*/  FADD.FTZ R29, R29, 1 ;  /* 0x3f8000001d1d7421 */ /* 0x008fc80000010000 */
[----:B------:R-:W0:Y:S01]  /*2330*/  MUFU.RCP R8, R29 ;  /* 0x0000001d00087308 */ /* 0x000e220000001000 */
[----:B--2---:R-:W-:Y:S01]  /*2340*/  FMUL.FTZ R0, R9, R0 ;  /* 0x0000000009007220 */ /* 0x004fe20000410000 */
[----:B------:R-:W-:-:S04]  /*2350*/  IMAD R9, R17, UR10, RZ ;  /* 0x0000000a11097c24 */ /* 0x000fc8000f8e02ff */
[----:B------:R-:W-:Y:S02]  /*2360*/  IMAD R9, R23, UR11, R9 ;  /* 0x0000000b17097c24 */ /* 0x000fe4000f8e0209 */
[----:B0-----:R-:W-:-:S03]  /*2370*/  FMUL.FTZ R3, R3, R8 ;  /* 0x0000000803037220 */ /* 0x001fc60000410000 */
[----:B------:R-:W-:Y:S02]  /*2380*/  IADD3 R9, PT, PT, R11, R9, RZ ;  /* 0x000000090b097210 */ /* 0x000fe40007ffe0ff */
[C---:B-1----:R-:W-:Y:S02]  /*2390*/  LEA R8, P1, R10.reuse, UR16, 0x1 ;  /* 0x000000100a087c11 */ /* 0x042fe4000f8208ff */
[----:B------:R-:W-:Y:S02]  /*23a0*/  F2FP.BF16.F32.PACK_AB R3, R3, R0 ;  /* 0x000000000303723e */ /* 0x000fe400000010ff */
[----:B------:R-:W-:-:S05]  /*23b0*/  LEA.HI.X R9, R10, UR17, R9, 0x1, P1 ;  /* 0x000000110a097c11 */ /* 0x000fca00088f0c09 */
[----:B------:R0:W-:Y:S04]  /*23c0*/  STG.E desc[UR14][R8.64], R3 ;  /* 0x0000000308007986 */ /* 0x0001e8000c10190e */
.L_x_1600:
[----:B------:R-:W-:Y:S05]  /*23d0*/  BSYNC.RECONVERGENT B1 ;  /* 0x0000000000017941 */ /* 0x000fea0003800200 */
.L_x_1599:
[----:B------:R-:W-:Y:S05]  /*23e0*/  @P2 BRA `(.L_x_1598) ;  /* 0x0000000000702947 */ /* 0x000fea0003800000 */
[--C-:B------:R-:W-:Y:S01]  /*23f0*/  FADD.FTZ R5, R5, -R4.reuse ;  /* 0x8000000405057221 */ /* 0x100fe20000010000 */
[----:B0-----:R-:W-:Y:S01]  /*2400*/  FADD.FTZ R3, R2, -R4 ;  /* 0x8000000402037221 */ /* 0x001fe20000010000 */
[----:B------:R-:W0:Y:S01]  /*2410*/  LDCU.64 UR8, c[0x0][0x3e0] ;  /* 0x00007c00ff0877ac */ /* 0x000e220008000a00 */
[----:B------:R-:W-:Y:S01]  /*2420*/  MOV R2, R24 ;  /* 0x0000001800027202 */ /* 0x000fe20000000f00 */
[-C--:B------:R-:W-:Y:S01]  /*2430*/  FMUL.FTZ R5, R5, R12.reuse ;  /* 0x0000000c05057220 */ /* 0x080fe20000410000 */
[----:B------:R-:W-:Y:S01]  /*2440*/  FMUL.FTZ R3, R3, R12 ;  /* 0x0000000c03037220 */ /* 0x000fe20000410000 */
[----:B------:R-:W1:Y:S02]  /*2450*/  LDCU.64 UR10, c[0x0][0x380] ;  /* 0x00007000ff0a77ac */ /* 0x000e640008000a00 */
[----:B------:R-:W-:Y:S01]  /*2460*/  FFMA.FTZ R14, R14, R5, R19 ;  /* 0x000000050e0e7223 */ /* 0x000fe20000010013 */
[----:B------:R-:W-:Y:S01]  /*2470*/  FFMA.FTZ R15, R15, R3, R18 ;  /* 0x000000030f0f7223 */ /* 0x000fe20000010012 */
[----:B------:R-:W-:-:S02]  /*2480*/  MOV R3, R27 ;  /* 0x0000001b00037202 */ /* 0x000fc40000000f00 */
[----:B------:R-:W-:Y:S01]  /*2490*/  FMUL.FTZ R0, R14, -1.4426950216293334961 ;  /* 0xbfb8aa3b0e007820 */ /* 0x000fe20000410000 */
[----:B------:R-:W-:-:S05]  /*24a0*/  FMUL.FTZ R8, R15, -1.4426950216293334961 ;  /* 0xbfb8aa3b0f087820 */ /* 0x000fca0000410000 */
[----:B------:R-:W2:Y:S01]  /*24b0*/  MUFU.EX2 R0, R0 ;  /* 0x0000000000007308 */ /* 0x000ea20000000800 */
[----:B0-----:R-:W-:-:S03]  /*24c0*/  IMAD R11, R7, UR8, RZ ;  /* 0x00000008070b7c24 */ /* 0x001fc6000f8e02ff */
[----:B------:R-:W0:Y:S01]  /*24d0*/  MUFU.EX2 R8, R8 ;  /* 0x0000000800087308 */ /* 0x000e220000000800 */
[----:B------:R-:W-:-:S04]  /*24e0*/  IMAD.WIDE.U32 R2, R22, UR8, R2 ;  /* 0x0000000816027c25 */ /* 0x000fc8000f8e0002 */
[----:B------:R-:W-:Y:S02]  /*24f0*/  IMAD R11, R22, UR9, R11 ;  /* 0x00000009160b7c24 */ /* 0x000fe4000f8e020b */
[----:B--2---:R-:W-:-:S03]  /*2500*/  FADD.FTZ R4, R0, 1 ;  /* 0x3f80000000047421 */ /* 0x004fc60000010000 */
[----:B------:R-:W-:Y:S01]  /*2510*/  IADD3 R11, PT, PT, R3, R11, RZ ;  /* 0x0000000b030b7210 */ /* 0x000fe20007ffe0ff */
[----:B0-----:R-:W-:Y:S01]  /*2520*/  FADD.FTZ R9, R8, 1 ;  /* 0x3f80000008097421 */ /* 0x001fe20000010000 */
[----:B------:R1:W0:Y:S08]  /*2530*/  MUFU.RCP R5, R4 ;  /* 0x0000000400057308 */ /* 0x0002300000001000 */
[----:B------:R-:W2:Y:S01]  /*2540*/  MUFU.RCP R10, R9 ;  /* 0x00000009000a7308 */ /* 0x000ea20000001000 */
[----:B-1----:R-:W-:Y:S01]  /*2550*/  LEA R4, P1, R2, UR10, 0x1 ;  /* 0x0000000a02047c11 */ /* 0x002fe2000f8208ff */
[----:B0-----:R-:W-:-:S03]  /*2560*/  FMUL.FTZ R14, R14, R5 ;  /* 0x000000050e0e7220 */ /* 0x001fc60000410000 */
[----:B------:R-:W-:Y:S01]  /*2570*/  LEA.HI.X R5, R2, UR11, R11, 0x1, P1 ;  /* 0x0000000b02057c11 */ /* 0x000fe200088f0c0b */
[----:B--2---:R-:W-:-:S05]  /*2580*/  FMUL.FTZ R15, R15, R10 ;  /* 0x0000000a0f0f7220 */ /* 0x004fca0000410000 */
[----:B------:R-:W-:-:S05]  /*2590*/  F2FP.BF16.F32.PACK_AB R15, R15, R14 ;  /* 0x0000000e0f0f723e */ /* 0x000fca00000010ff */
[----:B------:R2:W-:Y:S02]  /*25a0*/  STG.E desc[UR14][R4.64], R15 ;  /* 0x0000000f04007986 */ /* 0x0005e4000c10190e */
.L_x_1598:
[----:B------:R-:W-:Y:S05]  /*25b0*/  BSYNC.RECONVERGENT B0 ;  /* 0x0000000000007941 */ /* 0x000fea0003800200 */
.L_x_1594:
[----:B------:R-:W3:Y:S01]  /*25c0*/  LDCU UR5, c[0x0][0x3f8] ;  /* 0x00007f00ff0577ac */ /* 0x000ee20008000800 */
[----:B------:R-:W3:Y:S01]  /*25d0*/  LDCU UR8, c[0x0][0x3c8] ;  /* 0x00007900ff0877ac */ /* 0x000ee20008000800 */
[----:B------:R-:W-:Y:S02]  /*25e0*/  UIADD3 UR7, UPT, UPT, UR18, UR7, URZ ;  /* 0x0000000712077290 */ /* 0x000fe4000fffe0ff */
[----:B------:R-:W-:Y:S02]  /*25f0*/  UIADD3 UR4, UPT, UPT, UR4, 0x1, URZ ;  /* 0x0000000104047890 */ /* 0x000fe4000fffe0ff */
[----:B---3--:R-:W-:-:S04]  /*2600*/  UIMAD UR5, UR5, UR8, URZ ;  /* 0x00000008050572a4 */ /* 0x008fc8000f8e02ff */
[----:B------:R-:W-:-:S09]  /*2610*/  UISETP.GE.AND UP0, UPT, UR7, UR5, UPT ;  /* 0x000000050700728c */ /* 0x000fd2000bf06270 */
[----:B------:R-:W-:Y:S05]  /*2620*/  BRA.U !UP0, `(.L_x_1601) ;  /* 0xffffffdd08047547 */ /* 0x000fea000b83ffff */
[----:B------:R-:W-:Y:S05]  /*2630*/  EXIT ;  /* 0x000000000000794d */ /* 0x000fea0003800000 */
.L_x_1602:
        /* <DEDUP_REMOVED lines=12> */
.L_x_2503:


//--------------------- .text._Z35group_norm_nhwc_fwd_one_pass_kernelI11Bf16IOBf16WLi256ELi20ELi640EEv26Group_norm_nhwc_fwd_params --------------------------
	.section	.text._Z35group_norm_nhwc_fwd_one_pass_kernelI11Bf16IOBf16WLi256ELi20ELi640EEv26Group_norm_nhwc_fwd_params,"ax",@progbits
	.align	128
        .global         _Z35group_norm_nhwc_fwd_one_pass_kernelI11Bf16IOBf16WLi256ELi20ELi640EEv26Group_norm_nhwc_fwd_params
        .type           _Z35group_norm_nhwc_fwd_one_pass_kernelI11Bf16IOBf16WLi256ELi20ELi640EEv26Group_norm_nhwc_fwd_params,@function
        .size           _Z35group_norm_nhwc_fwd_one_pass_kernelI11Bf16IOBf16WLi256ELi20ELi640EEv26Group_norm_nhwc_fwd_params,(.L_x_2504 - _Z35group_norm_nhwc_fwd_one_pass_kernelI11Bf16IOBf16WLi256ELi20ELi640EEv26Group_norm_nhwc_fwd_params)
        .other          _Z35group_norm_nhwc_fwd_one_pass_kernelI11Bf16IOBf16WLi256ELi20ELi640EEv26Group_norm_nhwc_fwd_params,@"STO_CUDA_ENTRY STV_DEFAULT"
_Z35group_norm_nhwc_fwd_one_pass_kernelI11Bf16IOBf16WLi256ELi20ELi640EEv26Group_norm_nhwc_fwd_params:
.text._Z35group_norm_nhwc_fwd_one_pass_kernelI11Bf16IOBf16WLi256ELi20ELi640EEv26Group_norm_nhwc_fwd_params:
        /* <DEDUP_REMOVED lines=15> */
[----:B------:R-:W3:Y:S01]  /*00f0*/  LDCU.U8 UR10, c[0x0][0x3fc] ;  /* 0x00007f80ff0a77ac */ /* 0x000ee20008000000 */
[----:B------:R-:W0:Y:S01]  /*0100*/  LDCU.64 UR16, c[0x0][0x358] ;  /* 0x00006b00ff1077ac */ /* 0x000e220008000a00 */
        /* <DEDUP_REMOVED lines=13> */
[----:B------:R-:W-:-:S02]  /*01e0*/  SHF.R.U32.HI R2, RZ, 0x10, R0 ;  /* 0x00000010ff027819 */ /* 0x000fc40000011600 */
[----:B------:R-:W0:Y:S02]  /*01f0*/  LDC R0, c[0x0][0x370] ;  /* 0x0000dc00ff007b82 */ /* 0x000e240000000800 */
        /* <DEDUP_REMOVED lines=8> */
.L_x_1630:
[----:B-1----:R-:W1:Y:S01]  /*0280*/  LDCU UR5, c[0x0][0x3f8] ;  /* 0x00007f00ff0577ac */ /* 0x002e620008000800 */
[----:B------:R-:W-:Y:S02]  /*0290*/  IABS R8, UR9 ;  /* 0x0000000900087c13 */ /* 0x000fe40008000000 */
[----:B0-----:R-:W-:Y:S01]  /*02a0*/  IADD3 R19, PT, PT, R2, 0x40, RZ ;  /* 0x0000004002137810 */ /* 0x001fe20007ffe0ff */
[----:B--2---:R-:W2:Y:S01]  /*02b0*/  LDCU.64 UR14, c[0x0][0x3e8] ;  /* 0x00007d00ff0e77ac */ /* 0x004ea20008000a00 */
[----:B------:R-:W-:Y:S02]  /*02c0*/  R2UR UR12, R8 ;  /* 0x00000000080c72ca */ /* 0x000fe400000e0000 */
[----:B------:R-:W-:Y:S01]  /*02d0*/  SHF.R.S32.HI R9, RZ, 0x1f, R2 ;  /* 0x0000001fff097819 */ /* 0x000fe20000011402 */
[----:B-1----:R-:W-:Y:S01]  /*02e0*/  IMAD.U32 R3, RZ, RZ, UR5 ;  /* 0x00000005ff037e24 */ /* 0x002fe2000f8e00ff */
[----:B--2---:R-:W-:-:S04]  /*02f0*/  ISETP.GE.U32.AND P2, PT, R19, UR14, PT ;  /* 0x0000000e13007c0c */ /* 0x004fc8000bf46070 */
[----:B------:R-:W-:Y:S02]  /*0300*/  IABS R6, R3 ;  /* 0x0000000300067213 */ /* 0x000fe40000000000 */
[----:B------:R-:W-:Y:S02]  /*0310*/  ISETP.GE.U32.AND P4, PT, R25, UR14, PT ;  /* 0x0000000e19007c0c */ /* 0x000fe4000bf86070 */
[----:B------:R-:W1:Y:S08]  /*0320*/  I2F.RP R3, R6 ;  /* 0x0000000600037306 */ /* 0x000e700000209400 */
[----:B-1----:R-:W1:Y:S02]  /*0330*/  MUFU.RCP R3, R3 ;  /* 0x0000000300037308 */ /* 0x002e640000001000 */
[----:B-1----:R-:W-:-:S06]  /*0340*/  IADD3 R4, PT, PT, R3, 0xffffffe, RZ ;  /* 0x0ffffffe03047810 */ /* 0x002fcc0007ffe0ff */
[----:B------:R1:W2:Y:S02]  /*0350*/  F2I.FTZ.U32.TRUNC.NTZ R5, R4 ;  /* 0x0000000400057305 */ /* 0x0002a4000021f000 */
[----:B-1----:R-:W-:-:S05]  /*0360*/  HFMA2 R4, -RZ, RZ, 0, 0 ;  /* 0x00000000ff047431 */ /* 0x002fca00000001ff */
[----:B------:R-:W-:Y:S02]  /*0370*/  R2UR UR10, R4 ;  /* 0x00000000040a72ca */ /* 0x000fe400000e0000 */
[----:B--2---:R-:W-:Y:S02]  /*0380*/  R2UR UR11, R5 ;  /* 0x00000000050b72ca */ /* 0x004fe400000e0000 */
[----:B------:R-:W-:Y:S02]  /*0390*/  IADD3 R7, PT, PT, RZ, -R5, RZ ;  /* 0x80000005ff077210 */ /* 0x000fe40007ffe0ff */
[----:B------:R-:W-:-:S03]  /*03a0*/  LOP3.LUT R4, R26, 0xffff, RZ, 0xc0, !PT ;  /* 0x0000ffff1a047812 */ /* 0x000fc600078ec0ff */
[----:B------:R-:W-:-:S06]  /*03b0*/  IMAD R7, R7, R6, RZ ;  /* 0x0000000607077224 */ /* 0x000fcc00078e02ff */
[----:B------:R-:W-:-:S05]  /*03c0*/  IMAD.HI.U32 R7, R5, R7, UR10 ;  /* 0x0000000a05077e27 */ /* 0x000fca000f8e0007 */
[----:B------:R-:W-:Y:S02]  /*03d0*/  R2UR UR10, R7 ;  /* 0x00000000070a72ca */ /* 0x000fe400000e0000 */
[----:B------:R-:W-:-:S04]  /*03e0*/  SHF.R.S32.HI R7, RZ, 0x1f, R19 ;  /* 0x0000001fff077819 */ /* 0x000fc80000011413 */
[----:B------:R-:W-:-:S07]  /*03f0*/  ISETP.GE.AND.EX P2, PT, R7, UR15, PT, P2 ;  /* 0x0000000f07007c0c */ /* 0x000fce000bf46320 */
[----:B------:R-:W-:Y:S02]  /*0400*/  UIMAD.WIDE.U32 UR10, UR10, UR12, URZ ;  /* 0x0000000c0a0a72a5 */ /* 0x000fe4000f8e00ff */
[----:B------:R-:W-:-:S04]  /*0410*/  ULOP3.LUT UR10, UR9, UR5, URZ, 0x3c, !UPT ;  /* 0x00000005090a7292 */ /* 0x000fc8000f8e3cff */
[----:B------:R-:W-:Y:S01]  /*0420*/  IADD3 R3, PT, PT, RZ, -UR11, RZ ;  /* 0x8000000bff037c10 */ /* 0x000fe2000fffe0ff */
[----:B------:R-:W1:Y:S04]  /*0430*/  @!P2 LDC.64 R22, c[0x0][0x3e0] ;  /* 0x0000f800ff16ab82 */ /* 0x000e680000000a00 */
[C---:B------:R-:W-:Y:S01]  /*0440*/  IMAD R3, R6.reuse, R3, UR12 ;  /* 0x0000000c06037e24 */ /* 0x040fe2000f8e0203 */
[----:B------:R-:W2:Y:S03]  /*0450*/  LDCU.64 UR12, c[0x0][0x3f0] ;  /* 0x00007e00ff0c77ac */ /* 0x000ea60008000a00 */
[----:B------:R-:W3:Y:S01]  /*0460*/  @!P2 LDC.64 R16, c[0x0][0x390] ;  /* 0x0000e400ff10ab82 */ /* 0x000ee20000000a00 */
[----:B------:R-:W-:-:S13]  /*0470*/  ISETP.GT.U32.AND P1, PT, R6, R3, PT ;  /* 0x000000030600720c */ /* 0x000fda0003f24070 */
[----:B------:R-:W-:Y:S01]  /*0480*/  VOTEU.ANY UP1, P1 ;  /* 0x0000000000ff7886 */ /* 0x000fe20000820100 */
[----:B------:R-:W-:Y:S02]  /*0490*/  PLOP3.LUT P1, PT, PT, PT, UP1, 0x80, 0x8 ;  /* 0x000000000008781c */ /* 0x000fe40003f2f018 */
[----:B--2---:R-:W-:Y:S02]  /*04a0*/  MOV R11, UR12 ;  /* 0x0000000c000b7c02 */ /* 0x004fe40008000f00 */
[----:B------:R-:W-:Y:S02]  /*04b0*/  @!UP1 UIADD3 UR11, UPT, UPT, UR11, 0x1, URZ ;  /* 0x000000010b0b9890 */ /* 0x000fe4000fffe0ff */
[----:B------:R-:W-:-:S07]  /*04c0*/  UISETP.GE.AND UP1, UPT, UR10, URZ, UPT ;  /* 0x000000ff0a00728c */ /* 0x000fce000bf26270 */
[----:B------:R-:W-:-:S05]  /*04d0*/  @!P1 IMAD.IADD R3, R3, 0x1, -R6 ;  /* 0x0000000103039824 */ /* 0x000fca00078e0a06 */
[----:B------:R-:W-:Y:S01]  /*04e0*/  ISETP.GE.U32.AND P1, PT, R3, R6, PT ;  /* 0x000000060300720c */ /* 0x000fe20003f26070 */
[----:B-1----:R-:W-:Y:S01]  /*04f0*/  @!P2 IMAD R6, R7, R22, RZ ;  /* 0x000000160706a224 */ /* 0x002fe200078e02ff */
[----:B------:R-:W-:-:S03]  /*0500*/  IADD3 R3, PT, PT, R2, 0x80, RZ ;  /* 0x0000008002037810 */ /* 0x000fc60007ffe0ff */
[----:B------:R-:W-:Y:S01]  /*0510*/  @!P2 IMAD R23, R19, R23, R6 ;  /* 0x000000171317a224 */ /* 0x000fe200078e0206 */
[----:B------:R-:W-:-:S07]  /*0520*/  SHF.R.S32.HI R8, RZ, 0x1f, R3 ;  /* 0x0000001fff087819 */ /* 0x000fce0000011403 */
[----:B------:R-:W-:Y:S01]  /*0530*/  VOTEU.ANY UP2, P1 ;  /* 0x0000000000ff7886 */ /* 0x000fe20000840100 */
[----:B------:R-:W-:-:S04]  /*0540*/  ISETP.GE.U32.AND P1, PT, R2, UR14, PT ;  /* 0x0000000e02007c0c */ /* 0x000fc8000bf26070 */
[----:B------:R-:W-:Y:S01]  /*0550*/  @UP2 UIADD3 UR11, UPT, UPT, UR11, 0x1, URZ ;  /* 0x000000010b0b2890 */ /* 0x000fe2000fffe0ff */
[----:B------:R-:W-:Y:S01]  /*0560*/  ISETP.GE.AND.EX P1, PT, R9, UR15, PT, P1 ;  /* 0x0000000f09007c0c */ /* 0x000fe2000bf26310 */
[----:B------:R-:W-:Y:S02]  /*0570*/  UISETP.NE.AND UP2, UPT, UR5, URZ, UPT ;  /* 0x000000ff0500728c */ /* 0x000fe4000bf45270 */
[----:B------:R-:W-:-:S09]  /*0580*/  @!UP1 UIADD3 UR11, UPT, UPT, -UR11, URZ, URZ ;  /* 0x000000ff0b0b9290 */ /* 0x000fd2000fffe1ff */
[----:B------:R-:W-:Y:S01]  /*0590*/  @!UP2 ULOP3.LUT UR11, URZ, UR5, URZ, 0x33, !UPT ;  /* 0x00000005ff0ba292 */ /* 0x000fe2000f8e33ff */
[----:B------:R-:W1:Y:S03]  /*05a0*/  @!P1 LDC.64 R14, c[0x0][0x3e0] ;  /* 0x0000f800ff0e9b82 */ /* 0x000e660000000a00 */
[----:B------:R-:W-:-:S04]  /*05b0*/  UIADD3 UR10, UPT, UPT, -UR11, URZ, URZ ;  /* 0x000000ff0b0a7290 */ /* 0x000fc8000fffe1ff */
[----:B------:R-:W-:Y:S02]  /*05c0*/  UIMAD UR10, UR5, UR10, UR9 ;  /* 0x0000000a050a72a4 */ /* 0x000fe4000f8e0209 */
[----:B------:R-:W-:Y:S02]  /*05d0*/  USHF.R.S32.HI UR5, URZ, 0x1f, UR11 ;  /* 0x0000001fff057899 */ /* 0x000fe4000801140b */
[----:B------:R-:W-:Y:S02]  /*05e0*/  UIMAD UR10, UR10, 0x14, URZ ;  /* 0x000000140a0a78a4 */ /* 0x000fe4000f8e02ff */
[----:B------:R-:W-:-:S04]  /*05f0*/  UIMAD UR5, UR5, UR12, URZ ;  /* 0x0000000c050572a4 */ /* 0x000fc8000f8e02ff */
[----:B------:R-:W-:Y:S01]  /*0600*/  IADD3 R4, P3, PT, R4, UR10, RZ ;  /* 0x0000000a04047c10 */ /* 0x000fe2000ff7e0ff */
[----:B------:R-:W-:Y:S01]  /*0610*/  UIMAD UR5, UR11, UR13, UR5 ;  /* 0x0000000d0b0572a4 */ /* 0x000fe2000f8e0205 */
[----:B------:R-:W-:-:S04]  /*0620*/  MOV R5, UR10 ;  /* 0x0000000a00057c02 */ /* 0x000fc80008000f00 */
[----:B------:R-:W-:Y:S02]  /*0630*/  LEA.HI.X.SX32 R5, R5, RZ, 0x1, P3 ;  /* 0x000000ff05057211 */ /* 0x000fe400018f0eff */
[----:B------:R-:W-:Y:S01]  /*0640*/  ISETP.GE.U32.AND P3, PT, R3, UR14, PT ;  /* 0x0000000e03007c0c */ /* 0x000fe2000bf66070 */
[----:B------:R-:W-:-:S03]  /*0650*/  IMAD.WIDE.U32 R4, R11, UR11, R4 ;  /* 0x0000000b0b047c25 */ /* 0x000fc6000f8e0004 */
[----:B------:R-:W-:Y:S01]  /*0660*/  ISETP.GE.AND.EX P3, PT, R8, UR15, PT, P3 ;  /* 0x0000000f08007c0c */ /* 0x000fe2000bf66330 */
[----:B------:R-:W2:Y:S01]  /*0670*/  @!P1 LDC.64 R10, c[0x0][0x390] ;  /* 0x0000e400ff0a9b82 */ /* 0x000ea20000000a00 */
[----:B------:R-:W-:Y:S01]  /*0680*/  @!P2 IMAD.MOV.U32 R6, RZ, RZ, R4 ;  /* 0x000000ffff06a224 */ /* 0x000fe200078e0004 */
[----:B------:R-:W-:Y:S02]  /*0690*/  IADD3 R7, PT, PT, R5, UR5, RZ ;  /* 0x0000000505077c10 */ /* 0x000fe4000fffe0ff */
[----:B------:R-:W-:Y:S02]  /*06a0*/  @!P1 MOV R20, R4 ;  /* 0x0000000400149202 */ /* 0x000fe40000000f00 */
[----:B------:R-:W-:Y:S01]  /*06b0*/  @!P1 MOV R21, R7 ;  /* 0x0000000700159202 */ /* 0x000fe20000000f00 */
[----:B------:R-:W-:-:S05]  /*06c0*/  @!P2 IMAD.WIDE.U32 R18, R19, R22, R6 ;  /* 0x000000161312a225 */ /* 0x000fca00078e0006 */
[----:B------:R-:W4:Y:S01]  /*06d0*/  @!P3 LDC.64 R12, c[0x0][0x3e0] ;  /* 0x0000f800ff0cbb82 */ /* 0x000f220000000a00 */
[-C--:B-1----:R-:W-:Y:S01]  /*06e0*/  @!P1 IMAD R22, R9, R14.reuse, RZ ;  /* 0x0000000e09169224 */ /* 0x082fe200078e02ff */
[----:B------:R-:W-:Y:S02]  /*06f0*/  SHF.R.S32.HI R9, RZ, 0x1f, R25 ;  /* 0x0000001fff097819 */ /* 0x000fe40000011419 */
[----:B------:R-:W-:Y:S01]  /*0700*/  @!P2 IADD3 R23, PT, PT, R19, R23, RZ ;  /* 0x000000171317a210 */ /* 0x000fe20007ffe0ff */
[C---:B------:R-:W-:Y:S01]  /*0710*/  @!P1 IMAD R22, R2.reuse, R15, R22 ;  /* 0x0000000f02169224 */ /* 0x040fe200078e0216 */
[----:B------:R-:W-:Y:S01]  /*0720*/  ISETP.GE.AND.EX P4, PT, R9, UR15, PT, P4 ;  /* 0x0000000f09007c0c */ /* 0x000fe2000bf86340 */
[----:B------:R-:W-:Y:S01]  /*0730*/  @!P1 IMAD.WIDE.U32 R14, R2, R14, R20 ;  /* 0x0000000e020e9225 */ /* 0x000fe200078e0014 */
[----:B---3--:R-:W-:-:S04]  /*0740*/  @!P2 LEA R16, P5, R18, R16, 0x1 ;  /* 0x000000101210a211 */ /* 0x008fc800078a08ff */
[----:B------:R-:W-:Y:S02]  /*0750*/  @!P2 LEA.HI.X R17, R18, R17, R23, 0x1, P5 ;  /* 0x000000111211a211 */ /* 0x000fe400028f0c17 */
[----:B------:R-:W1:Y:S01]  /*0760*/  @!P3 LDC.64 R18, c[0x0][0x390] ;  /* 0x0000e400ff12bb82 */ /* 0x000e620000000a00 */
[----:B------:R-:W-:Y:S01]  /*0770*/  @!P1 IADD3 R22, PT, PT, R15, R22, RZ ;  /* 0x000000160f169210 */ /* 0x000fe20007ffe0ff */
[----:B------:R-:W-:Y:S01]  /*0780*/  @!P3 IMAD.MOV.U32 R15, RZ, RZ, R7 ;  /* 0x000000ffff0fb224 */ /* 0x000fe200078e0007 */
[----:B--2---:R-:W-:-:S04]  /*0790*/  @!P1 LEA R10, P5, R14, R10, 0x1 ;  /* 0x0000000a0e0a9211 */ /* 0x004fc800078a08ff */
[----:B------:R-:W-:Y:S01]  /*07a0*/  @!P1 LEA.HI.X R11, R14, R11, R22, 0x1, P5 ;  /* 0x0000000b0e0b9211 */ /* 0x000fe200028f0c16 */
[----:B------:R-:W2:Y:S01]  /*07b0*/  @!P4 LDC.64 R20, c[0x0][0x3e0] ;  /* 0x0000f800ff14cb82 */ /* 0x000ea20000000a00 */
[----:B------:R-:W-:Y:S01]  /*07c0*/  @!P3 MOV R14, R4 ;  /* 0x00000004000eb202 */ /* 0x000fe20000000f00 */
[----:B----4-:R-:W-:Y:S01]  /*07d0*/  @!P3 IMAD R8, R8, R12, RZ ;  /* 0x0000000c0808b224 */ /* 0x010fe200078e02ff */
[----:B------:R-:W-:-:S03]  /*07e0*/  CS2R R22, SRZ ;  /* 0x0000000000167805 */ /* 0x000fc6000001ff00 */
[C---:B------:R-:W-:Y:S02]  /*07f0*/  @!P3 IMAD R8, R3.reuse, R13, R8 ;  /* 0x0000000d0308b224 */ /* 0x040fe400078e0208 */
[----:B------:R-:W-:Y:S01]  /*0800*/  @!P3 IMAD.WIDE.U32 R14, R3, R12, R14 ;  /* 0x0000000c030eb225 */ /* 0x000fe200078e000e */
[----:B------:R-:W3:Y:S01]  /*0810*/  @!P2 LDG.E R22, desc[UR16][R16.64] ;  /* 0x000000101016a981 */ /* 0x000ee2000c1e1900 */
[----:B------:R-:W4:Y:S02]  /*0820*/  @!P4 LDC.64 R12, c[0x0][0x390] ;  /* 0x0000e400ff0ccb82 */ /* 0x000f240000000a00 */
[----:B------:R-:W-:Y:S01]  /*0830*/  HFMA2 R3, -RZ, RZ, 0, 0 ;  /* 0x00000000ff037431 */ /* 0x000fe200000001ff */
[----:B------:R-:W-:Y:S02]  /*0840*/  @!P3 IADD3 R8, PT, PT, R15, R8, RZ ;  /* 0x000000080f08b210 */ /* 0x000fe40007ffe0ff */
[----:B-1----:R-:W-:-:S03]  /*0850*/  @!P3 LEA R18, P2, R14, R18, 0x1 ;  /* 0x000000120e12b211 */ /* 0x002fc600078408ff */
[----:B------:R-:W5:Y:S01]  /*0860*/  @!P1 LDG.E R3, desc[UR16][R10.64] ;  /* 0x000000100a039981 */ /* 0x000f62000c1e1900 */
[----:B------:R-:W-:Y:S02]  /*0870*/  @!P3 LEA.HI.X R19, R14, R19, R8, 0x1, P2 ;  /* 0x000000130e13b211 */ /* 0x000fe400010f0c08 */
[----:B------:R-:W-:Y:S01]  /*0880*/  @!P4 MOV R8, R4 ;  /* 0x000000040008c202 */ /* 0x000fe20000000f00 */
[----:B--2---:R-:W-:Y:S01]  /*0890*/  @!P4 IMAD R24, R9, R20, RZ ;  /* 0x000000140918c224 */ /* 0x004fe200078e02ff */
[----:B------:R-:W-:-:S03]  /*08a0*/  @!P4 MOV R9, R7 ;  /* 0x000000070009c202 */ /* 0x000fc60000000f00 */
[C---:B------:R-:W-:Y:S02]  /*08b0*/  @!P4 IMAD R21, R25.reuse, R21, R24 ;  /* 0x000000151915c224 */ /* 0x040fe400078e0218 */
[----:B------:R-:W-:Y:S01]  /*08c0*/  @!P4 IMAD.WIDE.U32 R8, R25, R20, R8 ;  /* 0x000000141908c225 */ /* 0x000fe200078e0008 */
[----:B------:R-:W-:-:S03]  /*08d0*/  MOV R24, RZ ;  /* 0x000000ff00187202 */ /* 0x000fc60000000f00 */
[----:B------:R-:W-:Y:S01]  /*08e0*/  @!P4 IMAD.IADD R9, R9, 0x1, R21 ;  /* 0x000000010909c824 */ /* 0x000fe200078e0215 */
[C---:B----4-:R-:W-:Y:S02]  /*08f0*/  @!P4 LEA R12, P2, R8.reuse, R12, 0x1 ;  /* 0x0000000c080cc211 */ /* 0x050fe400078408ff */
[----:B------:R1:W2:Y:S02]  /*0900*/  @!P3 LDG.E R24, desc[UR16][R18.64] ;  /* 0x000000101218b981 */ /* 0x0002a4000c1e1900 */
[----:B------:R-:W-:-:S05]  /*0910*/  @!P4 LEA.HI.X R13, R8, R13, R9, 0x1, P2 ;  /* 0x0000000d080dc211 */ /* 0x000fca00010f0c09 */
[----:B------:R-:W4:Y:S01]  /*0920*/  @!P4 LDG.E R23, desc[UR16][R12.64] ;  /* 0x000000100c17c981 */ /* 0x000f22000c1e1900 */
[C---:B------:R-:W-:Y:S02]  /*0930*/  ISETP.GT.AND P2, PT, R27.reuse, 0x1e, PT ;  /* 0x0000001e1b00780c */ /* 0x040fe40003f44270 */
[----:B------:R-:W-:Y:S01]  /*0940*/  ISETP.GT.AND P3, PT, R27, 0xf, PT ;  /* 0x0000000f1b00780c */ /* 0x000fe20003f64270 */
[----:B------:R-:W-:Y:S01]  /*0950*/  BSSY.RECONVERGENT B0, `(.L_x_1603) ;  /* 0x000003d000007945 */ /* 0x000fe20003800200 */
[----:B---3--:R-:W-:Y:S02]  /*0960*/  PRMT R21, R22, 0x7632, R21 ;  /* 0x0000763216157816 */ /* 0x008fe40000000015 */
[C---:B-----5:R-:W-:Y:S02]  /*0970*/  PRMT R17, R3.reuse, 0x7632, R17 ;  /* 0x0000763203117816 */ /* 0x060fe40000000011 */
[----:B-1----:R-:W-:Y:S02]  /*0980*/  SHF.L.U32 R18, R3, 0x10, RZ ;  /* 0x0000001003127819 */ /* 0x002fe400000006ff */
[----:B------:R-:W-:-:S02]  /*0990*/  SHF.L.U32 R17, R17, 0x10, RZ ;  /* 0x0000001011117819 */ /* 0x000fc400000006ff */
[----:B------:R-:W-:Y:S02]  /*09a0*/  SHF.L.U32 R22, R22, 0x10, RZ ;  /* 0x0000001016167819 */ /* 0x000fe400000006ff */
[----:B------:R-:W-:Y:S01]  /*09b0*/  SHF.L.U32 R21, R21, 0x10, RZ ;  /* 0x0000001015157819 */ /* 0x000fe200000006ff */
[----:B------:R-:W-:Y:S01]  /*09c0*/  FADD.FTZ R3, R18, R17 ;  /* 0x0000001112037221 */ /* 0x000fe20000010000 */
[----:B------:R-:W-:-:S03]  /*09d0*/  FMUL.FTZ R9, R17, R17 ;  /* 0x0000001111097220 */ /* 0x000fc60000410000 */
[----:B------:R-:W-:Y:S01]  /*09e0*/  FADD.FTZ R8, R22, R21 ;  /* 0x0000001516087221 */ /* 0x000fe20000010000 */
[----:B------:R-:W-:Y:S01]  /*09f0*/  FADD.FTZ R3, RZ, R3 ;  /* 0x00000003ff037221 */ /* 0x000fe20000010000 */
[----:B------:R-:W-:Y:S01]  /*0a00*/  FMUL.FTZ R11, R21, R21 ;  /* 0x00000015150b7220 */ /* 0x000fe20000410000 */
[----:B------:R-:W-:Y:S01]  /*0a10*/  FFMA.FTZ R9, R18, R18, R9 ;  /* 0x0000001212097223 */ /* 0x000fe20000010009 */
[----:B--2---:R-:W-:Y:S01]  /*0a20*/  PRMT R16, R24, 0x7632, R16 ;  /* 0x0000763218107816 */ /* 0x004fe20000000010 */
[----:B------:R-:W-:-:S03]  /*0a30*/  FADD.FTZ R8, R3, R8 ;  /* 0x0000000803087221 */ /* 0x000fc60000010000 */
[----:B------:R-:W-:Y:S02]  /*0a40*/  SHF.L.U32 R16, R16, 0x10, RZ ;  /* 0x0000001010107819 */ /* 0x000fe400000006ff */
[----:B----4-:R-:W-:Y:S01]  /*0a50*/  PRMT R3, R23, 0x7632, R3 ;  /* 0x0000763217037816 */ /* 0x010fe20000000003 */
[----:B------:R-:W-:Y:S01]  /*0a60*/  FFMA.FTZ R10, R22, R22, R11 ;  /* 0x00000016160a7223 */ /* 0x000fe2000001000b */
[----:B------:R-:W-:Y:S01]  /*0a70*/  FADD.FTZ R9, RZ, R9 ;  /* 0x00000009ff097221 */ /* 0x000fe20000010000 */
[----:B------:R-:W-:Y:S01]  /*0a80*/  IMAD.U32 R24, R24, 0x10000, RZ ;  /* 0x0001000018187824 */ /* 0x000fe200078e00ff */
[----:B------:R-:W-:Y:S01]  /*0a90*/  SHF.L.U32 R3, R3, 0x10, RZ ;  /* 0x0000001003037819 */ /* 0x000fe200000006ff */
[----:B------:R-:W-:Y:S01]  /*0aa0*/  FMUL.FTZ R13, R16, R16 ;  /* 0x00000010100d7220 */ /* 0x000fe20000410000 */
        /* <DEDUP_REMOVED lines=11> */
[----:B------:R-:W1:Y:S04]  /*0b60*/  SHFL.DOWN PT, R11, R8, 0x1, 0x1f ;  /* 0x08201f00080b7f89 */ /* 0x000e6800000e0000 */
[----:B------:R-:W2:Y:S01]  /*0b70*/  SHFL.DOWN PT, R10, R9, 0x1, 0x1f ;  /* 0x08201f00090a7f89 */ /* 0x000ea200000e0000 */
[----:B-1----:R-:W-:Y:S01]  /*0b80*/  @!P2 FADD.FTZ R8, R8, R11 ;  /* 0x0000000b0808a221 */ /* 0x002fe20000010000 */
[----:B--2---:R-:W-:-:S04]  /*0b90*/  @!P2 FADD.FTZ R9, R9, R10 ;  /* 0x0000000a0909a221 */ /* 0x004fc80000010000 */
[----:B------:R-:W1:Y:S04]  /*0ba0*/  SHFL.DOWN PT, R11, R8, 0x2, 0x1f ;  /* 0x08401f00080b7f89 */ /* 0x000e6800000e0000 */
[----:B------:R-:W2:Y:S01]  /*0bb0*/  SHFL.DOWN PT, R10, R9, 0x2, 0x1f ;  /* 0x08401f00090a7f89 */ /* 0x000ea200000e0000 */
[----:B------:R-:W-:-:S13]  /*0bc0*/  ISETP.GT.AND P2, PT, R27, 0x1d, PT ;  /* 0x0000001d1b00780c */ /* 0x000fda0003f44270 */
        /* <DEDUP_REMOVED lines=9> */
[----:B------:R-:W-:Y:S01]  /*0c60*/  ISETP.GT.AND P2, PT, R27, 0x17, PT ;  /* 0x000000171b00780c */ /* 0x000fe20003f44270 */
[----:B-1----:R-:W-:Y:S01]  /*0c70*/  FADD.FTZ R11, R8, R11 ;  /* 0x0000000b080b7221 */ /* 0x002fe20000010000 */
[----:B--2---:R-:W-:-:S04]  /*0c80*/  FADD.FTZ R10, R9, R10 ;  /* 0x0000000a090a7221 */ /* 0x004fc80000010000 */
[----:B------:R-:W-:Y:S02]  /*0c90*/  FSEL R12, R8, R11, P2 ;  /* 0x0000000b080c7208 */ /* 0x000fe40001000000 */
[----:B------:R-:W-:-:S03]  /*0ca0*/  FSEL R13, R9, R10, P2 ;  /* 0x0000000a090d7208 */ /* 0x000fc60001000000 */
[----:B------:R1:W2:Y:S04]  /*0cb0*/  SHFL.DOWN PT, R14, R12, 0x10, 0x1f ;  /* 0x0a001f000c0e7f89 */ /* 0x0002a800000e0000 */
[----:B------:R1:W3:Y:S01]  /*0cc0*/  SHFL.DOWN PT, R15, R13, 0x10, 0x1f ;  /* 0x0a001f000d0f7f89 */ /* 0x0002e200000e0000 */
[----:B------:R-:W-:Y:S05]  /*0cd0*/  @P3 BRA `(.L_x_1604) ;  /* 0x0000000000103947 */ /* 0x000fea0003800000 */
[----:B------:R-:W-:Y:S01]  /*0ce0*/  ISETP.NE.AND P2, PT, R27, RZ, PT ;  /* 0x000000ff1b00720c */ /* 0x000fe20003f45270 */
[----:B-12---:R-:W-:Y:S01]  /*0cf0*/  FADD.FTZ R12, R11, R14 ;  /* 0x0000000e0b0c7221 */ /* 0x006fe20000010000 */
[----:B---3--:R-:W-:-:S11]  /*0d00*/  FADD.FTZ R13, R10, R15 ;  /* 0x0000000f0a0d7221 */ /* 0x008fd60000010000 */
[----:B------:R4:W-:Y:S02]  /*0d10*/  @!P2 STS.64 [R28+UR8+0x18], R12 ;  /* 0x0000180c1c00a988 */ /* 0x0009e40008000a08 */
.L_x_1604:
[----:B------:R-:W-:Y:S05]  /*0d20*/  BSYNC.RECONVERGENT B0 ;  /* 0x0000000000007941 */ /* 0x000fea0003800200 */
.L_x_1603:
[----:B------:R-:W-:Y:S01]  /*0d30*/  BAR.SYNC.DEFER_BLOCKING 0x0 ;  /* 0x0000000000007b1d */ /* 0x000fe20000010000 */
[----:B------:R-:W-:Y:S02]  /*0d40*/  ISETP.NE.AND P3, PT, R29, RZ, PT ;  /* 0x000000ff1d00720c */ /* 0x000fe40003f65270 */
[----:B0-----:R-:W-:-:S03]  /*0d50*/  ISETP.GE.U32.AND P2, PT, R0, 0x2, PT ;  /* 0x000000020000780c */ /* 0x001fc60003f46070 */
[----:B------:R-:W-:Y:S08]  /*0d60*/  BSSY.RECONVERGENT B0, `(.L_x_1605) ;  /* 0x0000035000007945 */ /* 0x000ff00003800200 */
[----:B------:R-:W-:Y:S05]  /*0d70*/  @P3 BRA `(.L_x_1606) ;  /* 0x0000000000cc3947 */ /* 0x000fea0003800000 */
[----:B------:R-:W0:Y:S01]  /*0d80*/  S2UR UR11, SR_CgaCtaId ;  /* 0x00000000000b79c3 */ /* 0x000e220000008800 */
[----:B------:R-:W-:Y:S02]  /*0d90*/  UMOV UR5, 0x400 ;  /* 0x0000040000057882 */ /* 0x000fe40000000000 */
[----:B0-----:R-:W-:-:S09]  /*0da0*/  ULEA UR5, UR11, UR5, 0x18 ;  /* 0x000000050b057291 */ /* 0x001fd2000f8ec0ff */
[----:B------:R-:W0:Y:S02]  /*0db0*/  LDS.128 R8, [UR5+0x20] ;  /* 0x00002005ff087984 */ /* 0x000e240008000c00 */
[----:B0-----:R-:W-:Y:S01]  /*0dc0*/  FADD.FTZ R19, R12, R8 ;  /* 0x000000080c137221 */ /* 0x001fe20000010000 */
[----:B------:R-:W-:Y:S02]  /*0dd0*/  FADD.FTZ R8, R13, R9 ;  /* 0x000000090d087221 */ /* 0x000fe40000010000 */
[----:B-1234-:R-:W0:Y:S01]  /*0de0*/  LDS.128 R12, [UR5+0x30] ;  /* 0x00003005ff0c7984 */ /* 0x01ee220008000c00 */
        /* <DEDUP_REMOVED lines=44> */
.L_x_1606:
[----:B------:R-:W-:Y:S05]  /*10b0*/  BSYNC.RECONVERGENT B0 ;  /* 0x0000000000007941 */ /* 0x000fea0003800200 */
.L_x_1605:
[----:B------:R-:W-:Y:S05]  /*10c0*/  @!P2 BRA `(.L_x_1607) ;  /* 0x0000000c00b4a947 */ /* 0x000fea0003800000 */
[----:B------:R-:W0:Y:S01]  /*10d0*/  LDC.64 R8, c[0x0][0x3b8] ;  /* 0x0000ee00ff087b82 */ /* 0x000e220000000a00 */
[----:B------:R-:W-:Y:S01]  /*10e0*/  ULOP3.LUT UR5, UR4, 0x1, URZ, 0xc0, !UPT ;  /* 0x0000000104057892 */ /* 0x000fe2000f8ec0ff */
[----:B------:R-:W-:-:S03]  /*10f0*/  ISETP.GE.U32.AND P2, PT, R0, 0x8, PT ;  /* 0x000000080000780c */ /* 0x000fc60003f46070 */
[----:B------:R-:W-:-:S06]  /*1100*/  UIMAD UR5, UR5, UR21, URZ ;  /* 0x00000015050572a4 */ /* 0x000fcc000f8e02ff */
[----:B------:R-:W-:-:S05]  /*1110*/  IMAD R10, R0, UR5, RZ ;  /* 0x00000005000a7c24 */ /* 0x000fca000f8e02ff */
[----:B------:R-:W-:-:S05]  /*1120*/  SHF.L.U32 R11, R10, 0x1, RZ ;  /* 0x000000010a0b7819 */ /* 0x000fca00000006ff */
[----:B0-----:R-:W-:-:S03]  /*1130*/  IMAD.WIDE R8, R11, 0x4, R8 ;  /* 0x000000040b087825 */ /* 0x001fc600078e0208 */
[----:B------:R-:W-:Y:S02]  /*1140*/  R2UR UR18, R8 ;  /* 0x00000000081272ca */ /* 0x000fe400000e0000 */
[----:B------:R-:W-:Y:S01]  /*1150*/  R2UR UR19, R9 ;  /* 0x00000000091372ca */ /* 0x000fe200000e0000 */
[----:B------:R-:W-:-:S14]  /*1160*/  @P3 BRA `(.L_x_1608) ;  /* 0x00000000006c3947 */ /* 0x000fdc0003800000 */
[----:B------:R-:W0:Y:S01]  /*1170*/  LDC.64 R8, c[0x0][0x3b0] ;  /* 0x0000ec00ff087b82 */ /* 0x000e220000000a00 */
[----:B------:R-:W-:Y:S02]  /*1180*/  UIADD3 UR14, UPT, UPT, UR5, UR6, URZ ;  /* 0x00000006050e7290 */ /* 0x000fe4000fffe0ff */
[----:B------:R-:W-:Y:S02]  /*1190*/  ULOP3.LUT UP1, UR11, UR4, 0x2, URZ, 0xc0, !UPT ;  /* 0x00000002040b7892 */ /* 0x000fe4000f82c0ff */
[----:B------:R-:W-:Y:S02]  /*11a0*/  UIMAD UR12, UR20, UR21, UR6 ;  /* 0x00000015140c72a4 */ /* 0x000fe4000f8e0206 */
[----:B------:R-:W-:Y:S01]  /*11b0*/  MOV R11, UR14 ;  /* 0x0000000e000b7c02 */ /* 0x000fe20008000f00 */
[----:B------:R-:W-:Y:S01]  /*11c0*/  UIADD3 UR11, UPT, UPT, -UR11, 0x1, URZ ;  /* 0x000000010b0b7890 */ /* 0x000fe2000fffe1ff */
[----:B--2---:R-:W-:Y:S01]  /*11d0*/  MOV R14, UR14 ;  /* 0x0000000e000e7c02 */ /* 0x004fe20008000f00 */
[----:B------:R-:W-:-:S04]  /*11e0*/  UIMAD.WIDE.U32 UR12, UR12, 0x8, UR18 ;  /* 0x000000080c0c78a5 */ /* 0x000fc8000f8e0012 */
[----:B------:R-:W-:Y:S02]  /*11f0*/  MOV R19, UR11 ;  /* 0x0000000b00137c02 */ /* 0x000fe40008000f00 */
[----:B------:R-:W-:Y:S01]  /*1200*/  IMAD.U32 R10, RZ, RZ, UR12 ;  /* 0x0000000cff0a7e24 */ /* 0x000fe2000f8e00ff */
[----:B0-----:R-:W-:Y:S02]  /*1210*/  LEA R8, P4, R11, R8, 0x2 ;  /* 0x000000080b087211 */ /* 0x001fe400078810ff */
[----:B------:R-:W-:Y:S02]  /*1220*/  MOV R11, UR13 ;  /* 0x0000000d000b7c02 */ /* 0x000fe40008000f00 */
[----:B------:R-:W-:Y:S02]  /*1230*/  LEA.HI.X R9, R14, R9, RZ, 0x2, P4 ;  /* 0x000000090e097211 */ /* 0x000fe400020f14ff */
[----:B------:R-:W-:Y:S01]  /*1240*/  PLOP3.LUT P4, PT, PT, PT, UP1, 0x80, 0x8 ;  /* 0x000000000008781c */ /* 0x000fe20003f8f018 */
[----:B------:R0:W-:Y:S03]  /*1250*/  STG.E.64 desc[UR16][R10.64], R12 ;  /* 0x0000000c0a007986 */ /* 0x0001e6000c101b10 */
[----:B---3--:R-:W-:Y:S01]  /*1260*/  SEL R15, R0, RZ, !P4 ;  /* 0x000000ff000f7207 */ /* 0x008fe20006000000 */
[----:B------:R-:W-:Y:S06]  /*1270*/  MEMBAR.ALL.GPU ;  /* 0x0000000000007992 */ /* 0x000fec000000a000 */
[----:B------:R-:W-:-:S00]  /*1280*/  ERRBAR ;  /* 0x00000000000079ab */ /* 0x000fc00000000000 */
[----:B------:R-:W-:Y:S06]  /*1290*/  CGAERRBAR ;  /* 0x00000000000075ab */ /* 0x000fec0000000000 */
[----:B------:R0:W-:Y:S01]  /*12a0*/  REDG.E.ADD.S32.STRONG.GPU desc[UR16][R8.64], R19 ;  /* 0x000000130800798e */ /* 0x0001e2000c12e310 */
[----:B------:R-:W-:-:S13]  /*12b0*/  ISETP.NE.AND P4, PT, R15, -0x1, PT ;  /* 0xffffffff0f00780c */ /* 0x000fda0003f85270 */
[----:B0-----:R-:W-:Y:S05]  /*12c0*/  @!P4 BRA `(.L_x_1608) ;  /* 0x000000000014c947 */ /* 0x001fea0003800000 */
.L_x_1609:
[----:B------:R-:W2:Y:S04]  /*12d0*/  LDG.E.STRONG.GPU R10, desc[UR16][R8.64] ;  /* 0x00000010080a7981 */ /* 0x000ea8000c1ef900 */
[----:B--2---:R-:W-:Y:S01]  /*12e0*/  CCTL.IVALL ;  /* 0x00000000ff00798f */ /* 0x004fe20002000000 */
[----:B------:R-:W-:Y:S05]  /*12f0*/  YIELD ;  /* 0x0000000000007946 */ /* 0x000fea0003800000 */
[----:B------:R-:W-:-:S13]  /*1300*/  ISETP.NE.AND P4, PT, R10, R15, PT ;  /* 0x0000000f0a00720c */ /* 0x000fda0003f85270 */
[----:B------:R-:W-:Y:S05]  /*1310*/  @P4 BRA `(.L_x_1609) ;  /* 0xfffffffc00ec4947 */ /* 0x000fea000383ffff */
.L_x_1608:
[----:B------:R-:W-:Y:S05]  /*1320*/  WARPSYNC.ALL ;  /* 0x0000000000007948 */ /* 0x000fea0003800000 */
[----:B------:R-:W-:Y:S06]  /*1330*/  BAR.SYNC.DEFER_BLOCKING 0x0 ;  /* 0x0000000000007b1d */ /* 0x000fec0000010000 */
[----:B------:R-:W-:Y:S01]  /*1340*/  UMOV UR5, URZ ;  /* 0x000000ff00057c82 */ /* 0x000fe20008000000 */
[----:B------:R-:W-:Y:S05]  /*1350*/  @!P2 BRA `(.L_x_1610) ;  /* 0x000000040098a947 */ /* 0x000fea0003800000 */
[----:B------:R-:W-:Y:S01]  /*1360*/  LOP3.LUT R19, R0, 0x7ffffff8, RZ, 0xc0, !PT ;  /* 0x7ffffff800137812 */ /* 0x000fe200078ec0ff */
[----:B------:R-:W-:Y:S02]  /*1370*/  UIMAD UR25, UR21, 0x6, UR6 ;  /* 0x00000006151978a4 */ /* 0x000fe4000f8e0206 */
[----:B------:R-:W-:Y:S02]  /*1380*/  ULEA UR24, UR21, UR6, 0x2 ;  /* 0x0000000615187291 */ /* 0x000fe4000f8e10ff */
[----:B------:R-:W-:Y:S02]  /*1390*/  UIMAD UR23, UR21, 0x3, UR6 ;  /* 0x00000003151778a4 */ /* 0x000fe4000f8e0206 */
[----:B------:R-:W-:Y:S02]  /*13a0*/  UIMAD UR12, UR21, 0x7, UR6 ;  /* 0x00000007150c78a4 */ /* 0x000fe4000f8e0206 */
[----:B------:R-:W-:Y:S02]  /*13b0*/  UIMAD UR13, UR21, 0x5, UR6 ;  /* 0x00000005150d78a4 */ /* 0x000fe4000f8e0206 */
[----:B------:R-:W-:-:S02]  /*13c0*/  ULEA UR14, UR21, UR6, 0x1 ;  /* 0x00000006150e7291 */ /* 0x000fc4000f8e08ff */
[----:B------:R-:W-:Y:S02]  /*13d0*/  UIADD3 UR15, UPT, UPT, UR6, UR21, URZ ;  /* 0x00000015060f7290 */ /* 0x000fe4000fffe0ff */
[----:B------:R-:W-:Y:S01]  /*13e0*/  UIADD3 UR22, UPT, UPT, -UR20, URZ, URZ ;  /* 0x000000ff14167290 */ /* 0x000fe2000fffe1ff */
[----:B------:R-:W-:Y:S01]  /*13f0*/  UMOV UR5, URZ ;  /* 0x000000ff00057c82 */ /* 0x000fe20008000000 */
[----:B------:R-:W-:-:S10]  /*1400*/  UMOV UR11, UR6 ;  /* 0x00000006000b7c82 */ /* 0x000fd40008000000 */
.L_x_1611:
        /* <DEDUP_REMOVED lines=10> */
[----:B------:R-:W1:Y:S01]  /*14b0*/  @!P2 LDG.E.64 R8, desc[UR16][R8.64] ;  /* 0x000000100808a981 */ /* 0x000e62000c1e1b00 */
[----:B------:R-:W-:Y:S01]  /*14c0*/  IMAD.U32 R10, RZ, RZ, UR26 ;  /* 0x0000001aff0a7e24 */ /* 0x000fe2000f8e00ff */
[----:B------:R-:W-:-:S06]  /*14d0*/  MOV R11, UR27 ;  /* 0x0000001b000b7c02 */ /* 0x000fcc0008000f00 */
[----:B------:R-:W5:Y:S01]  /*14e0*/  @!P4 LDG.E.64 R10, desc[UR16][R10.64] ;  /* 0x000000100a0ac981 */ /* 0x000f62000c1e1b00 */
[----:B------:R-:W-:-:S06]  /*14f0*/  UIADD3 UR26, UPT, UPT, UR5, 0x2, URZ ;  /* 0x00000002051a7890 */ /* 0x000fcc000fffe0ff */
[----:B--2---:R-:W-:Y:S01]  /*1500*/  MOV R14, UR26 ;  /* 0x0000001a000e7c02 */ /* 0x004fe20008000f00 */
[----:B------:R-:W-:-:S03]  /*1510*/  UIADD3 UR26, UPT, UPT, UR5, 0x3, URZ ;  /* 0x00000003051a7890 */ /* 0x000fc6000fffe0ff */
[----:B------:R-:W-:-:S03]  /*1520*/  ISETP.EQ.OR P5, PT, R14, UR20, P3 ;  /* 0x000000140e007c0c */ /* 0x000fc60009fa2670 */
[----:B------:R-:W-:-:S04]  /*1530*/  MOV R14, UR26 ;  /* 0x0000001a000e7c02 */ /* 0x000fc80008000f00 */
[----:B------:R-:W-:-:S06]  /*1540*/  ISETP.EQ.OR P6, PT, R14, UR20, P3 ;  /* 0x000000140e007c0c */ /* 0x000fcc0009fc2670 */
[----:B------:R-:W-:-:S05]  /*1550*/  VOTEU.ALL UP1, P5 ;  /* 0x0000000000ff7886 */ /* 0x000fca0002820000 */
[----:B------:R-:W-:Y:S02]  /*1560*/  @!UP1 UIMAD.WIDE.U32 UR26, UR14, 0x8, UR18 ;  /* 0x000000080e1a98a5 */ /* 0x000fe4000f8e0012 */
[----:B------:R-:W-:-:S04]  /*1570*/  VOTEU.ALL UP1, P6 ;  /* 0x0000000000ff7886 */ /* 0x000fc80003020000 */
[----:B------:R-:W-:Y:S02]  /*1580*/  MOV R14, UR26 ;  /* 0x0000001a000e7c02 */ /* 0x000fe40008000f00 */
[----:B---3--:R-:W-:Y:S01]  /*1590*/  MOV R15, UR27 ;  /* 0x0000001b000f7c02 */ /* 0x008fe20008000f00 */
[----:B------:R-:W-:-:S05]  /*15a0*/  @!UP1 UIMAD.WIDE.U32 UR26, UR23, 0x8, UR18 ;  /* 0x00000008171a98a5 */ /* 0x000fca000f8e0012 */
[----:B------:R-:W2:Y:S01]  /*15b0*/  @!P5 LDG.E.64 R14, desc[UR16][R14.64] ;  /* 0x000000100e0ed981 */ /* 0x000ea2000c1e1b00 */
[----:B-1--4-:R-:W-:Y:S01]  /*15c0*/  @!P2 FADD.FTZ R12, R12, R8 ;  /* 0x000000080c0ca221 */ /* 0x012fe20000010000 */
[----:B------:R-:W-:Y:S01]  /*15d0*/  @!P2 FADD.FTZ R13, R13, R9 ;  /* 0x000000090d0da221 */ /* 0x000fe20000010000 */
[----:B------:R-:W-:Y:S01]  /*15e0*/  IMAD.U32 R8, RZ, RZ, UR26 ;  /* 0x0000001aff087e24 */ /* 0x000fe2000f8e00ff */
[----:B------:R-:W-:Y:S01]  /*15f0*/  MOV R9, UR27 ;  /* 0x0000001b00097c02 */ /* 0x000fe20008000f00 */
[----:B------:R-:W-:Y:S01]  /*1600*/  UIADD3 UR26, UPT, UPT, UR5, 0x4, URZ ;  /* 0x00000004051a7890 */ /* 0x000fe2000fffe0ff */
[----:B-----5:R-:W-:-:S04]  /*1610*/  @!P4 FADD.FTZ R12, R12, R10 ;  /* 0x0000000a0c0cc221 */ /* 0x020fc80000010000 */
[----:B------:R-:W3:Y:S01]  /*1620*/  @!P6 LDG.E.64 R8, desc[UR16][R8.64] ;  /* 0x000000100808e981 */ /* 0x000ee2000c1e1b00 */
[----:B------:R-:W-:Y:S01]  /*1630*/  MOV R10, UR26 ;  /* 0x0000001a000a7c02 */ /* 0x000fe20008000f00 */
[----:B------:R-:W-:-:S03]  /*1640*/  @!P4 FADD.FTZ R13, R13, R11 ;  /* 0x0000000b0d0dc221 */ /* 0x000fc60000010000 */
[----:B------:R-:W-:Y:S01]  /*1650*/  ISETP.EQ.OR P4, PT, R10, UR20, P3 ;  /* 0x000000140a007c0c */ /* 0x000fe20009f82670 */
[----:B------:R-:W-:-:S06]  /*1660*/  UIADD3 UR26, UPT, UPT, UR5, 0x5, URZ ;  /* 0x00000005051a7890 */ /* 0x000fcc000fffe0ff */
[----:B------:R-:W-:-:S06]  /*1670*/  MOV R10, UR26 ;  /* 0x0000001a000a7c02 */ /* 0x000fcc0008000f00 */
[----:B------:R-:W-:-:S05]  /*1680*/  VOTEU.ALL UP1, P4 ;  /* 0x0000000000ff7886 */ /* 0x000fca0002020000 */
[----:B------:R-:W-:Y:S01]  /*1690*/  @!UP1 UIMAD.WIDE.U32 UR26, UR24, 0x8, UR18 ;  /* 0x00000008181a98a5 */ /* 0x000fe2000f8e0012 */
[----:B------:R-:W-:-:S05]  /*16a0*/  ISETP.EQ.OR P2, PT, R10, UR20, P3 ;  /* 0x000000140a007c0c */ /* 0x000fca0009f42670 */
[----:B------:R-:W-:Y:S02]  /*16b0*/  MOV R10, UR26 ;  /* 0x0000001a000a7c02 */ /* 0x000fe40008000f00 */
[----:B------:R-:W-:-:S06]  /*16c0*/  MOV R11, UR27 ;  /* 0x0000001b000b7c02 */ /* 0x000fcc0008000f00 */
[----:B------:R-:W4:Y:S01]  /*16d0*/  @!P4 LDG.E.64 R10, desc[UR16][R10.64] ;  /* 0x000000100a0ac981 */ /* 0x000f22000c1e1b00 */
[----:B------:R-:W-:-:S05]  /*16e0*/  VOTEU.ALL UP1, P2 ;  /* 0x0000000000ff7886 */ /* 0x000fca0001020000 */
[----:B------:R-:W-:Y:S01]  /*16f0*/  @!UP1 UIMAD.WIDE.U32 UR26, UR13, 0x8, UR18 ;  /* 0x000000080d1a98a5 */ /* 0x000fe2000f8e0012 */
[----:B--2---:R-:W-:-:S05]  /*1700*/  @!P5 FADD.FTZ R12, R12, R14 ;  /* 0x0000000e0c0cd221 */ /* 0x004fca0000010000 */
[----:B------:R-:W-:Y:S01]  /*1710*/  IMAD.U32 R14, RZ, RZ, UR26 ;  /* 0x0000001aff0e7e24 */ /* 0x000fe2000f8e00ff */
[----:B------:R-:W-:Y:S01]  /*1720*/  UIADD3 UR26, UPT, UPT, UR5, 0x6, URZ ;  /* 0x00000006051a7890 */ /* 0x000fe2000fffe0ff */
[----:B------:R-:W-:Y:S01]  /*1730*/  @!P5 FADD.FTZ R13, R13, R15 ;  /* 0x0000000f0d0dd221 */ /* 0x000fe20000010000 */
[----:B------:R-:W-:-:S06]  /*1740*/  MOV R15, UR27 ;  /* 0x0000001b000f7c02 */ /* 0x000fcc0008000f00 */
[----:B------:R-:W2:Y:S01]  /*1750*/  @!P2 LDG.E.64 R14, desc[UR16][R14.64] ;  /* 0x000000100e0ea981 */ /* 0x000ea2000c1e1b00 */
[----:B---3--:R-:W-:Y:S01]  /*1760*/  @!P6 FADD.FTZ R12, R12, R8 ;  /* 0x000000080c0ce221 */ /* 0x008fe20000010000 */
[----:B------:R-:W-:Y:S01]  /*1770*/  MOV R8, UR26 ;  /* 0x0000001a00087c02 */ /* 0x000fe20008000f00 */
[----:B------:R-:W-:Y:S01]  /*1780*/  UIADD3 UR26, UPT, UPT, UR5, 0x7, URZ ;  /* 0x00000007051a7890 */ /* 0x000fe2000fffe0ff */
[----:B------:R-:W-:Y:S02]  /*1790*/  @!P6 FADD.FTZ R13, R13, R9 ;  /* 0x000000090d0de221 */ /* 0x000fe40000010000 */
[----:B------:R-:W-:-:S03]  /*17a0*/  ISETP.EQ.OR P6, PT, R8, UR20, P3 ;  /* 0x0000001408007c0c */ /* 0x000fc60009fc2670 */
[----:B------:R-:W-:-:S04]  /*17b0*/  MOV R8, UR26 ;  /* 0x0000001a00087c02 */ /* 0x000fc80008000f00 */
[----:B------:R-:W-:-:S06]  /*17c0*/  ISETP.EQ.OR P5, PT, R8, UR20, P3 ;  /* 0x0000001408007c0c */ /* 0x000fcc0009fa2670 */
[----:B------:R-:W-:-:S05]  /*17d0*/  VOTEU.ALL UP1, P6 ;  /* 0x0000000000ff7886 */ /* 0x000fca0003020000 */
[----:B------:R-:W-:Y:S02]  /*17e0*/  @!UP1 UIMAD.WIDE.U32 UR26, UR25, 0x8, UR18 ;  /* 0x00000008191a98a5 */ /* 0x000fe4000f8e0012 */
[----:B------:R-:W-:-:S04]  /*17f0*/  VOTEU.ALL UP1, P5 ;  /* 0x0000000000ff7886 */ /* 0x000fc80002820000 */
[----:B------:R-:W-:Y:S02]  /*1800*/  MOV R8, UR26 ;  /* 0x0000001a00087c02 */ /* 0x000fe40008000f00 */
[----:B------:R-:W-:Y:S01]  /*1810*/  MOV R9, UR27 ;  /* 0x0000001b00097c02 */ /* 0x000fe20008000f00 */
[----:B------:R-:W-:Y:S01]  /*1820*/  @!UP1 UIMAD.WIDE.U32 UR26, UR12, 0x8, UR18 ;  /* 0x000000080c1a98a5 */ /* 0x000fe2000f8e0012 */
[----:B----4-:R-:W-:Y:S01]  /*1830*/  @!P4 FADD.FTZ R12, R12, R10 ;  /* 0x0000000a0c0cc221 */ /* 0x010fe20000010000 */
[----:B------:R-:W-:-:S04]  /*1840*/  @!P4 FADD.FTZ R13, R13, R11 ;  /* 0x0000000b0d0dc221 */ /* 0x000fc80000010000 */
[----:B------:R-:W-:Y:S01]  /*1850*/  IMAD.U32 R10, RZ, RZ, UR26 ;  /* 0x0000001aff0a7e24 */ /* 0x000fe2000f8e00ff */
[----:B------:R-:W-:Y:S01]  /*1860*/  MOV R11, UR27 ;  /* 0x0000001b000b7c02 */ /* 0x000fe20008000f00 */
[----:B------:R-:W3:Y:S05]  /*1870*/  @!P6 LDG.E.64 R8, desc[UR16][R8.64] ;  /* 0x000000100808e981 */ /* 0x000eea000c1e1b00 */
[----:B------:R-:W4:Y:S01]  /*1880*/  @!P5 LDG.E.64 R10, desc[UR16][R10.64] ;  /* 0x000000100a0ad981 */ /* 0x000f22000c1e1b00 */
[----:B------:R-:W-:Y:S01]  /*1890*/  UIADD3 UR5, UPT, UPT, UR5, 0x8, URZ ;  /* 0x0000000805057890 */ /* 0x000fe2000fffe0ff */
[----:B--2---:R-:W-:Y:S01]  /*18a0*/  @!P2 FADD.FTZ R12, R12, R14 ;  /* 0x0000000e0c0ca221 */ /* 0x004fe20000010000 */
[----:B------:R-:W-:-:S04]  /*18b0*/  @!P2 FADD.FTZ R13, R13, R15 ;  /* 0x0000000f0d0da221 */ /* 0x000fc80000010000 */
[----:B------:R-:W-:Y:S01]  /*18c0*/  ISETP.NE.AND P2, PT, R19, UR5, PT ;  /* 0x0000000513007c0c */ /* 0x000fe2000bf45270 */
        /* <DEDUP_REMOVED lines=10> */
[----:B------:R-:W-:-:S03]  /*1970*/  @!P6 FADD.FTZ R13, R13, R9 ;  /* 0x000000090d0de221 */ /* 0x000fc60000010000 */
[----:B----4-:R-:W-:Y:S01]  /*1980*/  @!P5 FADD.FTZ R12, R12, R10 ;  /* 0x0000000a0c0cd221 */ /* 0x010fe20000010000 */
[----:B------:R-:W-:Y:S01]  /*1990*/  @!P5 FADD.FTZ R13, R13, R11 ;  /* 0x0000000b0d0dd221 */ /* 0x000fe20000010000 */
[----:B------:R-:W-:Y:S06]  /*19a0*/  @P2 BRA `(.L_x_1611) ;  /* 0xfffffff800982947 */ /* 0x000fec000383ffff */
[----:B------:R-:W-:-:S15]  /*19b0*/  R2UR UR5, R19 ;  /* 0x00000000130572ca */ /* 0x000fde00000e0000 */
.L_x_1610:
[----:B------:R-:W-:-:S04]  /*19c0*/  LOP3.LUT R8, R0, 0x7, RZ, 0xc0, !PT ;  /* 0x0000000700087812 */ /* 0x000fc800078ec0ff */
[----:B------:R-:W-:-:S13]  /*19d0*/  ISETP.NE.AND P2, PT, R8, RZ, PT ;  /* 0x000000ff0800720c */ /* 0x000fda0003f45270 */
[----:B------:R-:W-:Y:S05]  /*19e0*/  @!P2 BRA `(.L_x_1607) ;  /* 0x00000004006ca947 */ /* 0x000fea0003800000 */
[----:B------:R-:W-:-:S04]  /*19f0*/  IADD3 R8, PT, PT, R8, -0x1, RZ ;  /* 0xffffffff08087810 */ /* 0x000fc80007ffe0ff */
        /* <DEDUP_REMOVED lines=9> */
[----:B------:R-:W1:Y:S01]  /*1a90*/  @!P2 LDG.E.64 R10, desc[UR16][R10.64] ;  /* 0x000000100a0aa981 */ /* 0x000e62000c1e1b00 */
[----:B------:R-:W-:Y:S02]  /*1aa0*/  UIADD3 UR12, UPT, UPT, UR5, 0x1, URZ ;  /* 0x00000001050c7890 */ /* 0x000fe4000fffe0ff */
[----:B------:R-:W-:Y:S02]  /*1ab0*/  UIADD3 UR11, UPT, UPT, UR5, 0x2, URZ ;  /* 0x00000002050b7890 */ /* 0x000fe4000fffe0ff */
[----:B------:R-:W-:Y:S02]  /*1ac0*/  UIADD3 UR14, UPT, UPT, UR5, 0x3, URZ ;  /* 0x00000003050e7890 */ /* 0x000fe4000fffe0ff */
[----:B------:R-:W-:-:S05]  /*1ad0*/  IMAD.U32 R8, RZ, RZ, UR12 ;  /* 0x0000000cff087e24 */ /* 0x000fca000f8e00ff */
[----:B------:R-:W-:Y:S02]  /*1ae0*/  ISETP.EQ.OR P4, PT, R8, UR20, P3 ;  /* 0x0000001408007c0c */ /* 0x000fe40009f82670 */
[----:B------:R-:W-:-:S04]  /*1af0*/  MOV R8, UR11 ;  /* 0x0000000b00087c02 */ /* 0x000fc80008000f00 */
[----:B------:R-:W-:Y:S02]  /*1b00*/  ISETP.EQ.OR P5, PT, R8, UR20, P3 ;  /* 0x0000001408007c0c */ /* 0x000fe40009fa2670 */
[----:B------:R-:W-:-:S04]  /*1b10*/  MOV R8, UR14 ;  /* 0x0000000e00087c02 */ /* 0x000fc80008000f00 */
[----:B------:R-:W-:Y:S01]  /*1b20*/  ISETP.EQ.OR P6, PT, R8, UR20, P3 ;  /* 0x0000001408007c0c */ /* 0x000fe20009fc2670 */
[----:B------:R-:W-:-:S05]  /*1b30*/  VOTEU.ALL UP2, P4 ;  /* 0x0000000000ff7886 */ /* 0x000fca0002040000 */
[----:B------:R-:W-:Y:S01]  /*1b40*/  @!UP2 UIMAD UR12, UR12, UR21, UR6 ;  /* 0x000000150c0ca2a4 */ /* 0x000fe2000f8e0206 */
[----:B------:R-:W-:-:S03]  /*1b50*/  VOTEU.ALL UP1, P5 ;  /* 0x0000000000ff7886 */ /* 0x000fc60002820000 */
[----:B------:R-:W-:-:S03]  /*1b60*/  @!UP2 UIMAD.WIDE.U32 UR12, UR12, 0x8, UR18 ;  /* 0x000000080c0ca8a5 */ /* 0x000fc6000f8e0012 */
[----:B------:R-:W-:Y:S01]  /*1b70*/  VOTEU.ALL UP2, P6 ;  /* 0x0000000000ff7886 */ /* 0x000fe20003040000 */
[----:B------:R-:W-:Y:S02]  /*1b80*/  @!UP1 UIMAD UR11, UR11, UR21, UR6 ;  /* 0x000000150b0b92a4 */ /* 0x000fe4000f8e0206 */
[----:B------:R-:W-:Y:S02]  /*1b90*/  MOV R8, UR12 ;  /* 0x0000000c00087c02 */ /* 0x000fe40008000f00 */
[----:B------:R-:W-:Y:S01]  /*1ba0*/  MOV R9, UR13 ;  /* 0x0000000d00097c02 */ /* 0x000fe20008000f00 */
[----:B------:R-:W-:Y:S02]  /*1bb0*/  @!UP1 UIMAD.WIDE.U32 UR12, UR11, 0x8, UR18 ;  /* 0x000000080b0c98a5 */ /* 0x000fe4000f8e0012 */
[----:B------:R-:W-:-:S03]  /*1bc0*/  @!UP2 UIMAD UR14, UR14, UR21, UR6 ;  /* 0x000000150e0ea2a4 */ /* 0x000fc6000f8e0206 */
[----:B------:R-:W5:Y:S01]  /*1bd0*/  @!P4 LDG.E.64 R8, desc[UR16][R8.64] ;  /* 0x000000100808c981 */ /* 0x000f62000c1e1b00 */
[----:B------:R-:W-:Y:S01]  /*1be0*/  @!UP2 UIMAD.WIDE.U32 UR14, UR14, 0x8, UR18 ;  /* 0x000000080e0ea8a5 */ /* 0x000fe2000f8e0012 */
[----:B--2---:R-:W-:Y:S01]  /*1bf0*/  MOV R14, UR12 ;  /* 0x0000000c000e7c02 */ /* 0x004fe20008000f00 */
[----:B---3--:R-:W-:-:S06]  /*1c00*/  IMAD.U32 R15, RZ, RZ, UR13 ;  /* 0x0000000dff0f7e24 */ /* 0x008fcc000f8e00ff */
[----:B------:R-:W2:Y:S01]  /*1c10*/  @!P5 LDG.E.64 R14, desc[UR16][R14.64] ;  /* 0x000000100e0ed981 */ /* 0x000ea2000c1e1b00 */
[----:B-1--4-:R-:W-:Y:S01]  /*1c20*/  @!P2 FADD.FTZ R12, R12, R10 ;  /* 0x0000000a0c0ca221 */ /* 0x012fe20000010000 */
[----:B------:R-:W-:Y:S01]  /*1c30*/  @!P2 FADD.FTZ R13, R13, R11 ;  /* 0x0000000b0d0da221 */ /* 0x000fe20000010000 */
[----:B------:R-:W-:Y:S02]  /*1c40*/  MOV R10, UR14 ;  /* 0x0000000e000a7c02 */ /* 0x000fe40008000f00 */
[----:B------:R-:W-:-:S06]  /*1c50*/  MOV R11, UR15 ;  /* 0x0000000f000b7c02 */ /* 0x000fcc0008000f00 */
[----:B------:R-:W3:Y:S01]  /*1c60*/  @!P6 LDG.E.64 R10, desc[UR16][R10.64] ;  /* 0x000000100a0ae981 */ /* 0x000ee2000c1e1b00 */
[----:B------:R-:W-:Y:S01]  /*1c70*/  MOV R19, UR5 ;  /* 0x0000000500137c02 */ /* 0x000fe20008000f00 */
[----:B-----5:R-:W-:-:S03]  /*1c80*/  @!P4 FADD.FTZ R12, R12, R8 ;  /* 0x000000080c0cc221 */ /* 0x020fc60000010000 */
[----:B------:R-:W-:Y:S01]  /*1c90*/  IADD3 R8, PT, PT, R19, 0x4, RZ ;  /* 0x0000000413087810 */ /* 0x000fe20007ffe0ff */
[----:B------:R-:W-:-:S03]  /*1ca0*/  @!P4 FADD.FTZ R13, R13, R9 ;  /* 0x000000090d0dc221 */ /* 0x000fc60000010000 */
[----:B------:R-:W-:Y:S01]  /*1cb0*/  R2UR UR5, R8 ;  /* 0x00000000080572ca */ /* 0x000fe200000e0000 */
[----:B--2---:R-:W-:Y:S01]  /*1cc0*/  @!P5 FADD.FTZ R12, R12, R14 ;  /* 0x0000000e0c0cd221 */ /* 0x004fe20000010000 */
[----:B------:R-:W-:-:S03]  /*1cd0*/  @!P5 FADD.FTZ R13, R13, R15 ;  /* 0x0000000f0d0dd221 */ /* 0x000fc60000010000 */
[----:B---3--:R-:W-:Y:S01]  /*1ce0*/  @!P6 FADD.FTZ R12, R12, R10 ;  /* 0x0000000a0c0ce221 */ /* 0x008fe20000010000 */
[----:B------:R-:W-:-:S09]  /*1cf0*/  @!P6 FADD.FTZ R13, R13, R11 ;  /* 0x0000000b0d0de221 */ /* 0x000fd20000010000 */
.L_x_1612:
        /* <DEDUP_REMOVED lines=18> */
[----:B------:R-:W1:Y:S01]  /*1e20*/  @!P4 LDG.E.64 R10, desc[UR16][R10.64] ;  /* 0x000000100a0ac981 */ /* 0x000e62000c1e1b00 */
[----:B------:R-:W-:-:S06]  /*1e30*/  MOV R9, UR13 ;  /* 0x0000000d00097c02 */ /* 0x000fcc0008000f00 */
[----:B------:R-:W5:Y:S01]  /*1e40*/  @!P2 LDG.E.64 R8, desc[UR16][R8.64] ;  /* 0x000000100808a981 */ /* 0x000f62000c1e1b00 */
[----:B--2---:R-:W-:-:S05]  /*1e50*/  MOV R14, UR5 ;  /* 0x00000005000e7c02 */ /* 0x004fca0008000f00 */
[----:B------:R-:W-:-:S05]  /*1e60*/  VIADD R14, R14, 0x2 ;  /* 0x000000020e0e7836 */ /* 0x000fca0000000000 */
[----:B------:R-:W-:Y:S01]  /*1e70*/  R2UR UR5, R14 ;  /* 0x000000000e0572ca */ /* 0x000fe200000e0000 */
[----:B-1--4-:R-:W-:Y:S01]  /*1e80*/  @!P4 FADD.FTZ R12, R12, R10 ;  /* 0x0000000a0c0cc221 */ /* 0x012fe20000010000 */
[----:B------:R-:W-:-:S03]  /*1e90*/  @!P4 FADD.FTZ R13, R13, R11 ;  /* 0x0000000b0d0dc221 */ /* 0x000fc60000010000 */
[----:B-----5:R-:W-:Y:S01]  /*1ea0*/  @!P2 FADD.FTZ R12, R12, R8 ;  /* 0x000000080c0ca221 */ /* 0x020fe20000010000 */
[----:B------:R-:W-:-:S09]  /*1eb0*/  @!P2 FADD.FTZ R13, R13, R9 ;  /* 0x000000090d0da221 */ /* 0x000fd20000010000 */
.L_x_1613:
        /* <DEDUP_REMOVED lines=10> */
[----:B------:R-:W1:Y:S02]  /*1f60*/  LDG.E.64 R8, desc[UR16][R8.64] ;  /* 0x0000001008087981 */ /* 0x000e64000c1e1b00 */
[----:B-1--4-:R-:W-:Y:S01]  /*1f70*/  FADD.FTZ R12, R12, R8 ;  /* 0x000000080c0c7221 */ /* 0x012fe20000010000 */
[----:B------:R-:W-:-:S07]  /*1f80*/  FADD.FTZ R13, R13, R9 ;  /* 0x000000090d0d7221 */ /* 0x000fce0000010000 */
.L_x_1614:
[----:B------:R-:W-:Y:S05]  /*1f90*/  BSYNC.RECONVERGENT B0 ;  /* 0x0000000000007941 */ /* 0x000fea0003800200 */
.L_x_1607:
[----:B------:R-:W0:Y:S01]  /*1fa0*/  @P0 LDC.64 R8, c[0x0][0x388] ;  /* 0x0000e200ff080b82 */ /* 0x000e220000000a00 */
[----:B------:R-:W5:Y:S01]  /*1fb0*/  LDCU UR12, c[0x0][0x414] ;  /* 0x00008280ff0c77ac */ /* 0x000f620008000800 */
[----:B------:R-:W-:Y:S02]  /*1fc0*/  MOV R11, UR9 ;  /* 0x00000009000b7c02 */ /* 0x000fe40008000f00 */
[----:B---3--:R-:W-:Y:S01]  /*1fd0*/  LOP3.LUT R15, R26, 0xffff, RZ, 0xc0, !PT ;  /* 0x0000ffff1a0f7812 */ /* 0x008fe200078ec0ff */
[----:B------:R-:W-:-:S03]  /*1fe0*/  UMOV UR5, 0x400 ;  /* 0x0000040000057882 */ /* 0x000fc60000000000 */
[----:B------:R-:W3:Y:S01]  /*1ff0*/  S2UR UR11, SR_CgaCtaId ;  /* 0x00000000000b79c3 */ /* 0x000ee20000008800 */
[----:B------:R-:W-:Y:S01]  /*2000*/  IADD3 R15, PT, PT, R15, UR10, RZ ;  /* 0x0000000a0f0f7c10 */ /* 0x000fe2000fffe0ff */
[----:B-----5:R-:W-:Y:S01]  /*2010*/  @P0 FMUL.FTZ R10, R12, UR12 ;  /* 0x0000000c0c0a0c20 */ /* 0x020fe20008410000 */
[----:B0-----:R-:W-:-:S04]  /*2020*/  @P0 IMAD.WIDE R8, R11, 0x8, R8 ;  /* 0x000000080b080825 */ /* 0x001fc800078e0208 */
[----:B------:R-:W-:-:S05]  /*2030*/  @P0 FMUL.FTZ R11, R13, UR12 ;  /* 0x0000000c0d0b0c20 */ /* 0x000fca0008410000 */
[----:B------:R0:W-:Y:S01]  /*2040*/  @P0 STG.E.64 desc[UR16][R8.64], R10 ;  /* 0x0000000a08000986 */ /* 0x0001e2000c101b10 */
[----:B---3--:R-:W-:-:S09]  /*2050*/  ULEA UR5, UR11, UR5, 0x18 ;  /* 0x000000050b057291 */ /* 0x008fd2000f8ec0ff */
[----:B------:R1:W-:Y:S01]  /*2060*/  @!P3 STS.64 [UR5+0xc0], R12 ;  /* 0x0000c00cff00b988 */ /* 0x0003e20008000a05 */
[----:B0-----:R-:W0:Y:S08]  /*2070*/  LDC.64 R8, c[0x0][0x398] ;  /* 0x0000e600ff087b82 */ /* 0x001e300000000a00 */
[----:B------:R-:W3:Y:S01]  /*2080*/  LDC.64 R10, c[0x0][0x3a0] ;  /* 0x0000e800ff0a7b82 */ /* 0x000ee20000000a00 */
[----:B0-----:R-:W-:-:S07]  /*2090*/  IMAD.WIDE R8, R15, 0x2, R8 ;  /* 0x000000020f087825 */ /* 0x001fce00078e0208 */
[----:B------:R-:W-:Y:S01]  /*20a0*/  BAR.SYNC.DEFER_BLOCKING 0x0 ;  /* 0x0000000000007b1d */ /* 0x000fe20000010000 */
[----:B---3--:R-:W-:-:S05]  /*20b0*/  IMAD.WIDE R10, R15, 0x2, R10 ;  /* 0x000000020f0a7825 */ /* 0x008fca00078e020a */
[----:B-1--4-:R-:W3:Y:S04]  /*20c0*/  LDG.E.U16 R13, desc[UR16][R8.64] ;  /* 0x00000010080d7981 */ /* 0x012ee8000c1e1500 */
[----:B------:R0:W4:Y:S04]  /*20d0*/  LDG.E.U16 R12, desc[UR16][R8.64+0x2] ;  /* 0x00000210080c7981 */ /* 0x000128000c1e1500 */
[----:B--2---:R-:W2:Y:S04]  /*20e0*/  LDG.E.U16 R14, desc[UR16][R10.64] ;  /* 0x000000100a0e7981 */ /* 0x004ea8000c1e1500 */
[----:B------:R3:W5:Y:S01]  /*20f0*/  LDG.E.U16 R15, desc[UR16][R10.64+0x2] ;  /* 0x000002100a0f7981 */ /* 0x000762000c1e1500 */
[----:B------:R-:W-:Y:S03]  /*2100*/  BSSY.RECONVERGENT B0, `(.L_x_1615) ;  /* 0x00000f5000007945 */ /* 0x000fe60003800200 */
[----:B0-----:R-:W0:Y:S02]  /*2110*/  LDS.64 R8, [UR5+0xc0] ;  /* 0x0000c005ff087984 */ /* 0x001e240008000a00 */
[----:B0-----:R-:W-:-:S04]  /*2120*/  FMUL.FTZ R8, R8, UR12 ;  /* 0x0000000c08087c20 */ /* 0x001fc80008410000 */
[----:B------:R-:W-:-:S04]  /*2130*/  FMUL.FTZ R20, R8, R8 ;  /* 0x0000000808147220 */ /* 0x000fc80000410000 */
[----:B------:R-:W-:Y:S01]  /*2140*/  FFMA.FTZ R20, R9, UR12, -R20 ;  /* 0x0000000c09147c23 */ /* 0x000fe20008010814 */
[----:B------:R-:W-:-:S04]  /*2150*/  IMAD.MOV.U32 R9, RZ, RZ, 0x3f800000 ;  /* 0x3f800000ff097424 */ /* 0x000fc800078e00ff */
[----:B------:R-:W-:-:S13]  /*2160*/  FSETP.GTU.FTZ.AND P2, PT, R20, RZ, PT ;  /* 0x000000ff1400720b */ /* 0x000fda0003f5c000 */
[----:B------:R-:W0:Y:S02]  /*2170*/  @P2 LDC R19, c[0x0][0x3a8] ;  /* 0x0000ea00ff132b82 */ /* 0x000e240000000800 */
[----:B0-----:R-:W-:Y:S01]  /*2180*/  @P2 FADD.FTZ R19, R20, R19 ;  /* 0x0000001314132221 */ /* 0x001fe20000010000 */
[----:B------:R-:W-:-:S03]  /*2190*/  IADD3 R20, PT, PT, R2, 0x40, RZ ;  /* 0x0000004002147810 */ /* 0x000fc60007ffe0ff */
[----:B------:R0:W1:Y:S01]  /*21a0*/  @P2 MUFU.RSQ R9, R19 ;  /* 0x0000001300092308 */ /* 0x0000620000001400 */
[----:B---3--:R-:W-:Y:S02]  /*21b0*/  SHF.L.U32 R10, R13, 0x10, RZ ;  /* 0x000000100d0a7819 */ /* 0x008fe400000006ff */
[----:B----4-:R-:W-:Y:S02]  /*21c0*/  SHF.L.U32 R11, R12, 0x10, RZ ;  /* 0x000000100c0b7819 */ /* 0x010fe400000006ff */
[----:B--2---:R-:W-:Y:S02]  /*21d0*/  SHF.L.U32 R12, R14, 0x10, RZ ;  /* 0x000000100e0c7819 */ /* 0x004fe400000006ff */
[----:B-----5:R-:W-:Y:S01]  /*21e0*/  SHF.L.U32 R13, R15, 0x10, RZ ;  /* 0x000000100f0d7819 */ /* 0x020fe200000006ff */
[----:B01----:R-:W-:Y:S06]  /*21f0*/  BRA.U UP0, `(.L_x_1616) ;  /* 0x0000000500807547 */ /* 0x003fec000b800000 */
        /* <DEDUP_REMOVED lines=10> */
[-C--:B------:R-:W-:Y:S01]  /*22a0*/  FMUL.FTZ R15, R18, R9.reuse ;  /* 0x00000009120f7220 */ /* 0x080fe20000410000 */
[----:B------:R-:W-:-:S03]  /*22b0*/  FMUL.FTZ R18, R17, R9 ;  /* 0x0000000911127220 */ /* 0x000fc60000410000 */
[----:B------:R-:W-:Y:S01]  /*22c0*/  FFMA.FTZ R15, R10, R15, R12 ;  /* 0x0000000f0a0f7223 */ /* 0x000fe2000001000c */
[----:B------:R-:W-:-:S05]  /*22d0*/  FFMA.FTZ R18, R11, R18, R13 ;  /* 0x000000120b127223 */ /* 0x000fca000001000d */
[----:B------:R-:W-:Y:S02]  /*22e0*/  F2FP.BF16.F32.PACK_AB R17, R18, R15 ;  /* 0x0000000f1211723e */ /* 0x000fe400000010ff */
[----:B------:R-:W-:Y:S01]  /*22f0*/  MOV R15, R7 ;  /* 0x00000007000f7202 */ /* 0x000fe20000000f00 */
[----:B0-----:R-:W-:Y:S02]  /*2300*/  IMAD R18, R14, UR14, RZ ;  /* 0x0000000e0e127c24 */ /* 0x001fe4000f8e02ff */
[----:B------:R-:W-:Y:S02]  /*2310*/  IMAD.MOV.U32 R14, RZ, RZ, R4 ;  /* 0x000000ffff0e7224 */ /* 0x000fe400078e0004 */
[C---:B------:R-:W-:Y:S02]  /*2320*/  IMAD R19, R2.reuse, UR15, R18 ;  /* 0x0000000f02137c24 */ /* 0x040fe4000f8e0212 */
[----:B------:R-:W-:-:S05]  /*2330*/  IMAD.WIDE.U32 R14, R2, UR14, R14 ;  /* 0x0000000e020e7c25 */ /* 0x000fca000f8e000e */
[----:B------:R-:W-:Y:S02]  /*2340*/  IADD3 R15, PT, PT, R15, R19, RZ ;  /* 0x000000130f0f7210 */ /* 0x000fe40007ffe0ff */
[----:B-1----:R-:W-:-:S04]  /*2350*/  LEA R18, P1, R14, UR10, 0x1 ;  /* 0x0000000a0e127c11 */ /* 0x002fc8000f8208ff */
[----:B------:R-:W-:-:S05]  /*2360*/  LEA.HI.X R19, R14, UR11, R15, 0x1, P1 ;  /* 0x0000000b0e137c11 */ /* 0x000fca00088f0c0f */
[----:B------:R0:W-:Y:S04]  /*2370*/  STG.E desc[UR16][R18.64], R17 ;  /* 0x0000001112007986 */ /* 0x0001e8000c101910 */
.L_x_1618:
[----:B------:R-:W-:Y:S05]  /*2380*/  BSYNC.RECONVERGENT B1 ;  /* 0x0000000000017941 */ /* 0x000fea0003800200 */
.L_x_1617:
[----:B------:R-:W-:Y:S01]  /*2390*/  SHF.R.S32.HI R15, RZ, 0x1f, R20 ;  /* 0x0000001fff0f7819 */ /* 0x000fe20000011414 */
[----:B------:R-:W-:Y:S01]  /*23a0*/  BSSY.RECONVERGENT B1, `(.L_x_1619) ;  /* 0x0000017000017945 */ /* 0x000fe20003800200 */
[----:B------:R-:W-:Y:S02]  /*23b0*/  ISETP.GE.U32.AND P1, PT, R20, UR12, PT ;  /* 0x0000000c14007c0c */ /* 0x000fe4000bf26070 */
[----:B0-----:R-:W-:Y:S02]  /*23c0*/  IADD3 R17, PT, PT, R2, 0x80, RZ ;  /* 0x0000008002117810 */ /* 0x001fe40007ffe0ff */
[----:B------:R-:W-:-:S13]  /*23d0*/  ISETP.GE.AND.EX P1, PT, R15, UR13, PT, P1 ;  /* 0x0000000d0f007c0c */ /* 0x000fda000bf26310 */
[----:B------:R-:W-:Y:S05]  /*23e0*/  @P1 BRA `(.L_x_1620) ;  /* 0x0000000000481947 */ /* 0x000fea0003800000 */
[----:B------:R-:W0:Y:S01]  /*23f0*/  LDCU.64 UR10, c[0x0][0x3e0] ;  /* 0x00007c00ff0a77ac */ /* 0x000e220008000a00 */
[----:B------:R-:W-:Y:S01]  /*2400*/  MOV R14, R4 ;  /* 0x00000004000e7202 */ /* 0x000fe20000000f00 */
[----:B------:R-:W-:Y:S01]  /*2410*/  FADD.FTZ R22, R22, -R8 ;  /* 0x8000000816167221 */ /* 0x000fe20000010000 */
[----:B------:R-:W1:Y:S01]  /*2420*/  LDCU.64 UR14, c[0x0][0x380] ;  /* 0x00007000ff0e77ac */ /* 0x000e620008000a00 */
[----:B0-----:R-:W-:-:S04]  /*2430*/  IMAD R15, R15, UR10, RZ ;  /* 0x0000000a0f0f7c24 */ /* 0x001fc8000f8e02ff */
[----:B------:R-:W-:Y:S01]  /*2440*/  IMAD R18, R20, UR11, R15 ;  /* 0x0000000b14127c24 */ /* 0x000fe2000f8e020f */
[----:B------:R-:W-:-:S03]  /*2450*/  MOV R15, R7 ;  /* 0x00000007000f7202 */ /* 0x000fc60000000f00 */
[----:B------:R-:W-:-:S04]  /*2460*/  IMAD.WIDE.U32 R14, R20, UR10, R14 ;  /* 0x0000000a140e7c25 */ /* 0x000fc8000f8e000e */
[----:B------:R-:W-:Y:S01]  /*2470*/  IMAD.IADD R15, R15, 0x1, R18 ;  /* 0x000000010f0f7824 */ /* 0x000fe200078e0212 */
[----:B-1----:R-:W-:-:S04]  /*2480*/  LEA R18, P1, R14, UR14, 0x1 ;  /* 0x0000000e0e127c11 */ /* 0x002fc8000f8208ff */
[----:B------:R-:W-:Y:S01]  /*2490*/  LEA.HI.X R19, R14, UR15, R15, 0x1, P1 ;  /* 0x0000000f0e137c11 */ /* 0x000fe200088f0c0f */
[----:B------:R-:W-:Y:S01]  /*24a0*/  FADD.FTZ R14, R21, -R8 ;  /* 0x80000008150e7221 */ /* 0x000fe20000010000 */
[----:B------:R-:W-:-:S03]  /*24b0*/  FMUL.FTZ R15, R22, R9 ;  /* 0x00000009160f7220 */ /* 0x000fc60000410000 */
[----:B------:R-:W-:Y:S01]  /*24c0*/  FMUL.FTZ R14, R14, R9 ;  /* 0x000000090e0e7220 */ /* 0x000fe20000410000 */
[----:B------:R-:W-:-:S03]  /*24d0*/  FFMA.FTZ R15, R10, R15, R12 ;  /* 0x0000000f0a0f7223 */ /* 0x000fc6000001000c */
[----:B------:R-:W-:-:S05]  /*24e0*/  FFMA.FTZ R14, R11, R14, R13 ;  /* 0x0000000e0b0e7223 */ /* 0x000fca000001000d */
[----:B------:R-:W-:-:S05]  /*24f0*/  F2FP.BF16.F32.PACK_AB R15, R14, R15 ;  /* 0x0000000f0e0f723e */ /* 0x000fca00000010ff */
[----:B------:R0:W-:Y:S02]  /*2500*/  STG.E desc[UR16][R18.64], R15 ;  /* 0x0000000f12007986 */ /* 0x0001e4000c101910 */
.L_x_1620:
[----:B------:R-:W-:Y:S05]  /*2510*/  BSYNC.RECONVERGENT B1 ;  /* 0x0000000000017941 */ /* 0x000fea0003800200 */
.L_x_1619:
        /* <DEDUP_REMOVED lines=8> */
[----:B------:R-:W0:Y:S01]  /*25a0*/  LDCU.64 UR10, c[0x0][0x3e0] ;  /* 0x00007c00ff0a77ac */ /* 0x000e220008000a00 */
[----:B------:R-:W-:Y:S01]  /*25b0*/  MOV R15, R7 ;  /* 0x00000007000f7202 */ /* 0x000fe20000000f00 */
[--C-:B------:R-:W-:Y:S01]  /*25c0*/  FADD.FTZ R24, R24, -R8.reuse ;  /* 0x8000000818187221 */ /* 0x100fe20000010000 */
[----:B------:R-:W-:Y:S01]  /*25d0*/  FADD.FTZ R16, R16, -R8 ;  /* 0x8000000810107221 */ /* 0x000fe20000010000 */
[----:B------:R-:W1:Y:S03]  /*25e0*/  LDCU.64 UR14, c[0x0][0x380] ;  /* 0x00007000ff0e77ac */ /* 0x000e660008000a00 */
[----:B------:R-:W-:-:S04]  /*25f0*/  FMUL.FTZ R16, R16, R9 ;  /* 0x0000000910107220 */ /* 0x000fc80000410000 */
[----:B------:R-:W-:Y:S01]  /*2600*/  FFMA.FTZ R21, R11, R16, R13 ;  /* 0x000000100b157223 */ /* 0x000fe2000001000d */
[----:B0-----:R-:W-:-:S04]  /*2610*/  IMAD R14, R14, UR10, RZ ;  /* 0x0000000a0e0e7c24 */ /* 0x001fc8000f8e02ff */
[----:B------:R-:W-:Y:S01]  /*2620*/  IMAD R19, R17, UR11, R14 ;  /* 0x0000000b11137c24 */ /* 0x000fe2000f8e020e */
[----:B------:R-:W-:-:S05]  /*2630*/  MOV R14, R4 ;  /* 0x00000004000e7202 */ /* 0x000fca0000000f00 */
[----:B------:R-:W-:-:S04]  /*2640*/  IMAD.WIDE.U32 R14, R17, UR10, R14 ;  /* 0x0000000a110e7c25 */ /* 0x000fc8000f8e000e */
[----:B------:R-:W-:-:S04]  /*2650*/  FMUL.FTZ R17, R24, R9 ;  /* 0x0000000918117220 */ /* 0x000fc80000410000 */
[----:B------:R-:W-:Y:S01]  /*2660*/  FFMA.FTZ R20, R10, R17, R12 ;  /* 0x000000110a147223 */ /* 0x000fe2000001000c */
[----:B------:R-:W-:Y:S02]  /*2670*/  IADD3 R19, PT, PT, R15, R19, RZ ;  /* 0x000000130f137210 */ /* 0x000fe40007ffe0ff */
[C---:B-1----:R-:W-:Y:S02]  /*2680*/  LEA R16, P1, R14.reuse, UR14, 0x1 ;  /* 0x0000000e0e107c11 */ /* 0x042fe4000f8208ff */
[----:B------:R-:W-:Y:S02]  /*2690*/  F2FP.BF16.F32.PACK_AB R15, R21, R20 ;  /* 0x00000014150f723e */ /* 0x000fe400000010ff */
[----:B------:R-:W-:-:S05]  /*26a0*/  LEA.HI.X R17, R14, UR15, R19, 0x1, P1 ;  /* 0x0000000f0e117c11 */ /* 0x000fca00088f0c13 */
[----:B------:R0:W-:Y:S04]  /*26b0*/  STG.E desc[UR16][R16.64], R15 ;  /* 0x0000000f10007986 */ /* 0x0001e8000c101910 */
.L_x_1622:
[----:B------:R-:W-:Y:S05]  /*26c0*/  BSYNC.RECONVERGENT B1 ;  /* 0x0000000000017941 */ /* 0x000fea0003800200 */
.L_x_1621:
[----:B------:R-:W-:Y:S05]  /*26d0*/  @P2 BRA `(.L_x_1623) ;  /* 0x00000008005c2947 */ /* 0x000fea0003800000 */
[----:B------:R-:W1:Y:S01]  /*26e0*/  LDCU.64 UR10, c[0x0][0x3e0] ;  /* 0x00007c00ff0a77ac */ /* 0x000e620008000a00 */
[--C-:B------:R-:W-:Y:S01]  /*26f0*/  FADD.FTZ R6, R23, -R8.reuse ;  /* 0x8000000817067221 */ /* 0x100fe20000010000 */
[----:B------:R-:W-:Y:S01]  /*2700*/  MOV R5, R7 ;  /* 0x0000000700057202 */ /* 0x000fe20000000f00 */
[----:B------:R-:W-:Y:S01]  /*2710*/  FADD.FTZ R8, R3, -R8 ;  /* 0x8000000803087221 */ /* 0x000fe20000010000 */
[----:B------:R-:W2:Y:S01]  /*2720*/  LDCU.64 UR12, c[0x0][0x380] ;  /* 0x00007000ff0c77ac */ /* 0x000ea20008000a00 */
[-C--:B------:R-:W-:Y:S02]  /*2730*/  FMUL.FTZ R3, R6, R9.reuse ;  /* 0x0000000906037220 */ /* 0x080fe40000410000 */
[----:B------:R-:W-:Y:S02]  /*2740*/  FMUL.FTZ R8, R8, R9 ;  /* 0x0000000908087220 */ /* 0x000fe40000410000 */
[----:B------:R-:W-:Y:S02]  /*2750*/  FFMA.FTZ R3, R10, R3, R12 ;  /* 0x000000030a037223 */ /* 0x000fe4000001000c */
[----:B------:R-:W-:-:S05]  /*2760*/  FFMA.FTZ R8, R11, R8, R13 ;  /* 0x000000080b087223 */ /* 0x000fca000001000d */
[----:B------:R-:W-:Y:S01]  /*2770*/  F2FP.BF16.F32.PACK_AB R3, R8, R3 ;  /* 0x000000030803723e */ /* 0x000fe200000010ff */
[----:B-1----:R-:W-:Y:S02]  /*2780*/  IMAD R18, R18, UR10, RZ ;  /* 0x0000000a12127c24 */ /* 0x002fe4000f8e02ff */
[----:B------:R-:W-:-:S04]  /*2790*/  IMAD.WIDE.U32 R4, R25, UR10, R4 ;  /* 0x0000000a19047c25 */ /* 0x000fc8000f8e0004 */
[----:B------:R-:W-:Y:S01]  /*27a0*/  IMAD R7, R25, UR11, R18 ;  /* 0x0000000b19077c24 */ /* 0x000fe2000f8e0212 */
[----:B--2---:R-:W-:-:S04]  /*27b0*/  LEA R6, P1, R4, UR12, 0x1 ;  /* 0x0000000c04067c11 */ /* 0x004fc8000f8208ff */
[----:B------:R-:W-:-:S04]  /*27c0*/  IADD3 R7, PT, PT, R5, R7, RZ ;  /* 0x0000000705077210 */ /* 0x000fc80007ffe0ff */
[----:B------:R-:W-:-:S05]  /*27d0*/  LEA.HI.X R7, R4, UR13, R7, 0x1, P1 ;  /* 0x0000000d04077c11 */ /* 0x000fca00088f0c07 */
[----:B------:R1:W-:Y:S01]  /*27e0*/  STG.E desc[UR16][R6.64], R3 ;  /* 0x0000000306007986 */ /* 0x0003e2000c101910 */
[----:B------:R-:W-:Y:S05]  /*27f0*/  BRA `(.L_x_1623) ;  /* 0x0000000800147947 */ /* 0x000fea0003800000 */
.L_x_1616:
[----:B------:R-:W0:Y:S01]  /*2800*/  LDCU.64 UR14, c[0x0][0x3e8] ;  /* 0x00007d00ff0e77ac */ /* 0x000e220008000a00 */
[----:B------:R-:W-:Y:S04]  /*2810*/  BSSY.RECONVERGENT B1, `(.L_x_1624) ;  /* 0x000001f000017945 */ /* 0x000fe80003800200 */
[----:B------:R-:W-:Y:S05]  /*2820*/  @P1 BRA `(.L_x_1625) ;  /* 0x0000000000741947 */ /* 0x000fea0003800000 */
[--C-:B------:R-:W-:Y:S01]  /*2830*/  FADD.FTZ R18, R18, -R8.reuse ;  /* 0x8000000812127221 */ /* 0x100fe20000010000 */
[----:B------:R-:W-:Y:S01]  /*2840*/  FADD.FTZ R17, R17, -R8 ;  /* 0x8000000811117221 */ /* 0x000fe20000010000 */
[----:B------:R-:W1:Y:S02]  /*2850*/  LDCU.64 UR10, c[0x0][0x3e0] ;  /* 0x00007c00ff0a77ac */ /* 0x000e640008000a00 */
[----:B------:R-:W-:Y:S01]  /*2860*/  FMUL.FTZ R15, R18, R9 ;  /* 0x00000009120f7220 */ /* 0x000fe20000410000 */
[----:B------:R-:W2:Y:S03]  /*2870*/  LDCU.64 UR12, c[0x0][0x380] ;  /* 0x00007000ff0c77ac */ /* 0x000ea60008000a00 */
[----:B------:R-:W-:Y:S01]  /*2880*/  FFMA.FTZ R14, R10, R15, R12 ;  /* 0x0000000f0a0e7223 */ /* 0x000fe2000001000c */
[----:B------:R-:W-:-:S03]  /*2890*/  FMUL.FTZ R15, R17, R9 ;  /* 0x00000009110f7220 */ /* 0x000fc60000410000 */
[----:B------:R-:W-:Y:S01]  /*28a0*/  FMUL.FTZ R18, R14, -1.4426950216293334961 ;  /* 0xbfb8aa3b0e127820 */ /* 0x000fe20000410000 */
[----:B------:R-:W-:-:S05]  /*28b0*/  FFMA.FTZ R15, R11, R15, R13 ;  /* 0x0000000f0b0f7223 */ /* 0x000fca000001000d */
[----:B------:R-:W3:Y:S02]  /*28c0*/  MUFU.EX2 R18, R18 ;  /* 0x0000001200127308 */ /* 0x000ee40000000800 */
[----:B---3--:R-:W-:-:S06]  /*28d0*/  FADD.FTZ R19, R18, 1 ;  /* 0x3f80000012137421 */ /* 0x008fcc0000010000 */
[----:B------:R-:W3:Y:S02]  /*28e0*/  MUFU.RCP R19, R19 ;  /* 0x0000001300137308 */ /* 0x000ee40000001000 */
[----:B---3--:R-:W-:Y:S01]  /*28f0*/  FMUL.FTZ R17, R14, R19 ;  /* 0x000000130e117220 */ /* 0x008fe20000410000 */
[----:B------:R-:W-:-:S06]  /*2900*/  FMUL.FTZ R14, R15, -1.4426950216293334961 ;  /* 0xbfb8aa3b0f0e7820 */ /* 0x000fcc0000410000 */
[----:B------:R-:W3:Y:S02]  /*2910*/  MUFU.EX2 R14, R14 ;  /* 0x0000000e000e7308 */ /* 0x000ee40000000800 */
[----:B---3--:R-:W-:-:S04]  /*2920*/  FADD.FTZ R19, R14, 1 ;  /* 0x3f8000000e137421 */ /* 0x008fc80000010000 */
[----:B------:R-:W3:Y:S02]  /*2930*/  MUFU.RCP R14, R19 ;  /* 0x00000013000e7308 */ /* 0x000ee40000001000 */
[----:B---3--:R-:W-:Y:S01]  /*2940*/  FMUL.FTZ R18, R15, R14 ;  /* 0x0000000e0f127220 */ /* 0x008fe20000410000 */
[----:B------:R-:W-:Y:S01]  /*2950*/  SHF.R.S32.HI R15, RZ, 0x1f, R2 ;  /* 0x0000001fff0f7819 */ /* 0x000fe20000011402 */
[----:B------:R-:W-:-:S03]  /*2960*/  IMAD.MOV.U32 R14, RZ, RZ, R4 ;  /* 0x000000ffff0e7224 */ /* 0x000fc600078e0004 */
[----:B------:R-:W-:Y:S01]  /*2970*/  F2FP.BF16.F32.PACK_AB R17, R18, R17 ;  /* 0x000000111211723e */ /* 0x000fe200000010ff */
[----:B-1----:R-:W-:Y:S01]  /*2980*/  IMAD R18, R15, UR10, RZ ;  /* 0x0000000a0f127c24 */ /* 0x002fe2000f8e02ff */
[----:B------:R-:W-:-:S03]  /*2990*/  MOV R15, R7 ;  /* 0x00000007000f7202 */ /* 0x000fc60000000f00 */
[C---:B------:R-:W-:Y:S02]  /*29a0*/  IMAD R18, R2.reuse, UR11, R18 ;  /* 0x0000000b02127c24 */ /* 0x040fe4000f8e0212 */
[----:B------:R-:W-:-:S05]  /*29b0*/  IMAD.WIDE.U32 R14, R2, UR10, R14 ;  /* 0x0000000a020e7c25 */ /* 0x000fca000f8e000e */
[----:B------:R-:W-:Y:S02]  /*29c0*/  IADD3 R15, PT, PT, R15, R18, RZ ;  /* 0x000000120f0f7210 */ /* 0x000fe40007ffe0ff */
[----:B--2---:R-:W-:-:S04]  /*29d0*/  LEA R18, P1, R14, UR12, 0x1 ;  /* 0x0000000c0e127c11 */ /* 0x004fc8000f8208ff */
[----:B------:R-:W-:-:S05]  /*29e0*/  LEA.HI.X R19, R14, UR13, R15, 0x1, P1 ;  /* 0x0000000d0e137c11 */ /* 0x000fca00088f0c0f */
[----:B------:R1:W-:Y:S04]  /*29f0*/  STG.E desc[UR16][R18.64], R17 ;  /* 0x0000001112007986 */ /* 0x0003e8000c101910 */
.L_x_1625:
[----:B0-----:R-:W-:Y:S05]  /*2a00*/  BSYNC.RECONVERGENT B1 ;  /* 0x0000000000017941 */ /* 0x001fea0003800200 */
.L_x_1624:
[----:B------:R-:W-:Y:S01]  /*2a10*/  SHF.R.S32.HI R14, RZ, 0x1f, R20 ;  /* 0x0000001fff0e7819 */ /* 0x000fe20000011414 */
[----:B------:R-:W-:Y:S01]  /*2a20*/  BSSY.RECONVERGENT B1, `(.L_x_1626) ;  /* 0x0000021000017945 */ /* 0x000fe20003800200 */
[----:B------:R-:W-:Y:S02]  /*2a30*/  ISETP.GE.U32.AND P1, PT, R20, UR14, PT ;  /* 0x0000000e14007c0c */ /* 0x000fe4000bf26070 */
[----:B-1----:R-:W-:Y:S02]  /*2a40*/  IADD3 R17, PT, PT, R2, 0x80, RZ ;  /* 0x0000008002117810 */ /* 0x002fe40007ffe0ff */
[----:B------:R-:W-:-:S13]  /*2a50*/  ISETP.GE.AND.EX P1, PT, R14, UR15, PT, P1 ;  /* 0x0000000f0e007c0c */ /* 0x000fda000bf26310 */
[----:B------:R-:W-:Y:S05]  /*2a60*/  @P1 BRA `(.L_x_1627) ;  /* 0x0000000000701947 */ /* 0x000fea0003800000 */
[--C-:B------:R-:W-:Y:S01]  /*2a70*/  FADD.FTZ R22, R22, -R8.reuse ;  /* 0x8000000816167221 */ /* 0x100fe20000010000 */
[----:B------:R-:W0:Y:S03]  /*2a80*/  LDCU.64 UR10, c[0x0][0x3e0] ;  /* 0x00007c00ff0a77ac */ /* 0x000e260008000a00 */
[----:B------:R-:W-:Y:S01]  /*2a90*/  FMUL.FTZ R15, R22, R9 ;  /* 0x00000009160f7220 */ /* 0x000fe20000410000 */
[----:B------:R-:W-:Y:S01]  /*2aa0*/  FADD.FTZ R22, R21, -R8 ;  /* 0x8000000815167221 */ /* 0x000fe20000010000 */
[----:B------:R-:W1:Y:S02]  /*2ab0*/  LDCU.64 UR12, c[0x0][0x380] ;  /* 0x00007000ff0c77ac */ /* 0x000e640008000a00 */
[----:B------:R-:W-:Y:S01]  /*2ac0*/  FFMA.FTZ R15, R10, R15, R12 ;  /* 0x0000000f0a0f7223 */ /* 0x000fe2000001000c */
[----:B------:R-:W-:-:S03]  /*2ad0*/  FMUL.FTZ R22, R22, R9 ;  /* 0x0000000916167220 */ /* 0x000fc60000410000 */
[----:B------:R-:W-:Y:S01]  /*2ae0*/  FMUL.FTZ R19, R15, -1.4426950216293334961 ;  /* 0xbfb8aa3b0f137820 */ /* 0x000fe20000410000 */
[----:B------:R-:W-:-:S05]  /*2af0*/  FFMA.FTZ R22, R11, R22, R13 ;  /* 0x000000160b167223 */ /* 0x000fca000001000d */
[----:B------:R-:W2:Y:S02]  /*2b00*/  MUFU.EX2 R19, R19 ;  /* 0x0000001300137308 */ /* 0x000ea40000000800 */
[----:B--2---:R-:W-:-:S06]  /*2b10*/  FADD.FTZ R18, R19, 1 ;  /* 0x3f80000013127421 */ /* 0x004fcc0000010000 */
[----:B------:R-:W2:Y:S02]  /*2b20*/  MUFU.RCP R18, R18 ;  /* 0x0000001200127308 */ /* 0x000ea40000001000 */
[----:B--2---:R-:W-:Y:S01]  /*2b30*/  FMUL.FTZ R21, R15, R18 ;  /* 0x000000120f157220 */ /* 0x004fe20000410000 */
[----:B------:R-:W-:Y:S01]  /*2b40*/  FMUL.FTZ R15, R22, -1.4426950216293334961 ;  /* 0xbfb8aa3b160f7820 */ /* 0x000fe20000410000 */
[----:B0-----:R-:W-:Y:S01]  /*2b50*/  IMAD R18, R14, UR10, RZ ;  /* 0x0000000a0e127c24 */ /* 0x001fe2000f8e02ff */
[----:B------:R-:W-:-:S03]  /*2b60*/  MOV R14, R4 ;  /* 0x00000004000e7202 */ /* 0x000fc60000000f00 */
[----:B------:R-:W-:Y:S01]  /*2b70*/  IMAD R18, R20, UR11, R18 ;  /* 0x0000000b14127c24 */ /* 0x000fe2000f8e0212 */
[----:B------:R-:W0:Y:S02]  /*2b80*/  MUFU.EX2 R15, R15 ;  /* 0x0000000f000f7308 */ /* 0x000e240000000800 */
[----:B0-----:R-:W-:-:S04]  /*2b90*/  FADD.FTZ R15, R15, 1 ;  /* 0x3f8000000f0f7421 */ /* 0x001fc80000010000 */
[----:B------:R0:W2:Y:S02]  /*2ba0*/  MUFU.RCP R19, R15 ;  /* 0x0000000f00137308 */ /* 0x0000a40000001000 */
[----:B0-----:R-:W-:-:S03]  /*2bb0*/  MOV R15, R7 ;  /* 0x00000007000f7202 */ /* 0x001fc60000000f00 */
[----:B------:R-:W-:-:S04]  /*2bc0*/  IMAD.WIDE.U32 R14, R20, UR10, R14 ;  /* 0x0000000a140e7c25 */ /* 0x000fc8000f8e000e */
[----:B--2---:R-:W-:Y:S01]  /*2bd0*/  FMUL.FTZ R22, R22, R19 ;  /* 0x0000001316167220 */ /* 0x004fe20000410000 */
[----:B------:R-:W-:Y:S01]  /*2be0*/  IMAD.IADD R19, R15, 0x1, R18 ;  /* 0x000000010f137824 */ /* 0x000fe200078e0212 */
[----:B-1----:R-:W-:-:S03]  /*2bf0*/  LEA R18, P1, R14, UR12, 0x1 ;  /* 0x0000000c0e127c11 */ /* 0x002fc6000f8208ff */
[----:B------:R-:W-:Y:S02]  /*2c00*/  F2FP.BF16.F32.PACK_AB R21, R22, R21 ;  /* 0x000000151615723e */ /* 0x000fe400000010ff */
[----:B------:R-:W-:-:S05]  /*2c10*/  LEA.HI.X R19, R14, UR13, R19, 0x1, P1 ;  /* 0x0000000d0e137c11 */ /* 0x000fca00088f0c13 */
[----:B------:R0:W-:Y:S03]  /*2c20*/  STG.E desc[UR16][R18.64], R21 ;  /* 0x0000001512007986 */ /* 0x0001e6000c101910 */
.L_x_1627:
[----:B------:R-:W-:Y:S05]  /*2c30*/  BSYNC.RECONVERGENT B1 ;  /* 0x0000000000017941 */ /* 0x000fea0003800200 */
.L_x_1626:
        /* <DEDUP_REMOVED lines=11> */
[-C--:B------:R-:W-:Y:S01]  /*2cf0*/  FMUL.FTZ R15, R24, R9.reuse ;  /* 0x00000009180f7220 */ /* 0x080fe20000410000 */
[----:B------:R-:W-:Y:S01]  /*2d00*/  FMUL.FTZ R20, R20, R9 ;  /* 0x0000000914147220 */ /* 0x000fe20000410000 */
[----:B------:R-:W1:Y:S02]  /*2d10*/  LDCU.64 UR12, c[0x0][0x380] ;  /* 0x00007000ff0c77ac */ /* 0x000e640008000a00 */
[----:B------:R-:W-:Y:S01]  /*2d20*/  FFMA.FTZ R16, R10, R15, R12 ;  /* 0x0000000f0a107223 */ /* 0x000fe2000001000c */
[----:B------:R-:W-:-:S03]  /*2d30*/  FFMA.FTZ R19, R11, R20, R13 ;  /* 0x000000140b137223 */ /* 0x000fc6000001000d */
[----:B------:R-:W-:Y:S01]  /*2d40*/  FMUL.FTZ R15, R16, -1.4426950216293334961 ;  /* 0xbfb8aa3b100f7820 */ /* 0x000fe20000410000 */
[----:B------:R-:W-:-:S04]  /*2d50*/  FMUL.FTZ R20, R19, -1.4426950216293334961 ;  /* 0xbfb8aa3b13147820 */ /* 0x000fc80000410000 */
[----:B------:R-:W2:Y:S01]  /*2d60*/  MUFU.EX2 R21, R20 ;  /* 0x0000001400157308 */ /* 0x000ea20000000800 */
[----:B0-----:R-:W-:-:S03]  /*2d70*/  IMAD R22, R14, UR10, RZ ;  /* 0x0000000a0e167c24 */ /* 0x001fc6000f8e02ff */
[----:B------:R-:W0:Y:S01]  /*2d80*/  MUFU.EX2 R15, R15 ;  /* 0x0000000f000f7308 */ /* 0x000e220000000800 */
[----:B------:R-:W-:Y:S01]  /*2d90*/  MOV R14, R4 ;  /* 0x00000004000e7202 */ /* 0x000fe20000000f00 */
[----:B------:R-:W-:Y:S02]  /*2da0*/  IMAD R22, R17, UR11, R22 ;  /* 0x0000000b11167c24 */ /* 0x000fe4000f8e0216 */
[----:B--2---:R-:W-:Y:S01]  /*2db0*/  FADD.FTZ R21, R21, 1 ;  /* 0x3f80000015157421 */ /* 0x004fe20000010000 */
[----:B0-----:R-:W-:Y:S01]  /*2dc0*/  FADD.FTZ R24, R15, 1 ;  /* 0x3f8000000f187421 */ /* 0x001fe20000010000 */
[----:B------:R-:W-:-:S04]  /*2dd0*/  MOV R15, R7 ;  /* 0x00000007000f7202 */ /* 0x000fc80000000f00 */
[----:B------:R-:W0:Y:S01]  /*2de0*/  MUFU.RCP R21, R21 ;  /* 0x0000001500157308 */ /* 0x000e220000001000 */
[----:B------:R-:W-:-:S07]  /*2df0*/  IMAD.WIDE.U32 R14, R17, UR10, R14 ;  /* 0x0000000a110e7c25 */ /* 0x000fce000f8e000e */
[----:B------:R-:W2:Y:S01]  /*2e00*/  MUFU.RCP R20, R24 ;  /* 0x0000001800147308 */ /* 0x000ea20000001000 */
[----:B------:R-:W-:Y:S01]  /*2e10*/  IADD3 R15, PT, PT, R15, R22, RZ ;  /* 0x000000160f0f7210 */ /* 0x000fe20007ffe0ff */
[----:B0-----:R-:W-:Y:S01]  /*2e20*/  FMUL.FTZ R19, R19, R21 ;  /* 0x0000001513137220 */ /* 0x001fe20000410000 */
[----:B--2---:R-:W-:Y:S01]  /*2e30*/  FMUL.FTZ R20, R16, R20 ;  /* 0x0000001410147220 */ /* 0x004fe20000410000 */
[----:B-1----:R-:W-:-:S04]  /*2e40*/  LEA R16, P1, R14, UR12, 0x1 ;  /* 0x0000000c0e107c11 */ /* 0x002fc8000f8208ff */
[----:B------:R-:W-:Y:S02]  /*2e50*/  LEA.HI.X R17, R14, UR13, R15, 0x1, P1 ;  /* 0x0000000d0e117c11 */ /* 0x000fe400088f0c0f */
[----:B------:R-:W-:-:S05]  /*2e60*/  F2FP.BF16.F32.PACK_AB R19, R19, R20 ;  /* 0x000000141313723e */ /* 0x000fca00000010ff */
[----:B------:R0:W-:Y:S02]  /*2e70*/  STG.E desc[UR16][R16.64], R19 ;  /* 0x0000001310007986 */ /* 0x0001e4000c101910 */
.L_x_1629:
[----:B------:R-:W-:Y:S05]  /*2e80*/  BSYNC.RECONVERGENT B1 ;  /* 0x0000000000017941 */ /* 0x000fea0003800200 */
.L_x_1628:
[----:B------:R-:W-:Y:S05]  /*2e90*/  @P2 BRA `(.L_x_1623) ;  /* 0x00000000006c2947 */ /* 0x000fea0003800000 */
[--C-:B------:R-:W-:Y:S01]  /*2ea0*/  FADD.FTZ R6, R23, -R8.reuse ;  /* 0x8000000817067221 */ /* 0x100fe20000010000 */
[----:B------:R-:W-:Y:S01]  /*2eb0*/  FADD.FTZ R8, R3, -R8 ;  /* 0x8000000803087221 */ /* 0x000fe20000010000 */
[----:B------:R-:W1:Y:S02]  /*2ec0*/  LDCU.64 UR10, c[0x0][0x3e0] ;  /* 0x00007c00ff0a77ac */ /* 0x000e640008000a00 */
[-C--:B------:R-:W-:Y:S01]  /*2ed0*/  FMUL.FTZ R5, R6, R9.reuse ;  /* 0x0000000906057220 */ /* 0x080fe20000410000 */
[----:B------:R-:W-:Y:S01]  /*2ee0*/  FMUL.FTZ R8, R8, R9 ;  /* 0x0000000908087220 */ /* 0x000fe20000410000 */
[----:B------:R-:W2:Y:S02]  /*2ef0*/  LDCU.64 UR12, c[0x0][0x380] ;  /* 0x00007000ff0c77ac */ /* 0x000ea40008000a00 */
[----:B------:R-:W-:Y:S01]  /*2f00*/  FFMA.FTZ R10, R10, R5, R12 ;  /* 0x000000050a0a7223 */ /* 0x000fe2000001000c */
        /* <DEDUP_REMOVED lines=8> */
[----:B---3--:R-:W-:Y:S01]  /*2f90*/  FADD.FTZ R6, R3, 1 ;  /* 0x3f80000003067421 */ /* 0x008fe20000010000 */
[----:B------:R-:W-:Y:S02]  /*2fa0*/  IMAD R3, R25, UR11, R18 ;  /* 0x0000000b19037c24 */ /* 0x000fe4000f8e0212 */
[----:B-1----:R-:W-:Y:S01]  /*2fb0*/  FADD.FTZ R11, R8, 1 ;  /* 0x3f800000080b7421 */ /* 0x002fe20000010000 */
[----:B------:R2:W1:Y:S02]  /*2fc0*/  MUFU.RCP R9, R6 ;  /* 0x0000000600097308 */ /* 0x0004640000001000 */
[----:B------:R-:W-:-:S06]  /*2fd0*/  IADD3 R3, PT, PT, R5, R3, RZ ;  /* 0x0000000305037210 */ /* 0x000fcc0007ffe0ff */
[----:B------:R-:W3:Y:S01]  /*2fe0*/  MUFU.RCP R11, R11 ;  /* 0x0000000b000b7308 */ /* 0x000ee20000001000 */
[----:B--2---:R-:W-:-:S04]  /*2ff0*/  LEA R6, P1, R4, UR12, 0x1 ;  /* 0x0000000c04067c11 */ /* 0x004fc8000f8208ff */
[----:B------:R-:W-:Y:S01]  /*3000*/  LEA.HI.X R7, R4, UR13, R3, 0x1, P1 ;  /* 0x0000000d04077c11 */ /* 0x000fe200088f0c03 */
[----:B-1----:R-:W-:Y:S01]  /*3010*/  FMUL.FTZ R9, R10, R9 ;  /* 0x000000090a097220 */ /* 0x002fe20000410000 */
[----:B---3--:R-:W-:-:S05]  /*3020*/  FMUL.FTZ R8, R12, R11 ;  /* 0x0000000b0c087220 */ /* 0x008fca0000410000 */
[----:B------:R-:W-:-:S05]  /*3030*/  F2FP.BF16.F32.PACK_AB R9, R8, R9 ;  /* 0x000000090809723e */ /* 0x000fca00000010ff */
[----:B------:R2:W-:Y:S02]  /*3040*/  STG.E desc[UR16][R6.64], R9 ;  /* 0x0000000906007986 */ /* 0x0005e4000c101910 */
.L_x_1623:
[----:B------:R-:W-:Y:S05]  /*3050*/  BSYNC.RECONVERGENT B0 ;  /* 0x0000000000007941 */ /* 0x000fea0003800200 */
.L_x_1615:
[----:B------:R-:W-:Y:S02]  /*3060*/  UIADD3 UR9, UPT, UPT, UR21, UR9, URZ ;  /* 0x0000000915097290 */ /* 0x000fe4000fffe0ff */
[----:B------:R-:W-:Y:S02]  /*3070*/  UIADD3 UR4, UPT, UPT, UR4, 0x1, URZ ;  /* 0x0000000104047890 */ /* 0x000fe4000fffe0ff */
[----:B------:R-:W-:-:S09]  /*3080*/  UISETP.GE.AND UP1, UPT, UR9, UR7, UPT ;  /* 0x000000070900728c */ /* 0x000fd2000bf26270 */
[----:B------:R-:W-:Y:S05]  /*3090*/  BRA.U !UP1, `(.L_x_1630) ;  /* 0xffffffd109787547 */ /* 0x000fea000b83ffff */
[----:B------:R-:W-:Y:S05]  /*30a0*/  EXIT ;  /* 0x000000000000794d */ /* 0x000fea0003800000 */
.L_x_1631:
        /* <DEDUP_REMOVED lines=13> */
.L_x_2504:


//--------------------- .text._Z35group_norm_nhwc_fwd_one_pass_kernelI11Bf16IOBf16WLi512ELi20ELi640EEv26Group_norm_nhwc_fwd_params --------------------------
	.section	.text._Z35group_norm_nhwc_fwd_one_pass_kernelI11Bf16IOBf16WLi512ELi20ELi640EEv26Group_norm_nhwc_fwd_params,"ax",@progbits
	.align	128
        .global         _Z35group_norm_nhwc_fwd_one_pass_kernelI11Bf16IOBf16WLi512ELi20ELi640EEv26Group_norm_nhwc_fwd_params
        .type           _Z35group_norm_nhwc_fwd_one_pass_kernelI11Bf16IOBf16WLi512ELi20ELi640EEv26Group_norm_nhwc_fwd_params,@function
        .size           _Z35group_norm_nhwc_fwd_one_pass_kernelI11Bf16IOBf16WLi512ELi20ELi640EEv26Group_norm_nhwc_fwd_params,(.L_x_2505 - _Z35group_norm_nhwc_fwd_one_pass_kernelI11Bf16IOBf16WLi512ELi20ELi640EEv26Group_norm_nhwc_fwd_params)
        .other          _Z35group_norm_nhwc_fwd_one_pass_kernelI11Bf16IOBf16WLi512ELi20ELi640EEv26Group_norm_nhwc_fwd_params,@"STO_CUDA_ENTRY STV_DEFAULT"
_Z35group_norm_nhwc_fwd_one_pass_kernelI11Bf16IOBf16WLi512ELi20ELi640EEv26Group_norm_nhwc_fwd_params:
.text._Z35group_norm_nhwc_fwd_one_pass_kernelI11Bf16IOBf16WLi512ELi20ELi640EEv26Group_norm_nhwc_fwd_params:
        /* <DEDUP_REMOVED lines=47> */
.L_x_1675:
[----:B-1----:R-:W1:Y:S01]  /*02f0*/  LDCU UR5, c[0x0][0x3f8] ;  /* 0x00007f00ff0577ac */ /* 0x002e620008000800 */
        /* <DEDUP_REMOVED lines=24> */
[----:B------:R-:W-:-:S04]  /*0480*/  IMAD R3, RZ, RZ, -UR9 ;  /* 0x80000009ff037e24 */ /* 0x000fc8000f8e02ff */
        /* <DEDUP_REMOVED lines=12> */
[-C--:B------:R-:W-:Y:S02]  /*0550*/  @!P1 IADD3 R3, PT, PT, R3, -R6.reuse, RZ ;  /* 0x8000000603039210 */ /* 0x080fe40007ffe0ff */
[----:B------:R-:W-:Y:S02]  /*0560*/  ISETP.GE.AND.EX P2, PT, R28, UR11, PT, P2 ;  /* 0x0000000b1c007c0c */ /* 0x000fe4000bf46320 */
[----:B------:R-:W-:Y:S02]  /*0570*/  ISETP.GE.U32.AND P1, PT, R3, R6, PT ;  /* 0x000000060300720c */ /* 0x000fe40003f26070 */
[----:B------:R-:W-:Y:S01]  /*0580*/  LOP3.LUT R6, R41, 0xffff, RZ, 0xc0, !PT ;  /* 0x0000ffff29067812 */ /* 0x000fe200078ec0ff */
[----:B------:R-:W1:Y:S08]  /*0590*/  @!P3 LDC.64 R12, c[0x0][0x3e0] ;  /* 0x0000f800ff0cbb82 */ /* 0x000e700000000a00 */
[----:B------:R-:W3:Y:S02]  /*05a0*/  @!P5 LDC.64 R18, c[0x0][0x3e0] ;  /* 0x0000f800ff12db82 */ /* 0x000ee40000000a00 */
        /* <DEDUP_REMOVED lines=27> */
[----:B---3--:R-:W-:Y:S02]  /*0760*/  @!P5 IMAD R3, R20, R18, RZ ;  /* 0x000000121403d224 */ /* 0x008fe400078e02ff */
[----:B------:R-:W-:-:S04]  /*0770*/  @!P3 IMAD.WIDE.U32 R12, R42, R12, R8 ;  /* 0x0000000c2a0cb225 */ /* 0x000fc800078e0008 */
[----:B------:R-:W-:Y:S01]  /*0780*/  @!P5 IMAD.MOV.U32 R23, RZ, RZ, R9 ;  /* 0x000000ffff17d224 */ /* 0x000fe200078e0009 */
[----:B------:R-:W-:Y:S01]  /*0790*/  @!P3 IADD3 R13, PT, PT, R13, R21, RZ ;  /* 0x000000150d0db210 */ /* 0x000fe20007ffe0ff */
[----:B------:R-:W-:Y:S01]  /*07a0*/  @!P5 IMAD R3, R38, R19, R3 ;  /* 0x000000132603d224 */ /* 0x000fe200078e0203 */
[----:B------:R-:W1:Y:S01]  /*07b0*/  @!P2 LDC.64 R20, c[0x0][0x390] ;  /* 0x0000e400ff14ab82 */ /* 0x000e620000000a00 */
[----:B----4-:R-:W-:Y:S01]  /*07c0*/  @!P3 LEA R16, P4, R12, R16, 0x1 ;  /* 0x000000100c10b211 */ /* 0x010fe200078808ff */
[----:B------:R-:W-:-:S03]  /*07d0*/  @!P5 IMAD.WIDE.U32 R18, R38, R18, R22 ;  /* 0x000000122612d225 */ /* 0x000fc600078e0016 */
[----:B------:R-:W-:Y:S01]  /*07e0*/  @!P3 LEA.HI.X R17, R12, R17, R13, 0x1, P4 ;  /* 0x000000110c11b211 */ /* 0x000fe200020f0c0d */
[----:B-----5:R-:W-:Y:S01]  /*07f0*/  @!P2 IMAD R22, R28, R14, RZ ;  /* 0x0000000e1c16a224 */ /* 0x020fe200078e02ff */
[----:B------:R-:W-:Y:S01]  /*0800*/  ISETP.GE.U32.AND P4, PT, R36, UR10, PT ;  /* 0x0000000a24007c0c */ /* 0x000fe2000bf86070 */
[----:B------:R-:W2:Y:S01]  /*0810*/  @!P1 LDC.64 R12, c[0x0][0x390] ;  /* 0x0000e400ff0c9b82 */ /* 0x000ea20000000a00 */
[----:B------:R-:W-:Y:S01]  /*0820*/  @!P5 IADD3 R3, PT, PT, R19, R3, RZ ;  /* 0x000000031303d210 */ /* 0x000fe20007ffe0ff */
[----:B------:R3:W4:Y:S01]  /*0830*/  @!P3 LDG.E R33, desc[UR16][R16.64] ;  /* 0x000000101021b981 */ /* 0x000722000c1e1900 */
[----:B------:R-:W-:Y:S02]  /*0840*/  ISETP.GE.AND.EX P3, PT, R24, UR11, PT, P4 ;  /* 0x0000000b18007c0c */ /* 0x000fe4000bf66340 */
[----:B0-----:R-:W-:Y:S02]  /*0850*/  @!P5 LEA R4, P6, R18, R4, 0x1 ;  /* 0x000000041204d211 */ /* 0x001fe400078c08ff */
[----:B------:R-:W-:Y:S01]  /*0860*/  ISETP.GE.U32.AND P4, PT, R35, UR10, PT ;  /* 0x0000000a23007c0c */ /* 0x000fe2000bf86070 */
[----:B------:R-:W-:Y:S01]  /*0870*/  @!P2 IMAD R19, R37, R15, R22 ;  /* 0x0000000f2513a224 */ /* 0x000fe200078e0216 */
[----:B---3--:R-:W-:-:S02]  /*0880*/  @!P2 MOV R16, R6 ;  /* 0x000000060010a202 */ /* 0x008fc40000000f00 */
[----:B------:R-:W-:Y:S02]  /*0890*/  @!P2 MOV R17, R9 ;  /* 0x000000090011a202 */ /* 0x000fe40000000f00 */
        /* <DEDUP_REMOVED lines=20> */
[----:B------:R-:W-:Y:S02]  /*09e0*/  IMAD.MOV.U32 R34, RZ, RZ, RZ ;  /* 0x000000ffff227224 */ /* 0x000fe400078e00ff */
        /* <DEDUP_REMOVED lines=16> */
[----:B------:R-:W-:Y:S01]  /*0af0*/  @!P4 IMAD R3, R35, R5, R3 ;  /* 0x000000052303c224 */ /* 0x000fe200078e0203 */
[----:B------:R-:W-:-:S03]  /*0b00*/  @!P3 IADD3 R24, PT, PT, R19, R24, RZ ;  /* 0x000000181318b210 */ /* 0x000fc60007ffe0ff */
[----:B-----5:R-:W5:Y:S01]  /*0b10*/  @!P6 LDC.64 R20, c[0x0][0x390] ;  /* 0x0000e400ff14eb82 */ /* 0x020f620000000a00 */
[----:B--2---:R-:W-:Y:S01]  /*0b20*/  @!P3 LEA R10, P2, R18, R10, 0x1 ;  /* 0x0000000a120ab211 */ /* 0x004fe200078408ff */
[----:B------:R-:W-:-:S03]  /*0b30*/  @!P4 IMAD.WIDE.U32 R22, R35, R4, R22 ;  /* 0x000000042316c225 */ /* 0x000fc600078e0016 */
[----:B------:R-:W-:-:S03]  /*0b40*/  @!P3 LEA.HI.X R11, R18, R11, R24, 0x1, P2 ;  /* 0x0000000b120bb211 */ /* 0x000fc600010f0c18 */
[----:B------:R-:W2:Y:S01]  /*0b50*/  @!P5 LDC.64 R4, c[0x0][0x390] ;  /* 0x0000e400ff04db82 */ /* 0x000ea20000000a00 */
[----:B------:R-:W-:Y:S01]  /*0b60*/  @!P4 IADD3 R3, PT, PT, R23, R3, RZ ;  /* 0x000000031703c210 */ /* 0x000fe20007ffe0ff */
[----:B------:R1:W3:Y:S02]  /*0b70*/  @!P3 LDG.E R30, desc[UR16][R10.64] ;  /* 0x000000100a1eb981 */ /* 0x0002e4000c1e1900 */
[----:B-1----:R-:W-:Y:S01]  /*0b80*/  @!P4 LEA R12, P2, R22, R12, 0x1 ;  /* 0x0000000c160cc211 */ /* 0x002fe200078408ff */
[----:B------:R-:W-:-:S03]  /*0b90*/  @!P6 IMAD R18, R44, R14, RZ ;  /* 0x0000000e2c12e224 */ /* 0x000fc600078e02ff */
[----:B------:R-:W-:Y:S01]  /*0ba0*/  @!P4 LEA.HI.X R13, R22, R13, R3, 0x1, P2 ;  /* 0x0000000d160dc211 */ /* 0x000fe200010f0c03 */
[C---:B------:R-:W-:Y:S01]  /*0bb0*/  @!P6 IMAD R3, R40.reuse, R15, R18 ;  /* 0x0000000f2803e224 */ /* 0x040fe200078e0212 */
[----:B------:R-:W-:Y:S01]  /*0bc0*/  @!P6 MOV R10, R6 ;  /* 0x00000006000ae202 */ /* 0x000fe20000000f00 */
[----:B------:R-:W-:Y:S02]  /*0bd0*/  @!P6 IMAD.MOV.U32 R11, RZ, RZ, R9 ;  /* 0x000000ffff0be224 */ /* 0x000fe400078e0009 */
        /* <DEDUP_REMOVED lines=8> */
[C---:B-----5:R-:W-:Y:S02]  /*0c60*/  @!P6 LEA R20, P2, R14.reuse, R20, 0x1 ;  /* 0x000000140e14e211 */ /* 0x060fe400078408ff */
[----:B------:R-:W5:Y:S02]  /*0c70*/  @!P4 LDG.E R29, desc[UR16][R12.64] ;  /* 0x000000100c1dc981 */ /* 0x000f64000c1e1900 */
[----:B------:R-:W-:Y:S02]  /*0c80*/  @!P6 LEA.HI.X R21, R14, R21, R3, 0x1, P2 ;  /* 0x000000150e15e211 */ /* 0x000fe400010f0c03 */
[----:B------:R-:W-:-:S02]  /*0c90*/  @!P5 IADD3 R17, PT, PT, R11, R17, RZ ;  /* 0x000000110b11d210 */ /* 0x000fc40007ffe0ff */
[C---:B--2---:R-:W-:Y:S01]  /*0ca0*/  @!P5 LEA R4, P2, R10.reuse, R4, 0x1 ;  /* 0x000000040a04d211 */ /* 0x044fe200078408ff */
[----:B------:R-:W-:Y:S01]  /*0cb0*/  HFMA2 R27, -RZ, RZ, 0, 0 ;  /* 0x00000000ff1b7431 */ /* 0x000fe200000001ff */
[----:B------:R-:W2:Y:S02]  /*0cc0*/  @!P6 LDG.E R28, desc[UR16][R20.64] ;  /* 0x00000010141ce981 */ /* 0x000ea4000c1e1900 */
[----:B------:R-:W-:-:S05]  /*0cd0*/  @!P5 LEA.HI.X R5, R10, R5, R17, 0x1, P2 ;  /* 0x000000050a05d211 */ /* 0x000fca00010f0c11 */
[----:B------:R0:W2:Y:S01]  /*0ce0*/  @!P5 LDG.E R27, desc[UR16][R4.64] ;  /* 0x00000010041bd981 */ /* 0x0000a2000c1e1900 */
[----:B------:R-:W1:Y:S02]  /*0cf0*/  S2R R22, SR_LANEID ;  /* 0x0000000000167919 */ /* 0x000e640000000000 */
[----:B-1----:R-:W-:Y:S02]  /*0d00*/  ISETP.GT.AND P2, PT, R22, 0x1e, PT ;  /* 0x0000001e1600780c */ /* 0x002fe40003f44270 */
[C---:B----4-:R-:W-:Y:S01]  /*0d10*/  PRMT R25, R33.reuse, 0x7632, R25 ;  /* 0x0000763221197816 */ /* 0x050fe20000000019 */
[----:B------:R-:W-:-:S03]  /*0d20*/  IMAD.U32 R33, R33, 0x10000, RZ ;  /* 0x0001000021217824 */ /* 0x000fc600078e00ff */
        /* <DEDUP_REMOVED lines=23> */
[----:B------:R-:W-:Y:S01]  /*0ea0*/  SHF.L.U32 R31, R31, 0x10, RZ ;  /* 0x000000101f1f7819 */ /* 0x000fe200000006ff */
[----:B------:R-:W-:Y:S02]  /*0eb0*/  FADD.FTZ R13, R5, R12 ;  /* 0x0000000c050d7221 */ /* 0x000fe40000010000 */
[----:B------:R-:W-:-:S02]  /*0ec0*/  FMUL.FTZ R10, R11, R11 ;  /* 0x0000000b0b0a7220 */ /* 0x000fc40000410000 */
[----:B------:R-:W-:Y:S01]  /*0ed0*/  FADD.FTZ R5, R31, R11 ;  /* 0x0000000b1f057221 */ /* 0x000fe20000010000 */
[C---:B------:R-:W-:Y:S02]  /*0ee0*/  PRMT R3, R30.reuse, 0x7632, R3 ;  /* 0x000076321e037816 */ /* 0x040fe40000000003 */
        /* <DEDUP_REMOVED lines=8> */
[----:B------:R-:W-:Y:S01]  /*0f70*/  FFMA.FTZ R10, R30, R30, R15 ;  /* 0x0000001e1e0a7223 */ /* 0x000fe2000001000f */
[C---:B-----5:R-:W-:Y:S02]  /*0f80*/  PRMT R4, R29.reuse, 0x7632, R4 ;  /* 0x000076321d047816 */ /* 0x060fe40000000004 */
[----:B------:R-:W-:-:S03]  /*0f90*/  SHF.L.U32 R29, R29, 0x10, RZ ;  /* 0x000000101d1d7819 */ /* 0x000fc600000006ff */
[----:B------:R-:W-:Y:S02]  /*0fa0*/  IMAD.U32 R4, R4, 0x10000, RZ ;  /* 0x0001000004047824 */ /* 0x000fe400078e00ff */
[----:B------:R-:W-:Y:S01]  /*0fb0*/  FADD.FTZ R13, R13, R10 ;  /* 0x0000000a0d0d7221 */ /* 0x000fe20000010000 */
[----:B--2---:R-:W-:Y:S01]  /*0fc0*/  PRMT R5, R28, 0x7632, R5 ;  /* 0x000076321c057816 */ /* 0x004fe20000000005 */
[----:B------:R-:W-:Y:S01]  /*0fd0*/  FMUL.FTZ R14, R4, R4 ;  /* 0x00000004040e7220 */ /* 0x000fe20000410000 */
[----:B------:R-:W-:Y:S02]  /*0fe0*/  FADD.FTZ R15, R29, R4 ;  /* 0x000000041d0f7221 */ /* 0x000fe40000010000 */
        /* <DEDUP_REMOVED lines=52> */
[----:B-1----:R-:W-:-:S03]  /*1330*/  FADD.FTZ R16, R12, R14 ;  /* 0x0000000e0c107221 */ /* 0x002fc60000010000 */
[----:B------:R-:W-:-:S05]  /*1340*/  @!P2 IADD3 R18, PT, PT, R19, R18, RZ ;  /* 0x000000121312a210 */ /* 0x000fca0007ffe0ff */
[----:B------:R2:W-:Y:S02]  /*1350*/  @!P2 STS.64 [R18+0x18], R16 ;  /* 0x000018101200a388 */ /* 0x0005e40000000a00 */
.L_x_1633:
[----:B------:R-:W-:Y:S05]  /*1360*/  BSYNC.RECONVERGENT B0 ;  /* 0x0000000000007941 */ /* 0x000fea0003800200 */
.L_x_1632:
        /* <DEDUP_REMOVED lines=56> */
.L_x_1635:
[----:B------:R-:W-:Y:S05]  /*16f0*/  BSYNC.RECONVERGENT B0 ;  /* 0x0000000000007941 */ /* 0x000fea0003800200 */
.L_x_1634:
        /* <DEDUP_REMOVED lines=15> */
[----:B------:R-:W-:Y:S01]  /*17f0*/  IMAD.U32 R15, RZ, RZ, UR12 ;  /* 0x0000000cff0f7e24 */ /* 0x000fe2000f8e00ff */
        /* <DEDUP_REMOVED lines=17> */
.L_x_1638:
[----:B------:R-:W2:Y:S04]  /*1910*/  LDG.E.STRONG.GPU R15, desc[UR16][R12.64] ;  /* 0x000000100c0f7981 */ /* 0x000ea8000c1ef900 */
[----:B--2---:R-:W-:Y:S01]  /*1920*/  CCTL.IVALL ;  /* 0x00000000ff00798f */ /* 0x004fe20002000000 */
[----:B------:R-:W-:Y:S05]  /*1930*/  YIELD ;  /* 0x0000000000007946 */ /* 0x000fea0003800000 */
[----:B------:R-:W-:-:S13]  /*1940*/  ISETP.NE.AND P4, PT, R15, R14, PT ;  /* 0x0000000e0f00720c */ /* 0x000fda0003f85270 */
[----:B------:R-:W-:Y:S05]  /*1950*/  @P4 BRA `(.L_x_1638) ;  /* 0xfffffffc00ec4947 */ /* 0x000fea000383ffff */
.L_x_1637:
        /* <DEDUP_REMOVED lines=15> */
.L_x_1640:
        /* <DEDUP_REMOVED lines=8> */
[----:B------:R-:W-:Y:S02]  /*1ad0*/  ISETP.EQ.OR P6, PT, R12, UR15, P3 ;  /* 0x0000000f0c007c0c */ /* 0x000fe40009fc2670 */
[----:B------:R-:W-:Y:S01]  /*1ae0*/  @!UP0 UIMAD.WIDE.U32 UR24, UR9, 0x8, UR18 ;  /* 0x00000008091888a5 */ /* 0x000fe2000f8e0012 */
[----:B------:R-:W-:-:S03]  /*1af0*/  MOV R12, UR26 ;  /* 0x0000001a000c7c02 */ /* 0x000fc60008000f00 */
[----:B------:R-:W-:Y:S01]  /*1b00*/  VOTEU.ALL UP0, P5 ;  /* 0x0000000000ff7886 */ /* 0x000fe20002800000 */
[----:B------:R-:W-:Y:S01]  /*1b10*/  ISETP.EQ.OR P2, PT, R12, UR15, P3 ;  /* 0x0000000f0c007c0c */ /* 0x000fe20009f42670 */
[----:B------:R-:W-:Y:S01]  /*1b20*/  IMAD.U32 R19, RZ, RZ, UR25 ;  /* 0x00000019ff137e24 */ /* 0x000fe2000f8e00ff */
[----:B--2---:R-:W-:Y:S02]  /*1b30*/  MOV R18, UR24 ;  /* 0x0000001800127c02 */ /* 0x004fe40008000f00 */
[----:B------:R-:W-:-:S04]  /*1b40*/  @!UP0 UIMAD.WIDE.U32 UR24, UR22, 0x8, UR18 ;  /* 0x00000008161888a5 */ /* 0x000fc8000f8e0012 */
[----:B------:R-:W0:Y:S02]  /*1b50*/  @!P4 LDG.E.64 R18, desc[UR16][R18.64] ;  /* 0x000000101212c981 */ /* 0x000e24000c1e1b00 */
        /* <DEDUP_REMOVED lines=18> */
[----:B------:R-:W-:Y:S01]  /*1c80*/  MOV R14, UR24 ;  /* 0x00000018000e7c02 */ /* 0x000fe20008000f00 */
[----:B------:R-:W-:Y:S01]  /*1c90*/  UIADD3 UR24, UPT, UPT, UR5, 0x6, URZ ;  /* 0x0000000605187890 */ /* 0x000fe2000fffe0ff */
[----:B------:R-:W-:Y:S02]  /*1ca0*/  @!P5 FADD.FTZ R17, R17, R15 ;  /* 0x0000000f1111d221 */ /* 0x000fe40000010000 */
[----:B------:R-:W-:Y:S02]  /*1cb0*/  ISETP.EQ.OR P4, PT, R14, UR15, P3 ;  /* 0x0000000f0e007c0c */ /* 0x000fe40009f82670 */
[----:B------:R-:W-:Y:S01]  /*1cc0*/  MOV R14, UR25 ;  /* 0x00000019000e7c02 */ /* 0x000fe20008000f00 */
[----:B------:R-:W-:-:S03]  /*1cd0*/  UIADD3 UR25, UPT, UPT, UR5, 0x7, URZ ;  /* 0x0000000705197890 */ /* 0x000fc6000fffe0ff */
[----:B------:R-:W-:Y:S01]  /*1ce0*/  ISETP.EQ.OR P5, PT, R14, UR15, P3 ;  /* 0x0000000f0e007c0c */ /* 0x000fe20009fa2670 */
[----:B------:R-:W-:Y:S02]  /*1cf0*/  IMAD.U32 R14, RZ, RZ, UR24 ;  /* 0x00000018ff0e7e24 */ /* 0x000fe4000f8e00ff */
[----:B---3--:R-:W-:Y:S01]  /*1d00*/  @!P6 FADD.FTZ R16, R16, R12 ;  /* 0x0000000c1010e221 */ /* 0x008fe20000010000 */
[----:B------:R-:W-:Y:S02]  /*1d10*/  @!P6 FADD.FTZ R17, R17, R13 ;  /* 0x0000000d1111e221 */ /* 0x000fe40000010000 */
[----:B------:R-:W-:Y:S01]  /*1d20*/  ISETP.EQ.OR P6, PT, R14, UR15, P3 ;  /* 0x0000000f0e007c0c */ /* 0x000fe20009fc2670 */
[----:B------:R-:W-:Y:S01]  /*1d30*/  VOTEU.ALL UP0, P4 ;  /* 0x0000000000ff7886 */ /* 0x000fe20002000000 */
[----:B------:R-:W-:Y:S01]  /*1d40*/  MOV R12, UR25 ;  /* 0x00000019000c7c02 */ /* 0x000fe20008000f00 */
[----:B----4-:R-:W-:Y:S01]  /*1d50*/  @!P2 FADD.FTZ R16, R16, R20 ;  /* 0x000000141010a221 */ /* 0x010fe20000010000 */
[----:B------:R-:W-:-:S02]  /*1d60*/  @!P2 FADD.FTZ R17, R17, R21 ;  /* 0x000000151111a221 */ /* 0x000fc40000010000 */
[----:B------:R-:W-:Y:S01]  /*1d70*/  ISETP.EQ.OR P2, PT, R12, UR15, P3 ;  /* 0x0000000f0c007c0c */ /* 0x000fe20009f42670 */
[----:B------:R-:W-:Y:S01]  /*1d80*/  @!UP0 UIMAD.WIDE.U32 UR24, UR11, 0x8, UR18 ;  /* 0x000000080b1888a5 */ /* 0x000fe2000f8e0012 */
[----:B------:R-:W-:-:S05]  /*1d90*/  VOTEU.ALL UP1, P5 ;  /* 0x0000000000ff7886 */ /* 0x000fca0002820000 */
[----:B------:R-:W-:Y:S01]  /*1da0*/  MOV R18, UR24 ;  /* 0x0000001800127c02 */ /* 0x000fe20008000f00 */
[----:B------:R-:W-:Y:S01]  /*1db0*/  VOTEU.ALL UP0, P6 ;  /* 0x0000000000ff7886 */ /* 0x000fe20003000000 */
[----:B------:R-:W-:Y:S01]  /*1dc0*/  MOV R19, UR25 ;  /* 0x0000001900137c02 */ /* 0x000fe20008000f00 */
[----:B------:R-:W-:-:S03]  /*1dd0*/  @!UP1 UIMAD.WIDE.U32 UR26, UR13, 0x8, UR18 ;  /* 0x000000080d1a98a5 */ /* 0x000fc6000f8e0012 */
[----:B------:R-:W-:Y:S01]  /*1de0*/  VOTEU.ALL UP1, P2 ;  /* 0x0000000000ff7886 */ /* 0x000fe20001020000 */
[----:B------:R-:W-:Y:S01]  /*1df0*/  @!UP0 UIMAD.WIDE.U32 UR24, UR12, 0x8, UR18 ;  /* 0x000000080c1888a5 */ /* 0x000fe2000f8e0012 */
[----:B------:R-:W2:Y:S01]  /*1e00*/  @!P4 LDG.E.64 R18, desc[UR16][R18.64] ;  /* 0x000000101212c981 */ /* 0x000ea2000c1e1b00 */
[----:B------:R-:W-:Y:S02]  /*1e10*/  MOV R14, UR26 ;  /* 0x0000001a000e7c02 */ /* 0x000fe40008000f00 */
[----:B------:R-:W-:Y:S01]  /*1e20*/  MOV R15, UR27 ;  /* 0x0000001b000f7c02 */ /* 0x000fe20008000f00 */
[----:B------:R-:W-:Y:S01]  /*1e30*/  @!UP1 UIMAD.WIDE.U32 UR26, UR21, 0x8, UR18 ;  /* 0x00000008151a98a5 */ /* 0x000fe2000f8e0012 */
[----:B------:R-:W-:Y:S02]  /*1e40*/  MOV R12, UR24 ;  /* 0x00000018000c7c02 */ /* 0x000fe40008000f00 */
[----:B------:R-:W-:Y:S02]  /*1e50*/  MOV R13, UR25 ;  /* 0x00000019000d7c02 */ /* 0x000fe40008000f00 */
[----:B------:R-:W3:Y:S01]  /*1e60*/  @!P5 LDG.E.64 R14, desc[UR16][R14.64] ;  /* 0x000000100e0ed981 */ /* 0x000ee2000c1e1b00 */
[----:B------:R-:W-:Y:S01]  /*1e70*/  MOV R20, UR26 ;  /* 0x0000001a00147c02 */ /* 0x000fe20008000f00 */
[----:B------:R-:W-:-:S02]  /*1e80*/  IMAD.U32 R21, RZ, RZ, UR27 ;  /* 0x0000001bff157e24 */ /* 0x000fc4000f8e00ff */
[----:B------:R-:W4:Y:S04]  /*1e90*/  @!P6 LDG.E.64 R12, desc[UR16][R12.64] ;  /* 0x000000100c0ce981 */ /* 0x000f28000c1e1b00 */
[----:B------:R-:W5:Y:S01]  /*1ea0*/  @!P2 LDG.E.64 R20, desc[UR16][R20.64] ;  /* 0x000000101414a981 */ /* 0x000f62000c1e1b00 */
[----:B------:R-:W-:Y:S02]  /*1eb0*/  UIADD3 UR5, UPT, UPT, UR5, 0x8, URZ ;  /* 0x0000000805057890 */ /* 0x000fe4000fffe0ff */
[----:B------:R-:W-:Y:S02]  /*1ec0*/  UIADD3 UR23, UPT, UPT, UR23, 0x8, URZ ;  /* 0x0000000817177890 */ /* 0x000fe4000fffe0ff */
[----:B------:R-:W-:Y:S02]  /*1ed0*/  ULEA UR9, UR20, UR9, 0x3 ;  /* 0x0000000914097291 */ /* 0x000fe4000f8e18ff */
[----:B------:R-:W-:-:S02]  /*1ee0*/  ULEA UR22, UR20, UR22, 0x3 ;  /* 0x0000001614167291 */ /* 0x000fc4000f8e18ff */
[----:B------:R-:W-:Y:S02]  /*1ef0*/  ULEA UR10, UR20, UR10, 0x3 ;  /* 0x0000000a140a7291 */ /* 0x000fe4000f8e18ff */
[----:B------:R-:W-:Y:S02]  /*1f00*/  ULEA UR14, UR20, UR14, 0x3 ;  /* 0x0000000e140e7291 */ /* 0x000fe4000f8e18ff */
[----:B------:R-:W-:Y:S02]  /*1f10*/  ULEA UR11, UR20, UR11, 0x3 ;  /* 0x0000000b140b7291 */ /* 0x000fe4000f8e18ff */
[----:B------:R-:W-:Y:S02]  /*1f20*/  ULEA UR13, UR20, UR13, 0x3 ;  /* 0x0000000d140d7291 */ /* 0x000fe4000f8e18ff */
[----:B------:R-:W-:Y:S02]  /*1f30*/  ULEA UR12, UR20, UR12, 0x3 ;  /* 0x0000000c140c7291 */ /* 0x000fe4000f8e18ff */
[----:B------:R-:W-:Y:S01]  /*1f40*/  ULEA UR21, UR20, UR21, 0x3 ;  /* 0x0000001514157291 */ /* 0x000fe2000f8e18ff */
[----:B--2---:R-:W-:Y:S01]  /*1f50*/  @!P4 FADD.FTZ R16, R16, R18 ;  /* 0x000000121010c221 */ /* 0x004fe20000010000 */
[----:B------:R-:W-:Y:S01]  /*1f60*/  @!P4 FADD.FTZ R17, R17, R19 ;  /* 0x000000131111c221 */ /* 0x000fe20000010000 */
[----:B------:R-:W-:-:S02]  /*1f70*/  ISETP.NE.AND P4, PT, R22, UR5, PT ;  /* 0x0000000516007c0c */ /* 0x000fc4000bf85270 */
        /* <DEDUP_REMOVED lines=8> */
.L_x_1639:
        /* <DEDUP_REMOVED lines=24> */
[----:B------:R-:W-:Y:S01]  /*2180*/  VOTEU.ALL UP2, P6 ;  /* 0x0000000000ff7886 */ /* 0x000fe20003040000 */
[----:B------:R-:W-:Y:S01]  /*2190*/  MOV R19, UR11 ;  /* 0x0000000b00137c02 */ /* 0x000fe20008000f00 */
[----:B------:R-:W-:Y:S02]  /*21a0*/  @!UP1 UIMAD UR12, UR12, UR20, UR6 ;  /* 0x000000140c0c92a4 */ /* 0x000fe4000f8e0206 */
[----:B------:R-:W-:-:S03]  /*21b0*/  @!UP0 UIMAD.WIDE.U32 UR10, UR9, 0x8, UR18 ;  /* 0x00000008090a88a5 */ /* 0x000fc6000f8e0012 */
[----:B------:R-:W0:Y:S01]  /*21c0*/  @!P2 LDG.E.64 R18, desc[UR16][R18.64] ;  /* 0x000000101212a981 */ /* 0x000e22000c1e1b00 */
[----:B------:R-:W-:Y:S02]  /*21d0*/  @!UP1 UIMAD.WIDE.U32 UR12, UR12, 0x8, UR18 ;  /* 0x000000080c0c98a5 */ /* 0x000fe4000f8e0012 */
[----:B------:R-:W-:Y:S01]  /*21e0*/  @!UP2 UIMAD UR9, UR14, UR20, UR6 ;  /* 0x000000140e09a2a4 */ /* 0x000fe2000f8e0206 */
[----:B------:R-:W-:Y:S01]  /*21f0*/  MOV R14, UR10 ;  /* 0x0000000a000e7c02 */ /* 0x000fe20008000f00 */
[----:B------:R-:W-:Y:S02]  /*2200*/  IMAD.U32 R15, RZ, RZ, UR11 ;  /* 0x0000000bff0f7e24 */ /* 0x000fe4000f8e00ff */
[----:B------:R-:W-:Y:S01]  /*2210*/  @!UP2 UIMAD.WIDE.U32 UR10, UR9, 0x8, UR18 ;  /* 0x00000008090aa8a5 */ /* 0x000fe2000f8e0012 */
[----:B------:R-:W-:Y:S02]  /*2220*/  MOV R12, UR12 ;  /* 0x0000000c000c7c02 */ /* 0x000fe40008000f00 */
[----:B------:R-:W-:Y:S01]  /*2230*/  MOV R13, UR13 ;  /* 0x0000000d000d7c02 */ /* 0x000fe20008000f00 */
[----:B------:R-:W2:Y:S02]  /*2240*/  @!P4 LDG.E.64 R14, desc[UR16][R14.64] ;  /* 0x000000100e0ec981 */ /* 0x000ea4000c1e1b00 */
[----:B------:R-:W-:-:S02]  /*2250*/  MOV R20, UR10 ;  /* 0x0000000a00147c02 */ /* 0x000fc40008000f00 */
        /* <DEDUP_REMOVED lines=14> */
.L_x_1641:
        /* <DEDUP_REMOVED lines=14> */
[----:B------:R-:W-:Y:S01]  /*2420*/  IMAD.U32 R14, RZ, RZ, UR12 ;  /* 0x0000000cff0e7e24 */ /* 0x000fe2000f8e00ff */
        /* <DEDUP_REMOVED lines=13> */
.L_x_1642:
        /* <DEDUP_REMOVED lines=13> */
.L_x_1643:
[----:B------:R-:W-:Y:S05]  /*25d0*/  BSYNC.RECONVERGENT B0 ;  /* 0x0000000000007941 */ /* 0x000fea0003800200 */
.L_x_1636:
        /* <DEDUP_REMOVED lines=18> */
[----:B0-----:R-:W2:Y:S04]  /*2700*/  LDG.E.U16 R16, desc[UR16][R12.64] ;  /* 0x000000100c107981 */ /* 0x001ea8000c1e1500 */
[----:B------:R0:W3:Y:S04]  /*2710*/  LDG.E.U16 R17, desc[UR16][R12.64+0x2] ;  /* 0x000002100c117981 */ /* 0x0000e8000c1e1500 */
[----:B------:R-:W4:Y:S04]  /*2720*/  LDG.E.U16 R18, desc[UR16][R14.64] ;  /* 0x000000100e127981 */ /* 0x000f28000c1e1500 */
[----:B------:R-:W5:Y:S01]  /*2730*/  LDG.E.U16 R19, desc[UR16][R14.64+0x2] ;  /* 0x000002100e137981 */ /* 0x000f62000c1e1500 */
[----:B------:R-:W-:Y:S03]  /*2740*/  BSSY.RECONVERGENT B0, `(.L_x_1644) ;  /* 0x00001de000007945 */ /* 0x000fe60003800200 */
[----:B0-----:R-:W0:Y:S02]  /*2750*/  LDS.64 R12, [UR5+0xc0] ;  /* 0x0000c005ff0c7984 */ /* 0x001e240008000a00 */
[----:B0-----:R-:W-:-:S05]  /*2760*/  FMUL.FTZ R12, R12, UR10 ;  /* 0x0000000a0c0c7c20 */ /* 0x001fca0008410000 */
[----:B------:R-:W-:-:S13]  /*2770*/  R2UR UR5, R12 ;  /* 0x000000000c0572ca */ /* 0x000fda00000e0000 */
[----:B------:R-:W-:-:S05]  /*2780*/  MOV R12, UR5 ;  /* 0x00000005000c7c02 */ /* 0x000fca0008000f00 */
[----:B------:R-:W-:-:S04]  /*2790*/  FMUL.FTZ R12, R12, UR5 ;  /* 0x000000050c0c7c20 */ /* 0x000fc80008410000 */
[----:B------:R-:W-:Y:S01]  /*27a0*/  FFMA.FTZ R20, R13, UR10, -R12 ;  /* 0x0000000a0d147c23 */ /* 0x000fe2000801080c */
[----:B------:R-:W0:Y:S04]  /*27b0*/  LDCU.U8 UR10, c[0x0][0x3fc] ;  /* 0x00007f80ff0a77ac */ /* 0x000e280008000000 */
[----:B------:R-:W-:-:S13]  /*27c0*/  FSETP.GTU.FTZ.AND P2, PT, R20, RZ, PT ;  /* 0x000000ff1400720b */ /* 0x000fda0003f5c000 */
[----:B------:R-:W-:Y:S01]  /*27d0*/  VOTEU.ANY UP0, P2 ;  /* 0x0000000000ff7886 */ /* 0x000fe20001000100 */
[----:B------:R-:W-:Y:S01]  /*27e0*/  PLOP3.LUT P2, PT, PT, PT, UP0, 0x80, 0x8 ;  /* 0x000000000008781c */ /* 0x000fe20003f4f008 */
[----:B0-----:R-:W-:-:S03]  /*27f0*/  UISETP.NE.AND UP1, UPT, UR10, URZ, UPT ;  /* 0x000000ff0a00728c */ /* 0x001fc6000bf25270 */
[----:B------:R-:W0:Y:S09]  /*2800*/  @UP0 LDCU UR8, c[0x0][0x3a8] ;  /* 0x00007500ff0807ac */ /* 0x000e320008000800 */
[----:B0-----:R-:W-:Y:S01]  /*2810*/  @P2 FADD.FTZ R20, R20, UR8 ;  /* 0x0000000814142e21 */ /* 0x001fe20008010000 */
[----:B------:R-:W-:-:S05]  /*2820*/  UMOV UR8, 0x3f800000 ;  /* 0x3f80000000087882 */ /* 0x000fca0000000000 */
[----:B------:R-:W0:Y:S02]  /*2830*/  @P2 MUFU.RSQ R20, R20 ;  /* 0x0000001400142308 */ /* 0x000e240000001400 */
[----:B0-----:R-:W-:-:S13]  /*2840*/  @P2 R2UR UR9, R20 ;  /* 0x00000000140922ca */ /* 0x001fda00000e0000 */
[----:B------:R-:W-:Y:S01]  /*2850*/  @UP0 UMOV UR8, UR9 ;  /* 0x0000000900080c82 */ /* 0x000fe20008000000 */
[----:B--2---:R-:W-:Y:S02]  /*2860*/  SHF.L.U32 R12, R16, 0x10, RZ ;  /* 0x00000010100c7819 */ /* 0x004fe400000006ff */
[----:B---3--:R-:W-:Y:S02]  /*2870*/  SHF.L.U32 R13, R17, 0x10, RZ ;  /* 0x00000010110d7819 */ /* 0x008fe400000006ff */
[----:B----4-:R-:W-:Y:S02]  /*2880*/  SHF.L.U32 R18, R18, 0x10, RZ ;  /* 0x0000001012127819 */ /* 0x010fe400000006ff */
[----:B-----5:R-:W-:Y:S01]  /*2890*/  SHF.L.U32 R19, R19, 0x10, RZ ;  /* 0x0000001013137819 */ /* 0x020fe200000006ff */
[----:B------:R-:W-:Y:S06]  /*28a0*/  BRA.U UP1, `(.L_x_1645) ;  /* 0x0000000901f07547 */ /* 0x000fec000b800000 */
[----:B------:R-:W0:Y:S01]  /*28b0*/  LDCU.64 UR12, c[0x0][0x3e8] ;  /* 0x00007d00ff0c77ac */ /* 0x000e220008000a00 */
[----:B------:R-:W-:Y:S01]  /*28c0*/  SHF.R.S32.HI R23, RZ, 0x1f, R0 ;  /* 0x0000001fff177819 */ /* 0x000fe20000011400 */
[----:B------:R-:W-:Y:S01]  /*28d0*/  BSSY.RECONVERGENT B1, `(.L_x_1646) ;  /* 0x000001b000017945 */ /* 0x000fe20003800200 */
[----:B------:R-:W-:Y:S02]  /*28e0*/  SHF.R.S32.HI R22, RZ, 0x1f, R42 ;  /* 0x0000001fff167819 */ /* 0x000fe4000001142a */
[----:B0-----:R-:W-:Y:S02]  /*28f0*/  ISETP.GE.U32.AND P2, PT, R0, UR12, PT ;  /* 0x0000000c00007c0c */ /* 0x001fe4000bf46070 */
        /* <DEDUP_REMOVED lines=14> */
[----:B------:R-:W-:-:S03]  /*29e0*/  FFMA.FTZ R20, R12, R20, R18 ;  /* 0x000000140c147223 */ /* 0x000fc60000010012 */
[----:B------:R-:W-:Y:S01]  /*29f0*/  FFMA.FTZ R21, R13, R21, R19 ;  /* 0x000000150d157223 */ /* 0x000fe20000010013 */
[----:B0-----:R-:W-:-:S04]  /*2a00*/  IMAD R16, R23, UR18, RZ ;  /* 0x0000001217107c24 */ /* 0x001fc8000f8e02ff */
[----:B------:R-:W-:Y:S01]  /*2a10*/  F2FP.BF16.F32.PACK_AB R21, R21, R20 ;  /* 0x000000141515723e */ /* 0x000fe200000010ff */
[----:B------:R-:W-:-:S04]  /*2a20*/  IMAD.WIDE.U32 R14, R0, UR18, R14 ;  /* 0x00000012000e7c25 */ /* 0x000fc8000f8e000e */
[----:B------:R-:W-:-:S04]  /*2a30*/  IMAD R16, R0, UR19, R16 ;  /* 0x0000001300107c24 */ /* 0x000fc8000f8e0210 */
[----:B------:R-:W-:Y:S01]  /*2a40*/  IMAD.IADD R15, R15, 0x1, R16 ;  /* 0x000000010f0f7824 */ /* 0x000fe200078e0210 */
[----:B-1----:R-:W-:-:S04]  /*2a50*/  LEA R16, P2, R14, UR10, 0x1 ;  /* 0x0000000a0e107c11 */ /* 0x002fc8000f8408ff */
[----:B------:R-:W-:-:S05]  /*2a60*/  LEA.HI.X R17, R14, UR11, R15, 0x1, P2 ;  /* 0x0000000b0e117c11 */ /* 0x000fca00090f0c0f */
[----:B------:R0:W-:Y:S04]  /*2a70*/  STG.E desc[UR16][R16.64], R21 ;  /* 0x0000001510007986 */ /* 0x0001e8000c101910 */
.L_x_1647:
[----:B------:R-:W-:Y:S05]  /*2a80*/  BSYNC.RECONVERGENT B1 ;  /* 0x0000000000017941 */ /* 0x000fea0003800200 */
.L_x_1646:
[----:B------:R-:W-:Y:S04]  /*2a90*/  BSSY.RECONVERGENT B1, `(.L_x_1648) ;  /* 0x0000014000017945 */ /* 0x000fe80003800200 */
[----:B------:R-:W-:Y:S05]  /*2aa0*/  @P3 BRA `(.L_x_1649) ;  /* 0x0000000000483947 */ /* 0x000fea0003800000 */
[----:B------:R-:W1:Y:S01]  /*2ab0*/  LDCU.64 UR10, c[0x0][0x3e0] ;  /* 0x00007c00ff0a77ac */ /* 0x000e620008000a00 */
[----:B------:R-:W-:Y:S01]  /*2ac0*/  MOV R14, R6 ;  /* 0x00000006000e7202 */ /* 0x000fe20000000f00 */
[----:B------:R-:W-:Y:S01]  /*2ad0*/  FADD.FTZ R20, R33, -UR5 ;  /* 0x8000000521147e21 */ /* 0x000fe20008010000 */
[----:B------:R-:W-:Y:S01]  /*2ae0*/  MOV R15, R9 ;  /* 0x00000009000f7202 */ /* 0x000fe20000000f00 */
[----:B------:R-:W2:Y:S01]  /*2af0*/  LDCU.64 UR18, c[0x0][0x380] ;  /* 0x00007000ff1277ac */ /* 0x000ea20008000a00 */
[----:B0-----:R-:W-:Y:S01]  /*2b00*/  FADD.FTZ R16, R25, -UR5 ;  /* 0x8000000519107e21 */ /* 0x001fe20008010000 */
[----:B------:R-:W-:-:S03]  /*2b10*/  FMUL.FTZ R20, R20, UR8 ;  /* 0x0000000814147c20 */ /* 0x000fc60008410000 */
[----:B------:R-:W-:Y:S01]  /*2b20*/  FMUL.FTZ R16, R16, UR8 ;  /* 0x0000000810107c20 */ /* 0x000fe20008410000 */
[----:B------:R-:W-:-:S03]  /*2b30*/  FFMA.FTZ R20, R12, R20, R18 ;  /* 0x000000140c147223 */ /* 0x000fc60000010012 */
[----:B------:R-:W-:Y:S01]  /*2b40*/  FFMA.FTZ R21, R13, R16, R19 ;  /* 0x000000100d157223 */ /* 0x000fe20000010013 */
[----:B-1----:R-:W-:-:S04]  /*2b50*/  IMAD R17, R22, UR10, RZ ;  /* 0x0000000a16117c24 */ /* 0x002fc8000f8e02ff */
[----:B------:R-:W-:Y:S01]  /*2b60*/  F2FP.BF16.F32.PACK_AB R21, R21, R20 ;  /* 0x000000141515723e */ /* 0x000fe200000010ff */
[----:B------:R-:W-:-:S04]  /*2b70*/  IMAD.WIDE.U32 R14, R42, UR10, R14 ;  /* 0x0000000a2a0e7c25 */ /* 0x000fc8000f8e000e */
[----:B------:R-:W-:Y:S01]  /*2b80*/  IMAD R17, R42, UR11, R17 ;  /* 0x0000000b2a117c24 */ /* 0x000fe2000f8e0211 */
[----:B--2---:R-:W-:-:S04]  /*2b90*/  LEA R16, P2, R14, UR18, 0x1 ;  /* 0x000000120e107c11 */ /* 0x004fc8000f8408ff */
[----:B------:R-:W-:-:S04]  /*2ba0*/  IADD3 R17, PT, PT, R15, R17, RZ ;  /* 0x000000110f117210 */ /* 0x000fc80007ffe0ff */
[----:B------:R-:W-:-:S05]  /*2bb0*/  LEA.HI.X R17, R14, UR19, R17, 0x1, P2 ;  /* 0x000000130e117c11 */ /* 0x000fca00090f0c11 */
[----:B------:R1:W-:Y:S02]  /*2bc0*/  STG.E desc[UR16][R16.64], R21 ;  /* 0x0000001510007986 */ /* 0x0003e4000c101910 */
.L_x_1649:
[----:B------:R-:W-:Y:S05]  /*2bd0*/  BSYNC.RECONVERGENT B1 ;  /* 0x0000000000017941 */ /* 0x000fea0003800200 */
.L_x_1648:
[----:B01----:R-:W-:Y:S01]  /*2be0*/  SHF.R.S32.HI R17, RZ, 0x1f, R38 ;  /* 0x0000001fff117819 */ /* 0x003fe20000011426 */
        /* <DEDUP_REMOVED lines=27> */
[----:B------:R-:W-:Y:S01]  /*2da0*/  IMAD R17, R38, UR11, R17 ;  /* 0x0000000b26117c24 */ /* 0x000fe2000f8e0211 */
[----:B-1----:R-:W-:-:S04]  /*2db0*/  LEA R16, P5, R14, UR18, 0x1 ;  /* 0x000000120e107c11 */ /* 0x002fc8000f8a08ff */
[----:B------:R-:W-:-:S04]  /*2dc0*/  IADD3 R17, PT, PT, R15, R17, RZ ;  /* 0x000000110f117210 */ /* 0x000fc80007ffe0ff */
[----:B------:R-:W-:-:S05]  /*2dd0*/  LEA.HI.X R17, R14, UR19, R17, 0x1, P5 ;  /* 0x000000130e117c11 */ /* 0x000fca000a8f0c11 */
[----:B------:R0:W-:Y:S02]  /*2de0*/  STG.E desc[UR16][R16.64], R21 ;  /* 0x0000001510007986 */ /* 0x0001e4000c101910 */
.L_x_1651:
[----:B------:R-:W-:Y:S05]  /*2df0*/  BSYNC.RECONVERGENT B1 ;  /* 0x0000000000017941 */ /* 0x000fea0003800200 */
.L_x_1650:
        /* <DEDUP_REMOVED lines=10> */
[----:B------:R-:W-:Y:S01]  /*2ea0*/  FFMA.FTZ R11, R12, R31, R18 ;  /* 0x0000001f0c0b7223 */ /* 0x000fe20000010012 */
[----:B-1----:R-:W-:Y:S02]  /*2eb0*/  IMAD R20, R23, UR10, RZ ;  /* 0x0000000a17147c24 */ /* 0x002fe4000f8e02ff */
[----:B------:R-:W-:-:S04]  /*2ec0*/  IMAD.WIDE.U32 R14, R37, UR10, R14 ;  /* 0x0000000a250e7c25 */ /* 0x000fc8000f8e000e */
[----:B------:R-:W-:Y:S02]  /*2ed0*/  IMAD R17, R37, UR11, R20 ;  /* 0x0000000b25117c24 */ /* 0x000fe4000f8e0214 */
[----:B------:R-:W-:Y:S01]  /*2ee0*/  FFMA.FTZ R20, R13, R16, R19 ;  /* 0x000000100d147223 */ /* 0x000fe20000010013 */
[----:B--2---:R-:W-:Y:S01]  /*2ef0*/  LEA R16, P1, R14, UR18, 0x1 ;  /* 0x000000120e107c11 */ /* 0x004fe2000f8208ff */
[----:B------:R-:W-:-:S03]  /*2f00*/  IMAD.IADD R17, R15, 0x1, R17 ;  /* 0x000000010f117824 */ /* 0x000fc600078e0211 */
[----:B------:R-:W-:Y:S02]  /*2f10*/  F2FP.BF16.F32.PACK_AB R11, R20, R11 ;  /* 0x0000000b140b723e */ /* 0x000fe400000010ff */
[----:B------:R-:W-:-:S05]  /*2f20*/  LEA.HI.X R17, R14, UR19, R17, 0x1, P1 ;  /* 0x000000130e117c11 */ /* 0x000fca00088f0c11 */
[----:B------:R1:W-:Y:S02]  /*2f30*/  STG.E desc[UR16][R16.64], R11 ;  /* 0x0000000b10007986 */ /* 0x0003e4000c101910 */
.L_x_1653:
[----:B------:R-:W-:Y:S05]  /*2f40*/  BSYNC.RECONVERGENT B1 ;  /* 0x0000000000017941 */ /* 0x000fea0003800200 */
.L_x_1652:
        /* <DEDUP_REMOVED lines=10> */
[----:B------:R-:W-:-:S03]  /*2ff0*/  FFMA.FTZ R3, R12, R3, R18 ;  /* 0x000000030c037223 */ /* 0x000fc60000010012 */
        /* <DEDUP_REMOVED lines=9> */
.L_x_1655:
[----:B------:R-:W-:Y:S05]  /*3090*/  BSYNC.RECONVERGENT B1 ;  /* 0x0000000000017941 */ /* 0x000fea0003800200 */
.L_x_1654:
        /* <DEDUP_REMOVED lines=10> */
[----:B--2---:R-:W-:-:S03]  /*3140*/  FFMA.FTZ R3, R12, R29, R18 ;  /* 0x0000001d0c037223 */ /* 0x004fc60000010012 */
[----:B------:R-:W-:Y:S01]  /*3150*/  FFMA.FTZ R4, R13, R4, R19 ;  /* 0x000000040d047223 */ /* 0x000fe20000010013 */
[----:B01----:R-:W-:-:S04]  /*3160*/  IMAD R16, R45, UR10, RZ ;  /* 0x0000000a2d107c24 */ /* 0x003fc8000f8e02ff */
[----:B------:R-:W-:Y:S01]  /*3170*/  F2FP.BF16.F32.PACK_AB R3, R4, R3 ;  /* 0x000000030403723e */ /* 0x000fe200000010ff */
[----:B------:R-:W-:-:S04]  /*3180*/  IMAD.WIDE.U32 R14, R35, UR10, R14 ;  /* 0x0000000a230e7c25 */ /* 0x000fc8000f8e000e */
[----:B------:R-:W-:Y:S01]  /*3190*/  IMAD R11, R35, UR11, R16 ;  /* 0x0000000b230b7c24 */ /* 0x000fe2000f8e0210 */
[----:B---3--:R-:W-:-:S04]  /*31a0*/  LEA R16, P1, R14, UR18, 0x1 ;  /* 0x000000120e107c11 */ /* 0x008fc8000f8208ff */
[----:B------:R-:W-:-:S04]  /*31b0*/  IADD3 R11, PT, PT, R15, R11, RZ ;  /* 0x0000000b0f0b7210 */ /* 0x000fc80007ffe0ff */
[----:B------:R-:W-:-:S05]  /*31c0*/  LEA.HI.X R17, R14, UR19, R11, 0x1, P1 ;  /* 0x000000130e117c11 */ /* 0x000fca00088f0c0b */
[----:B------:R3:W-:Y:S02]  /*31d0*/  STG.E desc[UR16][R16.64], R3 ;  /* 0x0000000310007986 */ /* 0x0007e4000c101910 */
.L_x_1657:
[----:B------:R-:W-:Y:S05]  /*31e0*/  BSYNC.RECONVERGENT B1 ;  /* 0x0000000000017941 */ /* 0x000fea0003800200 */
.L_x_1656:
        /* <DEDUP_REMOVED lines=10> */
[----:B0-----:R-:W-:Y:S01]  /*3290*/  FFMA.FTZ R16, R13, R14, R19 ;  /* 0x0000000e0d107223 */ /* 0x001fe20000010013 */
[----:B------:R-:W-:-:S05]  /*32a0*/  FFMA.FTZ R3, R12, R3, R18 ;  /* 0x000000030c037223 */ /* 0x000fca0000010012 */
[----:B------:R-:W-:Y:S01]  /*32b0*/  F2FP.BF16.F32.PACK_AB R3, R16, R3 ;  /* 0x000000031003723e */ /* 0x000fe200000010ff */
[----:B----4-:R-:W-:Y:S02]  /*32c0*/  IMAD R15, R44, UR10, RZ ;  /* 0x0000000a2c0f7c24 */ /* 0x010fe4000f8e02ff */
[----:B------:R-:W-:-:S04]  /*32d0*/  IMAD.WIDE.U32 R4, R40, UR10, R4 ;  /* 0x0000000a28047c25 */ /* 0x000fc8000f8e0004 */
[----:B------:R-:W-:Y:S01]  /*32e0*/  IMAD R15, R40, UR11, R15 ;  /* 0x0000000b280f7c24 */ /* 0x000fe2000f8e020f */
[----:B-1----:R-:W-:-:S03]  /*32f0*/  LEA R14, P1, R4, UR18, 0x1 ;  /* 0x00000012040e7c11 */ /* 0x002fc6000f8208ff */
[----:B------:R-:W-:-:S05]  /*3300*/  IMAD.IADD R15, R5, 0x1, R15 ;  /* 0x00000001050f7824 */ /* 0x000fca00078e020f */
[----:B------:R-:W-:-:S05]  /*3310*/  LEA.HI.X R15, R4, UR19, R15, 0x1, P1 ;  /* 0x00000013040f7c11 */ /* 0x000fca00088f0c0f */
[----:B------:R4:W-:Y:S02]  /*3320*/  STG.E desc[UR16][R14.64], R3 ;  /* 0x000000030e007986 */ /* 0x0009e4000c101910 */
.L_x_1659:
[----:B------:R-:W-:Y:S05]  /*3330*/  BSYNC.RECONVERGENT B1 ;  /* 0x0000000000017941 */ /* 0x000fea0003800200 */
.L_x_1658:
[----:B------:R-:W-:Y:S05]  /*3340*/  @P4 BRA `(.L_x_1660) ;  /* 0x0000001000744947 */ /* 0x000fea0003800000 */
[----:B------:R-:W5:Y:S01]  /*3350*/  LDCU.64 UR10, c[0x0][0x3e0] ;  /* 0x00007c00ff0a77ac */ /* 0x000f620008000a00 */
[----:B------:R-:W-:Y:S01]  /*3360*/  MOV R7, R9 ;  /* 0x0000000900077202 */ /* 0x000fe20000000f00 */
[----:B------:R-:W-:Y:S01]  /*3370*/  FADD.FTZ R27, R27, -UR5 ;  /* 0x800000051b1b7e21 */ /* 0x000fe20008010000 */
[----:B------:R-:W-:Y:S01]  /*3380*/  FADD.FTZ R10, R10, -UR5 ;  /* 0x800000050a0a7e21 */ /* 0x000fe20008010000 */
[----:B------:R-:W0:Y:S02]  /*3390*/  LDCU.64 UR12, c[0x0][0x380] ;  /* 0x00007000ff0c77ac */ /* 0x000e240008000a00 */
[----:B------:R-:W-:Y:S01]  /*33a0*/  FMUL.FTZ R27, R27, UR8 ;  /* 0x000000081b1b7c20 */ /* 0x000fe20008410000 */
[----:B------:R-:W-:-:S03]  /*33b0*/  FMUL.FTZ R10, R10, UR8 ;  /* 0x000000080a0a7c20 */ /* 0x000fc60008410000 */
[----:B--234-:R-:W-:Y:S01]  /*33c0*/  FFMA.FTZ R3, R12, R27, R18 ;  /* 0x0000001b0c037223 */ /* 0x01cfe20000010012 */
[----:B------:R-:W-:-:S05]  /*33d0*/  FFMA.FTZ R10, R13, R10, R19 ;  /* 0x0000000a0d0a7223 */ /* 0x000fca0000010013 */
[----:B------:R-:W-:Y:S01]  /*33e0*/  F2FP.BF16.F32.PACK_AB R3, R10, R3 ;  /* 0x000000030a03723e */ /* 0x000fe200000010ff */
[----:B-----5:R-:W-:Y:S02]  /*33f0*/  IMAD R4, R43, UR10, RZ ;  /* 0x0000000a2b047c24 */ /* 0x020fe4000f8e02ff */
[----:B------:R-:W-:-:S04]  /*3400*/  IMAD.WIDE.U32 R6, R39, UR10, R6 ;  /* 0x0000000a27067c25 */ /* 0x000fc8000f8e0006 */
[----:B------:R-:W-:Y:S01]  /*3410*/  IMAD R5, R39, UR11, R4 ;  /* 0x0000000b27057c24 */ /* 0x000fe2000f8e0204 */
[----:B0-----:R-:W-:-:S04]  /*3420*/  LEA R4, P1, R6, UR12, 0x1 ;  /* 0x0000000c06047c11 */ /* 0x001fc8000f8208ff */
[----:B------:R-:W-:-:S04]  /*3430*/  IADD3 R5, PT, PT, R7, R5, RZ ;  /* 0x0000000507057210 */ /* 0x000fc80007ffe0ff */
[----:B------:R-:W-:-:S05]  /*3440*/  LEA.HI.X R5, R6, UR13, R5, 0x1, P1 ;  /* 0x0000000d06057c11 */ /* 0x000fca00088f0c05 */
[----:B------:R0:W-:Y:S01]  /*3450*/  STG.E desc[UR16][R4.64], R3 ;  /* 0x0000000304007986 */ /* 0x0001e2000c101910 */
[----:B------:R-:W-:Y:S05]  /*3460*/  BRA `(.L_x_1660) ;  /* 0x00000010002c7947 */ /* 0x000fea0003800000 */
.L_x_1645:
[----:B------:R-:W0:Y:S01]  /*3470*/  LDCU.64 UR18, c[0x0][0x3e8] ;  /* 0x00007d00ff1277ac */ /* 0x000e220008000a00 */
[----:B------:R-:W-:Y:S01]  /*3480*/  SHF.R.S32.HI R14, RZ, 0x1f, R42 ;  /* 0x0000001fff0e7819 */ /* 0x000fe2000001142a */
[----:B------:R-:W-:Y:S01]  /*3490*/  BSSY.RECONVERGENT B1, `(.L_x_1661) ;  /* 0x0000023000017945 */ /* 0x000fe20003800200 */
[----:B0-----:R-:W-:Y:S02]  /*34a0*/  ISETP.GE.U32.AND P2, PT, R42, UR18, PT ;  /* 0x000000122a007c0c */ /* 0x001fe4000bf46070 */
[----:B------:R-:W-:Y:S02]  /*34b0*/  ISETP.GE.U32.AND P5, PT, R38, UR18, PT ;  /* 0x0000001226007c0c */ /* 0x000fe4000bfa6070 */
[----:B------:R-:W-:Y:S02]  /*34c0*/  ISETP.GE.U32.AND P6, PT, R37, UR18, PT ;  /* 0x0000001225007c0c */ /* 0x000fe4000bfc6070 */
[----:B------:R-:W-:Y:S01]  /*34d0*/  ISETP.GE.AND.EX P2, PT, R14, UR19, PT, P2 ;  /* 0x000000130e007c0c */ /* 0x000fe2000bf46320 */
[----:B------:R-:W-:-:S12]  /*34e0*/  @P1 BRA `(.L_x_1662) ;  /* 0x0000000000741947 */ /* 0x000fd80003800000 */
[----:B------:R-:W-:Y:S01]  /*34f0*/  FADD.FTZ R26, R26, -UR5 ;  /* 0x800000051a1a7e21 */ /* 0x000fe20008010000 */
[----:B------:R-:W-:Y:S01]  /*3500*/  FADD.FTZ R34, R34, -UR5 ;  /* 0x8000000522227e21 */ /* 0x000fe20008010000 */
[----:B------:R-:W0:Y:S01]  /*3510*/  LDCU.64 UR10, c[0x0][0x3e0] ;  /* 0x00007c00ff0a77ac */ /* 0x000e220008000a00 */
[----:B------:R-:W-:Y:S01]  /*3520*/  SHF.R.S32.HI R22, RZ, 0x1f, R0 ;  /* 0x0000001fff167819 */ /* 0x000fe20000011400 */
[----:B------:R-:W-:Y:S01]  /*3530*/  FMUL.FTZ R26, R26, UR8 ;  /* 0x000000081a1a7c20 */ /* 0x000fe20008410000 */
[----:B------:R-:W-:Y:S01]  /*3540*/  FMUL.FTZ R15, R34, UR8 ;  /* 0x00000008220f7c20 */ /* 0x000fe20008410000 */
        /* <DEDUP_REMOVED lines=8> */
[----:B------:R-:W-:Y:S02]  /*35d0*/  IMAD R22, R0, UR11, R22 ;  /* 0x0000000b00167c24 */ /* 0x000fe4000f8e0216 */
[----:B--2---:R-:W-:Y:S01]  /*35e0*/  FADD.FTZ R15, R15, 1 ;  /* 0x3f8000000f0f7421 */ /* 0x004fe20000010000 */
[----:B0-----:R-:W-:-:S03]  /*35f0*/  FADD.FTZ R14, R14, 1 ;  /* 0x3f8000000e0e7421 */ /* 0x001fc60000010000 */
[----:B------:R0:W2:Y:S08]  /*3600*/  MUFU.RCP R20, R15 ;  /* 0x0000000f00147308 */ /* 0x0000b00000001000 */
[----:B------:R3:W4:Y:S01]  /*3610*/  MUFU.RCP R21, R14 ;  /* 0x0000000e00157308 */ /* 0x0007220000001000 */
[----:B0-----:R-:W-:Y:S02]  /*3620*/  MOV R15, R9 ;  /* 0x00000009000f7202 */ /* 0x001fe40000000f00 */
[----:B---3--:R-:W-:Y:S01]  /*3630*/  MOV R14, R6 ;  /* 0x00000006000e7202 */ /* 0x008fe20000000f00 */
[----:B--2---:R-:W-:-:S04]  /*3640*/  FMUL.FTZ R20, R16, R20 ;  /* 0x0000001410147220 */ /* 0x004fc80000410000 */
[----:B------:R-:W-:-:S04]  /*3650*/  IMAD.WIDE.U32 R14, R0, UR10, R14 ;  /* 0x0000000a000e7c25 */ /* 0x000fc8000f8e000e */
[----:B----4-:R-:W-:Y:S01]  /*3660*/  FMUL.FTZ R21, R17, R21 ;  /* 0x0000001511157220 */ /* 0x010fe20000410000 */
[----:B------:R-:W-:Y:S02]  /*3670*/  IADD3 R22, PT, PT, R15, R22, RZ ;  /* 0x000000160f167210 */ /* 0x000fe40007ffe0ff */
[C---:B-1----:R-:W-:Y:S02]  /*3680*/  LEA R16, P1, R14.reuse, UR12, 0x1 ;  /* 0x0000000c0e107c11 */ /* 0x042fe4000f8208ff */
[----:B------:R-:W-:Y:S02]  /*3690*/  F2FP.BF16.F32.PACK_AB R21, R21, R20 ;  /* 0x000000141515723e */ /* 0x000fe400000010ff */
[----:B------:R-:W-:-:S05]  /*36a0*/  LEA.HI.X R17, R14, UR13, R22, 0x1, P1 ;  /* 0x0000000d0e117c11 */ /* 0x000fca00088f0c16 */
[----:B------:R0:W-:Y:S04]  /*36b0*/  STG.E desc[UR16][R16.64], R21 ;  /* 0x0000001510007986 */ /* 0x0001e8000c101910 */
.L_x_1662:
[----:B------:R-:W-:Y:S05]  /*36c0*/  BSYNC.RECONVERGENT B1 ;  /* 0x0000000000017941 */ /* 0x000fea0003800200 */
.L_x_1661:
[----:B------:R-:W-:Y:S04]  /*36d0*/  BSSY.RECONVERGENT B1, `(.L_x_1663) ;  /* 0x000001f000017945 */ /* 0x000fe80003800200 */
[----:B------:R-:W-:Y:S05]  /*36e0*/  @P2 BRA `(.L_x_1664) ;  /* 0x0000000000742947 */ /* 0x000fea0003800000 */
[----:B------:R-:W-:Y:S01]  /*36f0*/  FADD.FTZ R33, R33, -UR5 ;  /* 0x8000000521217e21 */ /* 0x000fe20008010000 */
[----:B------:R-:W-:Y:S01]  /*3700*/  FADD.FTZ R25, R25, -UR5 ;  /* 0x8000000519197e21 */ /* 0x000fe20008010000 */
[----:B------:R-:W1:Y:S01]  /*3710*/  LDCU.64 UR10, c[0x0][0x3e0] ;  /* 0x00007c00ff0a77ac */ /* 0x000e620008000a00 */
[----:B------:R-:W-:Y:S01]  /*3720*/  SHF.R.S32.HI R22, RZ, 0x1f, R42 ;  /* 0x0000001fff167819 */ /* 0x000fe2000001142a */
[----:B------:R-:W-:Y:S01]  /*3730*/  FMUL.FTZ R33, R33, UR8 ;  /* 0x0000000821217c20 */ /* 0x000fe20008410000 */
[----:B------:R-:W-:Y:S01]  /*3740*/  FMUL.FTZ R14, R25, UR8 ;  /* 0x00000008190e7c20 */ /* 0x000fe20008410000 */
[----:B------:R-:W2:Y:S02]  /*3750*/  LDCU.64 UR12, c[0x0][0x380] ;  /* 0x00007000ff0c77ac */ /* 0x000ea40008000a00 */
[----:B------:R-:W-:Y:S01]  /*3760*/  FFMA.FTZ R20, R12, R33, R18 ;  /* 0x000000210c147223 */ /* 0x000fe20000010012 */
[----:B0-----:R-:W-:-:S03]  /*3770*/  FFMA.FTZ R17, R13, R14, R19 ;  /* 0x0000000e0d117223 */ /* 0x001fc60000010013 */
[----:B------:R-:W-:Y:S01]  /*3780*/  FMUL.FTZ R15, R20, -1.4426950216293334961 ;  /* 0xbfb8aa3b140f7820 */ /* 0x000fe20000410000 */
[----:B------:R-:W-:-:S04]  /*3790*/  FMUL.FTZ R25, R17, -1.4426950216293334961 ;  /* 0xbfb8aa3b11197820 */ /* 0x000fc80000410000 */
[----:B------:R-:W0:Y:S01]  /*37a0*/  MUFU.EX2 R14, R25 ;  /* 0x00000019000e7308 */ /* 0x000e220000000800 */
[----:B-1----:R-:W-:-:S03]  /*37b0*/  IMAD R22, R22, UR10, RZ ;  /* 0x0000000a16167c24 */ /* 0x002fc6000f8e02ff */
[----:B------:R-:W1:Y:S01]  /*37c0*/  MUFU.EX2 R15, R15 ;  /* 0x0000000f000f7308 */ /* 0x000e620000000800 */
[----:B------:R-:W-:Y:S02]  /*37d0*/  IMAD R22, R42, UR11, R22 ;  /* 0x0000000b2a167c24 */ /* 0x000fe4000f8e0216 */
[----:B0-----:R-:W-:Y:S01]  /*37e0*/  FADD.FTZ R26, R14, 1 ;  /* 0x3f8000000e1a7421 */ /* 0x001fe20000010000 */
[----:B------:R-:W-:Y:S01]  /*37f0*/  MOV R14, R6 ;  /* 0x00000006000e7202 */ /* 0x000fe20000000f00 */
[----:B-1----:R-:W-:Y:S02]  /*3800*/  FADD.FTZ R23, R15, 1 ;  /* 0x3f8000000f177421 */ /* 0x002fe40000010000 */
[----:B------:R-:W-:Y:S01]  /*3810*/  MUFU.RCP R16, R26 ;  /* 0x0000001a00107308 */ /* 0x000fe20000001000 */
[----:B------:R-:W-:-:S03]  /*3820*/  MOV R15, R9 ;  /* 0x00000009000f7202 */ /* 0x000fc60000000f00 */
[----:B------:R-:W-:-:S04]  /*3830*/  IMAD.WIDE.U32 R14, R42, UR10, R14 ;  /* 0x0000000a2a0e7c25 */ /* 0x000fc8000f8e000e */
[----:B------:R-:W0:Y:S01]  /*3840*/  MUFU.RCP R21, R23 ;  /* 0x0000001700157308 */ /* 0x000e220000001000 */
[----:B------:R-:W-:Y:S01]  /*3850*/  IADD3 R22, PT, PT, R15, R22, RZ ;  /* 0x000000160f167210 */ /* 0x000fe20007ffe0ff */
[----:B0-----:R-:W-:Y:S01]  /*3860*/  FMUL.FTZ R21, R20, R21 ;  /* 0x0000001514157220 */ /* 0x001fe20000410000 */
[----:B------:R-:W-:Y:S01]  /*3870*/  FMUL.FTZ R20, R17, R16 ;  /* 0x0000001011147220 */ /* 0x000fe20000410000 */
[----:B--2---:R-:W-:-:S04]  /*3880*/  LEA R16, P1, R14, UR12, 0x1 ;  /* 0x0000000c0e107c11 */ /* 0x004fc8000f8208ff */
[----:B------:R-:W-:Y:S02]  /*3890*/  LEA.HI.X R17, R14, UR13, R22, 0x1, P1 ;  /* 0x0000000d0e117c11 */ /* 0x000fe400088f0c16 */
[----:B------:R-:W-:-:S05]  /*38a0*/  F2FP.BF16.F32.PACK_AB R21, R20, R21 ;  /* 0x000000151415723e */ /* 0x000fca00000010ff */
[----:B------:R1:W-:Y:S02]  /*38b0*/  STG.E desc[UR16][R16.64], R21 ;  /* 0x0000001510007986 */ /* 0x0003e4000c101910 */
.L_x_1664:
[----:B------:R-:W-:Y:S05]  /*38c0*/  BSYNC.RECONVERGENT B1 ;  /* 0x0000000000017941 */ /* 0x000fea0003800200 */
.L_x_1663:
        /* <DEDUP_REMOVED lines=17> */
[----:B------:R-:W2:Y:S02]  /*39e0*/  LDCU.64 UR10, c[0x0][0x3e0] ;  /* 0x00007c00ff0a77ac */ /* 0x000ea40008000a00 */
[----:B------:R-:W-:Y:S01]  /*39f0*/  FMUL.FTZ R15, R32, UR8 ;  /* 0x00000008200f7c20 */ /* 0x000fe20008410000 */
[----:B------:R-:W-:Y:S01]  /*3a00*/  FMUL.FTZ R24, R24, UR8 ;  /* 0x0000000818187c20 */ /* 0x000fe20008410000 */
[----:B------:R-:W3:Y:S02]  /*3a10*/  LDCU.64 UR12, c[0x0][0x380] ;  /* 0x00007000ff0c77ac */ /* 0x000ee40008000a00 */
[----:B------:R-:W-:Y:S01]  /*3a20*/  FFMA.FTZ R20, R12, R15, R18 ;  /* 0x0000000f0c147223 */ /* 0x000fe20000010012 */
[----:B01----:R-:W-:Y:S01]  /*3a30*/  FFMA.FTZ R17, R13, R24, R19 ;  /* 0x000000180d117223 */ /* 0x003fe20000010013 */
[----:B------:R-:W-:-:S02]  /*3a40*/  MOV R15, R9 ;  /* 0x00000009000f7202 */ /* 0x000fc40000000f00 */
[----:B------:R-:W-:Y:S01]  /*3a50*/  FMUL.FTZ R14, R20, -1.4426950216293334961 ;  /* 0xbfb8aa3b140e7820 */ /* 0x000fe20000410000 */
[----:B------:R-:W-:-:S05]  /*3a60*/  FMUL.FTZ R24, R17, -1.4426950216293334961 ;  /* 0xbfb8aa3b11187820 */ /* 0x000fca0000410000 */
[----:B------:R-:W0:Y:S01]  /*3a70*/  MUFU.EX2 R14, R14 ;  /* 0x0000000e000e7308 */ /* 0x000e220000000800 */
[----:B--2---:R-:W-:-:S03]  /*3a80*/  IMAD R22, R22, UR10, RZ ;  /* 0x0000000a16167c24 */ /* 0x004fc6000f8e02ff */
[----:B------:R-:W1:Y:S01]  /*3a90*/  MUFU.EX2 R24, R24 ;  /* 0x0000001800187308 */ /* 0x000e620000000800 */
[----:B------:R-:W-:Y:S02]  /*3aa0*/  IMAD R22, R38, UR11, R22 ;  /* 0x0000000b26167c24 */ /* 0x000fe4000f8e0216 */
[----:B0-----:R-:W-:Y:S01]  /*3ab0*/  FADD.FTZ R23, R14, 1 ;  /* 0x3f8000000e177421 */ /* 0x001fe20000010000 */
[----:B------:R-:W-:Y:S02]  /*3ac0*/  IMAD.MOV.U32 R14, RZ, RZ, R6 ;  /* 0x000000ffff0e7224 */ /* 0x000fe400078e0006 */
[----:B-1----:R-:W-:Y:S01]  /*3ad0*/  FADD.FTZ R25, R24, 1 ;  /* 0x3f80000018197421 */ /* 0x002fe20000010000 */
[----:B------:R-:W0:Y:S01]  /*3ae0*/  MUFU.RCP R21, R23 ;  /* 0x0000001700157308 */ /* 0x000e220000001000 */
[----:B------:R-:W-:-:S05]  /*3af0*/  IMAD.WIDE.U32 R14, R38, UR10, R14 ;  /* 0x0000000a260e7c25 */ /* 0x000fca000f8e000e */
[----:B------:R-:W-:Y:S02]  /*3b00*/  IADD3 R15, PT, PT, R15, R22, RZ ;  /* 0x000000160f0f7210 */ /* 0x000fe40007ffe0ff */
[----:B------:R-:W1:Y:S01]  /*3b10*/  MUFU.RCP R16, R25 ;  /* 0x0000001900107308 */ /* 0x000e620000001000 */
[----:B0-----:R-:W-:Y:S01]  /*3b20*/  FMUL.FTZ R21, R20, R21 ;  /* 0x0000001514157220 */ /* 0x001fe20000410000 */
[----:B-1----:R-:W-:Y:S01]  /*3b30*/  FMUL.FTZ R20, R17, R16 ;  /* 0x0000001011147220 */ /* 0x002fe20000410000 */
[----:B---3--:R-:W-:-:S04]  /*3b40*/  LEA R16, P5, R14, UR12, 0x1 ;  /* 0x0000000c0e107c11 */ /* 0x008fc8000f8a08ff */
[----:B------:R-:W-:Y:S02]  /*3b50*/  LEA.HI.X R17, R14, UR13, R15, 0x1, P5 ;  /* 0x0000000d0e117c11 */ /* 0x000fe4000a8f0c0f */
[----:B------:R-:W-:-:S05]  /*3b60*/  F2FP.BF16.F32.PACK_AB R21, R20, R21 ;  /* 0x000000151415723e */ /* 0x000fca00000010ff */
[----:B------:R2:W-:Y:S02]  /*3b70*/  STG.E desc[UR16][R16.64], R21 ;  /* 0x0000001510007986 */ /* 0x0005e4000c101910 */
.L_x_1666:
[----:B------:R-:W-:Y:S05]  /*3b80*/  BSYNC.RECONVERGENT B1 ;  /* 0x0000000000017941 */ /* 0x000fea0003800200 */
.L_x_1665:
[----:B------:R-:W-:Y:S04]  /*3b90*/  BSSY.RECONVERGENT B1, `(.L_x_1667) ;  /* 0x000001e000017945 */ /* 0x000fe80003800200 */
[----:B------:R-:W-:Y:S05]  /*3ba0*/  @P6 BRA `(.L_x_1668) ;  /* 0x0000000000706947 */ /* 0x000fea0003800000 */
[----:B------:R-:W-:Y:S01]  /*3bb0*/  FADD.FTZ R31, R31, -UR5 ;  /* 0x800000051f1f7e21 */ /* 0x000fe20008010000 */
[----:B------:R-:W-:Y:S01]  /*3bc0*/  FADD.FTZ R11, R11, -UR5 ;  /* 0x800000050b0b7e21 */ /* 0x000fe20008010000 */
[----:B------:R-:W3:Y:S01]  /*3bd0*/  LDCU.64 UR10, c[0x0][0x3e0] ;  /* 0x00007c00ff0a77ac */ /* 0x000ee20008000a00 */
[----:B------:R-:W-:Y:S01]  /*3be0*/  MOV R14, R6 ;  /* 0x00000006000e7202 */ /* 0x000fe20000000f00 */
[----:B------:R-:W-:Y:S01]  /*3bf0*/  FMUL.FTZ R31, R31, UR8 ;  /* 0x000000081f1f7c20 */ /* 0x000fe20008410000 */
[----:B012---:R-:W-:Y:S01]  /*3c00*/  FMUL.FTZ R16, R11, UR8 ;  /* 0x000000080b107c20 */ /* 0x007fe20008410000 */
[----:B------:R-:W0:Y:S01]  /*3c10*/  LDCU.64 UR12, c[0x0][0x380] ;  /* 0x00007000ff0c77ac */ /* 0x000e220008000a00 */
[----:B------:R-:W-:Y:S01]  /*3c20*/  MOV R15, R9 ;  /* 0x00000009000f7202 */ /* 0x000fe20000000f00 */
[----:B------:R-:W-:Y:S01]  /*3c30*/  FFMA.FTZ R20, R12, R31, R18 ;  /* 0x0000001f0c147223 */ /* 0x000fe20000010012 */
[----:B------:R-:W-:-:S03]  /*3c40*/  FFMA.FTZ R16, R13, R16, R19 ;  /* 0x000000100d107223 */ /* 0x000fc60000010013 */
[----:B------:R-:W-:Y:S01]  /*3c50*/  FMUL.FTZ R11, R20, -1.4426950216293334961 ;  /* 0xbfb8aa3b140b7820 */ /* 0x000fe20000410000 */
[----:B------:R-:W-:-:S05]  /*3c60*/  FMUL.FTZ R23, R16, -1.4426950216293334961 ;  /* 0xbfb8aa3b10177820 */ /* 0x000fca0000410000 */
[----:B------:R-:W1:Y:S01]  /*3c70*/  MUFU.EX2 R11, R11 ;  /* 0x0000000b000b7308 */ /* 0x000e620000000800 */
[----:B---3--:R-:W-:-:S03]  /*3c80*/  IMAD R26, R26, UR10, RZ ;  /* 0x0000000a1a1a7c24 */ /* 0x008fc6000f8e02ff */
        /* <DEDUP_REMOVED lines=14> */
.L_x_1668:
[----:B------:R-:W-:Y:S05]  /*3d70*/  BSYNC.RECONVERGENT B1 ;  /* 0x0000000000017941 */ /* 0x000fea0003800200 */
.L_x_1667:
        /* <DEDUP_REMOVED lines=8> */
[----:B------:R-:W0:Y:S02]  /*3e00*/  LDCU.64 UR12, c[0x0][0x380] ;  /* 0x00007000ff0c77ac */ /* 0x000e240008000a00 */
[----:B------:R-:W-:Y:S01]  /*3e10*/  FFMA.FTZ R11, R12, R11, R18 ;  /* 0x0000000b0c0b7223 */ /* 0x000fe20000010012 */
[----:B------:R-:W-:-:S03]  /*3e20*/  FFMA.FTZ R3, R13, R16, R19 ;  /* 0x000000100d037223 */ /* 0x000fc60000010013 */
[----:B------:R-:W-:Y:S01]  /*3e30*/  FMUL.FTZ R14, R11, -1.4426950216293334961 ;  /* 0xbfb8aa3b0b0e7820 */ /* 0x000fe20000410000 */
[----:B------:R-:W-:-:S05]  /*3e40*/  FMUL.FTZ R17, R3, -1.4426950216293334961 ;  /* 0xbfb8aa3b03117820 */ /* 0x000fca0000410000 */
[----:B------:R-:W1:Y:S01]  /*3e50*/  MUFU.EX2 R14, R14 ;  /* 0x0000000e000e7308 */ /* 0x000e620000000800 */
[----:B----4-:R-:W-:-:S03]  /*3e60*/  IMAD R21, R33, UR10, RZ ;  /* 0x0000000a21157c24 */ /* 0x010fc6000f8e02ff */
[----:B------:R-:W2:Y:S01]  /*3e70*/  MUFU.EX2 R17, R17 ;  /* 0x0000001100117308 */ /* 0x000ea20000000800 */
[----:B------:R-:W-:Y:S02]  /*3e80*/  IMAD R21, R36, UR11, R21 ;  /* 0x0000000b24157c24 */ /* 0x000fe4000f8e0215 */
[----:B-1----:R-:W-:Y:S01]  /*3e90*/  FADD.FTZ R16, R14, 1 ;  /* 0x3f8000000e107421 */ /* 0x002fe20000010000 */
[----:B------:R-:W-:Y:S01]  /*3ea0*/  MOV R14, R6 ;  /* 0x00000006000e7202 */ /* 0x000fe20000000f00 */
[----:B--2---:R-:W-:-:S04]  /*3eb0*/  FADD.FTZ R20, R17, 1 ;  /* 0x3f80000011147421 */ /* 0x004fc80000010000 */
[----:B------:R-:W1:Y:S01]  /*3ec0*/  MUFU.RCP R16, R16 ;  /* 0x0000001000107308 */ /* 0x000e620000001000 */
[----:B------:R-:W-:-:S05]  /*3ed0*/  IMAD.WIDE.U32 R14, R36, UR10, R14 ;  /* 0x0000000a240e7c25 */ /* 0x000fca000f8e000e */
[----:B------:R-:W-:Y:S02]  /*3ee0*/  IADD3 R21, PT, PT, R15, R21, RZ ;  /* 0x000000150f157210 */ /* 0x000fe40007ffe0ff */
[----:B------:R-:W2:Y:S01]  /*3ef0*/  MUFU.RCP R20, R20 ;  /* 0x0000001400147308 */ /* 0x000ea20000001000 */
[----:B-1----:R-:W-:Y:S01]  /*3f00*/  FMUL.FTZ R11, R11, R16 ;  /* 0x000000100b0b7220 */ /* 0x002fe20000410000 */
[----:B0-----:R-:W-:-:S04]  /*3f10*/  LEA R16, P1, R14, UR12, 0x1 ;  /* 0x0000000c0e107c11 */ /* 0x001fc8000f8208ff */
[----:B------:R-:W-:Y:S01]  /*3f20*/  LEA.HI.X R17, R14, UR13, R21, 0x1, P1 ;  /* 0x0000000d0e117c11 */ /* 0x000fe200088f0c15 */
[----:B--2---:R-:W-:-:S05]  /*3f30*/  FMUL.FTZ R22, R3, R20 ;  /* 0x0000001403167220 */ /* 0x004fca0000410000 */
[----:B------:R-:W-:-:S05]  /*3f40*/  F2FP.BF16.F32.PACK_AB R11, R22, R11 ;  /* 0x0000000b160b723e */ /* 0x000fca00000010ff */
[----:B------:R4:W-:Y:S02]  /*3f50*/  STG.E desc[UR16][R16.64], R11 ;  /* 0x0000000b10007986 */ /* 0x0009e4000c101910 */
.L_x_1670:
[----:B------:R-:W-:Y:S05]  /*3f60*/  BSYNC.RECONVERGENT B1 ;  /* 0x0000000000017941 */ /* 0x000fea0003800200 */
.L_x_1669:
[----:B------:R-:W-:Y:S04]  /*3f70*/  BSSY.RECONVERGENT B1, `(.L_x_1671) ;  /* 0x000001e000017945 */ /* 0x000fe80003800200 */
[----:B------:R-:W-:Y:S05]  /*3f80*/  @P2 BRA `(.L_x_1672) ;  /* 0x0000000000702947 */ /* 0x000fea0003800000 */
[----:B------:R-:W-:Y:S01]  /*3f90*/  FADD.FTZ R29, R29, -UR5 ;  /* 0x800000051d1d7e21 */ /* 0x000fe20008010000 */
[----:B------:R-:W-:Y:S01]  /*3fa0*/  FADD.FTZ R3, R4, -UR5 ;  /* 0x8000000504037e21 */ /* 0x000fe20008010000 */
[----:B------:R-:W5:Y:S01]  /*3fb0*/  LDCU.64 UR10, c[0x0][0x3e0] ;  /* 0x00007c00ff0a77ac */ /* 0x000f620008000a00 */
[----:B------:R-:W-:Y:S01]  /*3fc0*/  MOV R15, R9 ;  /* 0x00000009000f7202 */ /* 0x000fe20000000f00 */
[----:B------:R-:W-:Y:S01]  /*3fd0*/  FMUL.FTZ R29, R29, UR8 ;  /* 0x000000081d1d7c20 */ /* 0x000fe20008410000 */
[----:B------:R-:W-:Y:S01]  /*3fe0*/  FMUL.FTZ R14, R3, UR8 ;  /* 0x00000008030e7c20 */ /* 0x000fe20008410000 */
[----:B------:R-:W0:Y:S02]  /*3ff0*/  LDCU.64 UR12, c[0x0][0x380] ;  /* 0x00007000ff0c77ac */ /* 0x000e240008000a00 */
[----:B------:R-:W-:Y:S01]  /*4000*/  FFMA.FTZ R4, R12, R29, R18 ;  /* 0x0000001d0c047223 */ /* 0x000fe20000010012 */
[----:B------:R-:W-:Y:S01]  /*4010*/  FFMA.FTZ R3, R13, R14, R19 ;  /* 0x0000000e0d037223 */ /* 0x000fe20000010013 */
[----:B------:R-:W-:-:S02]  /*4020*/  IMAD.MOV.U32 R14, RZ, RZ, R6 ;  /* 0x000000ffff0e7224 */ /* 0x000fc400078e0006 */
[----:B----4-:R-:W-:Y:S01]  /*4030*/  FMUL.FTZ R11, R4, -1.4426950216293334961 ;  /* 0xbfb8aa3b040b7820 */ /* 0x010fe20000410000 */
[----:B------:R-:W-:-:S05]  /*4040*/  FMUL.FTZ R20, R3, -1.4426950216293334961 ;  /* 0xbfb8aa3b03147820 */ /* 0x000fca0000410000 */
[----:B------:R-:W0:Y:S01]  /*4050*/  MUFU.EX2 R11, R11 ;  /* 0x0000000b000b7308 */ /* 0x000e220000000800 */
[----:B-----5:R-:W-:-:S03]  /*4060*/  IMAD R24, R45, UR10, RZ ;  /* 0x0000000a2d187c24 */ /* 0x020fc6000f8e02ff */
[----:B------:R-:W4:Y:S01]  /*4070*/  MUFU.EX2 R20, R20 ;  /* 0x0000001400147308 */ /* 0x000f220000000800 */
[----:B------:R-:W-:-:S04]  /*4080*/  IMAD.WIDE.U32 R14, R35, UR10, R14 ;  /* 0x0000000a230e7c25 */ /* 0x000fc8000f8e000e */
[----:B0123--:R-:W-:Y:S01]  /*4090*/  FADD.FTZ R16, R11, 1 ;  /* 0x3f8000000b107421 */ /* 0x00ffe20000010000 */
[----:B------:R-:W-:Y:S02]  /*40a0*/  IMAD R11, R35, UR11, R24 ;  /* 0x0000000b230b7c24 */ /* 0x000fe4000f8e0218 */
[----:B----4-:R-:W-:Y:S01]  /*40b0*/  FADD.FTZ R21, R20, 1 ;  /* 0x3f80000014157421 */ /* 0x010fe20000010000 */
        /* <DEDUP_REMOVED lines=9> */
.L_x_1672:
[----:B------:R-:W-:Y:S05]  /*4150*/  BSYNC.RECONVERGENT B1 ;  /* 0x0000000000017941 */ /* 0x000fea0003800200 */
.L_x_1671:
        /* <DEDUP_REMOVED lines=9> */
[----:B------:R-:W-:Y:S01]  /*41f0*/  FFMA.FTZ R3, R12, R3, R18 ;  /* 0x000000030c037223 */ /* 0x000fe20000010012 */
[----:B----4-:R-:W-:-:S03]  /*4200*/  FFMA.FTZ R11, R13, R14, R19 ;  /* 0x0000000e0d0b7223 */ /* 0x010fc60000010013 */
[----:B------:R-:W-:Y:S01]  /*4210*/  FMUL.FTZ R4, R3, -1.4426950216293334961 ;  /* 0xbfb8aa3b03047820 */ /* 0x000fe20000410000 */
[----:B------:R-:W-:-:S05]  /*4220*/  FMUL.FTZ R15, R11, -1.4426950216293334961 ;  /* 0xbfb8aa3b0b0f7820 */ /* 0x000fca0000410000 */
[----:B------:R-:W4:Y:S01]  /*4230*/  MUFU.EX2 R4, R4 ;  /* 0x0000000400047308 */ /* 0x000f220000000800 */
[----:B-123--:R-:W-:-:S03]  /*4240*/  IMAD R17, R44, UR10, RZ ;  /* 0x0000000a2c117c24 */ /* 0x00efc6000f8e02ff */
[----:B------:R-:W1:Y:S01]  /*4250*/  MUFU.EX2 R15, R15 ;  /* 0x0000000f000f7308 */ /* 0x000e620000000800 */
[----:B------:R-:W-:Y:S02]  /*4260*/  IMAD R17, R40, UR11, R17 ;  /* 0x0000000b28117c24 */ /* 0x000fe4000f8e0211 */
[----:B----4-:R-:W-:Y:S01]  /*4270*/  FADD.FTZ R14, R4, 1 ;  /* 0x3f800000040e7421 */ /* 0x010fe20000010000 */
[----:B------:R-:W-:Y:S01]  /*4280*/  MOV R4, R6 ;  /* 0x0000000600047202 */ /* 0x000fe20000000f00 */
[----:B-1----:R-:W-:-:S04]  /*4290*/  FADD.FTZ R16, R15, 1 ;  /* 0x3f8000000f107421 */ /* 0x002fc80000010000 */
        /* <DEDUP_REMOVED lines=10> */
.L_x_1674:
[----:B------:R-:W-:Y:S05]  /*4340*/  BSYNC.RECONVERGENT B1 ;  /* 0x0000000000017941 */ /* 0x000fea0003800200 */
.L_x_1673:
[----:B------:R-:W-:Y:S05]  /*4350*/  @P4 BRA `(.L_x_1660) ;  /* 0x0000000000704947 */ /* 0x000fea0003800000 */
[----:B------:R-:W-:Y:S01]  /*4360*/  FADD.FTZ R27, R27, -UR5 ;  /* 0x800000051b1b7e21 */ /* 0x000fe20008010000 */
[----:B------:R-:W-:Y:S01]  /*4370*/  FADD.FTZ R10, R10, -UR5 ;  /* 0x800000050a0a7e21 */ /* 0x000fe20008010000 */
[----:B------:R-:W5:Y:S01]  /*4380*/  LDCU.64 UR10, c[0x0][0x3e0] ;  /* 0x00007c00ff0a77ac */ /* 0x000f620008000a00 */
[----:B------:R-:W-:Y:S01]  /*4390*/  MOV R4, R6 ;  /* 0x0000000600047202 */ /* 0x000fe20000000f00 */
[----:B------:R-:W-:Y:S01]  /*43a0*/  FMUL.FTZ R27, R27, UR8 ;  /* 0x000000081b1b7c20 */ /* 0x000fe20008410000 */
[----:B------:R-:W-:Y:S01]  /*43b0*/  FMUL.FTZ R10, R10, UR8 ;  /* 0x000000080a0a7c20 */ /* 0x000fe20008410000 */
[----:B------:R-:W1:Y:S01]  /*43c0*/  LDCU.64 UR12, c[0x0][0x380] ;  /* 0x00007000ff0c77ac */ /* 0x000e620008000a00 */
[----:B------:R-:W-:Y:S01]  /*43d0*/  MOV R5, R9 ;  /* 0x0000000900057202 */ /* 0x000fe20000000f00 */
[----:B------:R-:W-:Y:S01]  /*43e0*/  FFMA.FTZ R12, R12, R27, R18 ;  /* 0x0000001b0c0c7223 */ /* 0x000fe20000010012 */
[----:B------:R-:W-:-:S03]  /*43f0*/  FFMA.FTZ R13, R13, R10, R19 ;  /* 0x0000000a0d0d7223 */ /* 0x000fc60000010013 */
[----:B0-----:R-:W-:Y:S01]  /*4400*/  FMUL.FTZ R3, R12, -1.4426950216293334961 ;  /* 0xbfb8aa3b0c037820 */ /* 0x001fe20000410000 */
[----:B------:R-:W-:-:S05]  /*4410*/  FMUL.FTZ R8, R13, -1.4426950216293334961 ;  /* 0xbfb8aa3b0d087820 */ /* 0x000fca0000410000 */
[----:B------:R-:W0:Y:S01]  /*4420*/  MUFU.EX2 R3, R3 ;  /* 0x0000000300037308 */ /* 0x000e220000000800 */
[----:B-----5:R-:W-:-:S03]  /*4430*/  IMAD R14, R43, UR10, RZ ;  /* 0x0000000a2b0e7c24 */ /* 0x020fc6000f8e02ff */
[----:B------:R-:W5:Y:S01]  /*4440*/  MUFU.EX2 R8, R8 ;  /* 0x0000000800087308 */ /* 0x000f620000000800 */
[----:B------:R-:W-:-:S04]  /*4450*/  IMAD.WIDE.U32 R4, R39, UR10, R4 ;  /* 0x0000000a27047c25 */ /* 0x000fc8000f8e0004 */
[----:B------:R-:W-:Y:S01]  /*4460*/  IMAD R9, R39, UR11, R14 ;  /* 0x0000000b27097c24 */ /* 0x000fe2000f8e020e */
[----:B-1----:R-:W-:Y:S01]  /*4470*/  LEA R6, P1, R4, UR12, 0x1 ;  /* 0x0000000c04067c11 */ /* 0x002fe2000f8208ff */
[----:B0-----:R-:W-:-:S03]  /*4480*/  FADD.FTZ R7, R3, 1 ;  /* 0x3f80000003077421 */ /* 0x001fc60000010000 */
[----:B------:R-:W-:Y:S01]  /*4490*/  IADD3 R9, PT, PT, R5, R9, RZ ;  /* 0x0000000905097210 */ /* 0x000fe20007ffe0ff */
[----:B-----5:R-:W-:Y:S02]  /*44a0*/  FADD.FTZ R10, R8, 1 ;  /* 0x3f800000080a7421 */ /* 0x020fe40000010000 */
[----:B------:R-:W0:Y:S08]  /*44b0*/  MUFU.RCP R7, R7 ;  /* 0x0000000700077308 */ /* 0x000e300000001000 */
[----:B------:R-:W1:Y:S01]  /*44c0*/  MUFU.RCP R10, R10 ;  /* 0x0000000a000a7308 */ /* 0x000e620000001000 */
[----:B0-----:R-:W-:Y:S01]  /*44d0*/  FMUL.FTZ R3, R12, R7 ;  /* 0x000000070c037220 */ /* 0x001fe20000410000 */
[----:B------:R-:W-:Y:S01]  /*44e0*/  LEA.HI.X R7, R4, UR13, R9, 0x1, P1 ;  /* 0x0000000d04077c11 */ /* 0x000fe200088f0c09 */
[----:B-1----:R-:W-:-:S05]  /*44f0*/  FMUL.FTZ R8, R13, R10 ;  /* 0x0000000a0d087220 */ /* 0x002fca0000410000 */
[----:B------:R-:W-:-:S05]  /*4500*/  F2FP.BF16.F32.PACK_AB R3, R8, R3 ;  /* 0x000000030803723e */ /* 0x000fca00000010ff */
[----:B------:R0:W-:Y:S02]  /*4510*/  STG.E desc[UR16][R6.64], R3 ;  /* 0x0000000306007986 */ /* 0x0001e4000c101910 */
.L_x_1660:
[----:B------:R-:W-:Y:S05]  /*4520*/  BSYNC.RECONVERGENT B0 ;  /* 0x0000000000007941 */ /* 0x000fea0003800200 */
.L_x_1644:
[----:B------:R-:W5:Y:S01]  /*4530*/  LDCU UR5, c[0x0][0x3f8] ;  /* 0x00007f00ff0577ac */ /* 0x000f620008000800 */
[----:B------:R-:W5:Y:S01]  /*4540*/  LDCU UR8, c[0x0][0x3c8] ;  /* 0x00007900ff0877ac */ /* 0x000f620008000800 */
[----:B------:R-:W-:Y:S02]  /*4550*/  UIADD3 UR7, UPT, UPT, UR20, UR7, URZ ;  /* 0x0000000714077290 */ /* 0x000fe4000fffe0ff */
[----:B------:R-:W-:Y:S02]  /*4560*/  UIADD3 UR4, UPT, UPT, UR4, 0x1, URZ ;  /* 0x0000000104047890 */ /* 0x000fe4000fffe0ff */
[----:B-----5:R-:W-:-:S04]  /*4570*/  UIMAD UR5, UR5, UR8, URZ ;  /* 0x00000008050572a4 */ /* 0x020fc8000f8e02ff */
[----:B------:R-:W-:-:S09]  /*4580*/  UISETP.GE.AND UP0, UPT, UR7, UR5, UPT ;  /* 0x000000050700728c */ /* 0x000fd2000bf06270 */
[----:B------:R-:W-:Y:S05]  /*4590*/  BRA.U !UP0, `(.L_x_1675) ;  /* 0xffffffbd08547547 */ /* 0x000fea000b83ffff */
[----:B------:R-:W-:Y:S05]  /*45a0*/  EXIT ;  /* 0x000000000000794d */ /* 0x000fea0003800000 */
.L_x_1676:
        /* <DEDUP_REMOVED lines=13> */
.L_x_2505:


//--------------------- .text._Z35group_norm_nhwc_fwd_one_pass_kernelI11Bf16IOFp16WLi64ELi20ELi640EEv26Group_norm_nhwc_fwd_params --------------------------
	.section	.text._Z35group_norm_nhwc_fwd_one_pass_kernelI11Bf16IOFp16WLi64ELi20ELi640EEv26Group_norm_nhwc_fwd_params,"ax",@progbits
	.align	128
        .global         _Z35group_norm_nhwc_fwd_one_pass_kernelI11Bf16IOFp16WLi64ELi20ELi640EEv26Group_norm_nhwc_fwd_params
        .type           _Z35group_norm_nhwc_fwd_one_pass_kernelI11Bf16IOFp16WLi64ELi20ELi640EEv26Group_norm_nhwc_fwd_params,@function
        .size           _Z35group_norm_nhwc_fwd_one_pass_kernelI11Bf16IOFp16WLi64ELi20ELi640EEv26Group_norm_nhwc_fwd_params,(.L_x_2506 - _Z35group_norm_nhwc_fwd_one_pass_kernelI11Bf16IOFp16WLi64ELi20ELi640EEv26Group_norm_nhwc_fwd_params)
        .other          _Z35group_norm_nhwc_fwd_one_pass_kernelI11Bf16IOFp16WLi64ELi20ELi640EEv26Group_norm_nhwc_fwd_params,@"STO_CUDA_ENTRY STV_DEFAULT"
_Z35group_norm_nhwc_fwd_one_pass_kernelI11Bf16IOFp16WLi64ELi20ELi640EEv26Group_norm_nhwc_fwd_params:
.text._Z35group_norm_nhwc_fwd_one_pass_kernelI11Bf16IOFp16WLi64ELi20ELi640EEv26Group_norm_nhwc_fwd_params:
        /* <DEDUP_REMOVED lines=31> */
[----:B------:R-:W-:-:S04]  /*01f0*/  PRMT R22, R0, 0x7710, RZ ;  /* 0x0000771000167816 */ /* 0x000fc800000000ff */
[----:B------:R-:W-:-:S05]  /*0200*/  IADD3 R22, PT, PT, R22, R19, RZ ;  /* 0x0000001316167210 */ /* 0x000fca0007ffe0ff */
[----:B------:R-:W-:-:S05]  /*0210*/  IMAD.SHL.U32 R22, R22, 0x2, RZ ;  /* 0x0000000216167824 */ /* 0x000fca00078e00ff */
[----:B---3--:R-:W-:-:S07]  /*0220*/  LOP3.LUT R13, R22, 0xffff, RZ, 0xc0, !PT ;  /* 0x0000ffff160d7812 */ /* 0x008fce00078ec0ff */
.L_x_1692:
[----:B0-----:R-:W0:Y:S01]  /*0230*/  LDC R0, c[0x0][0x3f8] ;  /* 0x0000fe00ff007b82 */ /* 0x001e220000000800 */
[----:B------:R-:W1:Y:S01]  /*0240*/  LDCU.64 UR10, c[0x0][0x3e8] ;  /* 0x00007d00ff0a77ac */ /* 0x000e620008000a00 */
[----:B0-----:R-:W-:-:S04]  /*0250*/  IABS R5, R0 ;  /* 0x0000000000057213 */ /* 0x001fc80000000000 */
[----:B------:R-:W0:Y:S08]  /*0260*/  I2F.RP R4, R5 ;  /* 0x0000000500047306 */ /* 0x000e300000209400 */
[----:B0-----:R-:W0:Y:S02]  /*0270*/  MUFU.RCP R4, R4 ;  /* 0x0000000400047308 */ /* 0x001e240000001000 */
[----:B0-----:R-:W-:-:S06]  /*0280*/  IADD3 R2, PT, PT, R4, 0xffffffe, RZ ;  /* 0x0ffffffe04027810 */ /* 0x001fcc0007ffe0ff */
[----:B------:R0:W2:Y:S02]  /*0290*/  F2I.FTZ.U32.TRUNC.NTZ R3, R2 ;  /* 0x0000000200037305 */ /* 0x0000a4000021f000 */
[----:B0-----:R-:W-:Y:S01]  /*02a0*/  IMAD.MOV.U32 R2, RZ, RZ, RZ ;  /* 0x000000ffff027224 */ /* 0x001fe200078e00ff */
[----:B--2---:R-:W-:-:S05]  /*02b0*/  IADD3 R6, PT, PT, RZ, -R3, RZ ;  /* 0x80000003ff067210 */ /* 0x004fca0007ffe0ff */
        /* <DEDUP_REMOVED lines=9> */
[-C--:B------:R-:W-:Y:S01]  /*0350*/  @!P2 IADD3 R4, PT, PT, R4, -R5.reuse, RZ ;  /* 0x800000050404a210 */ /* 0x080fe20007ffe0ff */
[----:B------:R-:W-:Y:S01]  /*0360*/  @!P2 VIADD R3, R3, 0x1 ;  /* 0x000000010303a836 */ /* 0x000fe20000000000 */
[----:B------:R-:W-:Y:S02]  /*0370*/  ISETP.NE.AND P2, PT, R0, RZ, PT ;  /* 0x000000ff0000720c */ /* 0x000fe40003f45270 */
[----:B------:R-:W-:-:S13]  /*0380*/  ISETP.GE.U32.AND P1, PT, R4, R5, PT ;  /* 0x000000050400720c */ /* 0x000fda0003f26070 */
[----:B------:R-:W-:Y:S02]  /*0390*/  @P1 IADD3 R3, PT, PT, R3, 0x1, RZ ;  /* 0x0000000103031810 */ /* 0x000fe40007ffe0ff */
[----:B-1----:R-:W-:Y:S02]  /*03a0*/  ISETP.GE.U32.AND P1, PT, R24, UR10, PT ;  /* 0x0000000a18007c0c */ /* 0x002fe4000bf26070 */
[----:B------:R-:W-:Y:S02]  /*03b0*/  MOV R7, R3 ;  /* 0x0000000300077202 */ /* 0x000fe40000000f00 */
[----:B------:R-:W-:Y:S01]  /*03c0*/  ISETP.GE.AND.EX P1, PT, R17, UR11, PT, P1 ;  /* 0x0000000b11007c0c */ /* 0x000fe2000bf26310 */
[----:B------:R-:W0:Y:S02]  /*03d0*/  LDCU.64 UR10, c[0x0][0x3f0] ;  /* 0x00007e00ff0a77ac */ /* 0x000e240008000a00 */
[----:B------:R-:W-:Y:S01]  /*03e0*/  @!P3 IMAD.MOV R7, RZ, RZ, -R7 ;  /* 0x000000ffff07b224 */ /* 0x000fe200078e0a07 */
[----:B------:R-:W-:-:S04]  /*03f0*/  @!P2 LOP3.LUT R7, RZ, R0, RZ, 0x33, !PT ;  /* 0x00000000ff07a212 */ /* 0x000fc800078e33ff */
[----:B------:R-:W-:Y:S02]  /*0400*/  IADD3 R5, PT, PT, -R7, RZ, RZ ;  /* 0x000000ff07057210 */ /* 0x000fe40007ffe1ff */
[----:B------:R-:W-:-:S03]  /*0410*/  SHF.R.S32.HI R6, RZ, 0x1f, R7 ;  /* 0x0000001fff067819 */ /* 0x000fc60000011407 */
[----:B------:R-:W1:Y:S01]  /*0420*/  @!P1 LDC.64 R2, c[0x0][0x3e0] ;  /* 0x0000f800ff029b82 */ /* 0x000e620000000a00 */
[----:B------:R-:W-:-:S04]  /*0430*/  IMAD R0, R0, R5, UR8 ;  /* 0x0000000800007e24 */ /* 0x000fc8000f8e0205 */
[----:B------:R-:W-:Y:S02]  /*0440*/  IMAD R0, R0, 0x14, RZ ;  /* 0x0000001400007824 */ /* 0x000fe400078e02ff */
[----:B0-----:R-:W-:Y:S01]  /*0450*/  IMAD R6, R6, UR10, RZ ;  /* 0x0000000a06067c24 */ /* 0x001fe2000f8e02ff */
[----:B------:R-:W0:Y:S02]  /*0460*/  @!P1 LDC.64 R4, c[0x0][0x390] ;  /* 0x0000e400ff049b82 */ /* 0x000e240000000a00 */
[----:B------:R-:W-:Y:S01]  /*0470*/  IADD3 R26, P2, PT, R0, R13, RZ ;  /* 0x0000000d001a7210 */ /* 0x000fe20007f5e0ff */
[----:B------:R-:W-:-:S03]  /*0480*/  IMAD R29, R7, UR11, R6 ;  /* 0x0000000b071d7c24 */ /* 0x000fc6000f8e0206 */
[----:B------:R-:W-:-:S03]  /*0490*/  LEA.HI.X.SX32 R27, R0, RZ, 0x1, P2 ;  /* 0x000000ff001b7211 */ /* 0x000fc600010f0eff */
[----:B------:R-:W-:-:S04]  /*04a0*/  IMAD.WIDE.U32 R26, R7, UR10, R26 ;  /* 0x0000000a071a7c25 */ /* 0x000fc8000f8e001a */
[----:B-1----:R-:W-:Y:S01]  /*04b0*/  @!P1 IMAD R6, R17, R2, RZ ;  /* 0x0000000211069224 */ /* 0x002fe200078e02ff */
[----:B------:R-:W-:Y:S02]  /*04c0*/  IADD3 R29, PT, PT, R27, R29, RZ ;  /* 0x0000001d1b1d7210 */ /* 0x000fe40007ffe0ff */
[----:B------:R-:W-:Y:S01]  /*04d0*/  @!P1 MOV R28, R26 ;  /* 0x0000001a001c9202 */ /* 0x000fe20000000f00 */
[----:B------:R-:W-:-:S04]  /*04e0*/  @!P1 IMAD R7, R24, R3, R6 ;  /* 0x0000000318079224 */ /* 0x000fc800078e0206 */
[----:B------:R-:W-:-:S04]  /*04f0*/  @!P1 IMAD.WIDE.U32 R2, R24, R2, R28 ;  /* 0x0000000218029225 */ /* 0x000fc800078e001c */
[----:B------:R-:W-:Y:S01]  /*0500*/  @!P1 IMAD.IADD R3, R3, 0x1, R7 ;  /* 0x0000000103039824 */ /* 0x000fe200078e0207 */
[----:B0-----:R-:W-:-:S04]  /*0510*/  @!P1 LEA R4, P2, R2, R4, 0x1 ;  /* 0x0000000402049211 */ /* 0x001fc800078408ff */
        /* <DEDUP_REMOVED lines=8> */
[----:B------:R-:W-:-:S02]  /*05a0*/  SHF.L.U32 R2, R2, 0x10, RZ ;  /* 0x0000001002027819 */ /* 0x000fc400000006ff */
[----:B------:R-:W-:Y:S02]  /*05b0*/  SHF.L.U32 R3, R3, 0x10, RZ ;  /* 0x0000001003037819 */ /* 0x000fe400000006ff */
[----:B------:R-:W-:Y:S01]  /*05c0*/  ISETP.GT.AND P1, PT, R18, 0x1e, PT ;  /* 0x0000001e1200780c */ /* 0x000fe20003f24270 */
        /* <DEDUP_REMOVED lines=39> */
.L_x_1678:
[----:B------:R-:W-:Y:S05]  /*0840*/  BSYNC.RECONVERGENT B0 ;  /* 0x0000000000007941 */ /* 0x000fea0003800200 */
.L_x_1677:
        /* <DEDUP_REMOVED lines=56> */
.L_x_1680:
[----:B------:R-:W-:Y:S05]  /*0bd0*/  BSYNC.RECONVERGENT B0 ;  /* 0x0000000000007941 */ /* 0x000fea0003800200 */
.L_x_1679:
        /* <DEDUP_REMOVED lines=20> */
[----:B------:R-:W-:Y:S01]  /*0d20*/  IMAD.U32 R11, RZ, RZ, UR5 ;  /* 0x00000005ff0b7e24 */ /* 0x000fe2000f8e00ff */
        /* <DEDUP_REMOVED lines=10> */
.L_x_1683:
[----:B---3--:R-:W3:Y:S04]  /*0dd0*/  LDG.E.STRONG.GPU R4, desc[UR16][R6.64] ;  /* 0x0000001006047981 */ /* 0x008ee8000c1ef900 */
[----:B---3--:R-:W-:Y:S01]  /*0de0*/  CCTL.IVALL ;  /* 0x00000000ff00798f */ /* 0x008fe20002000000 */
[----:B------:R-:W-:Y:S05]  /*0df0*/  YIELD ;  /* 0x0000000000007946 */ /* 0x000fea0003800000 */
[----:B------:R-:W-:-:S13]  /*0e00*/  ISETP.NE.AND P2, PT, R4, R9, PT ;  /* 0x000000090400720c */ /* 0x000fda0003f45270 */
[----:B------:R-:W-:Y:S05]  /*0e10*/  @P2 BRA `(.L_x_1683) ;  /* 0xfffffffc00ec2947 */ /* 0x000fea000383ffff */
.L_x_1682:
        /* <DEDUP_REMOVED lines=15> */
.L_x_1685:
[----:B------:R-:W-:Y:S01]  /*0f10*/  UIADD3 UR24, UPT, UPT, UR5, 0x1, URZ ;  /* 0x0000000105187890 */ /* 0x000fe2000fffe0ff */
[----:B------:R-:W-:Y:S01]  /*0f20*/  ISETP.EQ.OR P5, PT, RZ, UR23, P1 ;  /* 0x00000017ff007c0c */ /* 0x000fe20008fa2670 */
[----:B------:R-:W-:-:S04]  /*0f30*/  UIADD3 UR25, UPT, UPT, UR5, 0x2, URZ ;  /* 0x0000000205197890 */ /* 0x000fc8000fffe0ff */
[----:B---3--:R-:W-:Y:S02]  /*0f40*/  MOV R4, UR24 ;  /* 0x0000001800047c02 */ /* 0x008fe40008000f00 */
[----:B------:R-:W-:Y:S02]  /*0f50*/  MOV R5, UR25 ;  /* 0x0000001900057c02 */ /* 0x000fe40008000f00 */
[----:B------:R-:W-:Y:S02]  /*0f60*/  ISETP.EQ.OR P6, PT, R4, UR15, P1 ;  /* 0x0000000f04007c0c */ /* 0x000fe40008fc2670 */
[----:B------:R-:W-:Y:S02]  /*0f70*/  ISETP.EQ.OR P2, PT, R5, UR15, P1 ;  /* 0x0000000f05007c0c */ /* 0x000fe40008f42670 */
[----:B------:R-:W-:-:S05]  /*0f80*/  VOTEU.ALL UP0, P5 ;  /* 0x0000000000ff7886 */ /* 0x000fca0002800000 */
[----:B------:R-:W-:-:S04]  /*0f90*/  @!UP0 UIMAD.WIDE.U32 UR24, UR9, 0x8, UR18 ;  /* 0x00000008091888a5 */ /* 0x000fc8000f8e0012 */
[----:B------:R-:W-:Y:S02]  /*0fa0*/  VOTEU.ALL UP0, P6 ;  /* 0x0000000000ff7886 */ /* 0x000fe40003000000 */
[----:B------:R-:W-:Y:S01]  /*0fb0*/  MOV R4, UR24 ;  /* 0x0000001800047c02 */ /* 0x000fe20008000f00 */
[----:B------:R-:W-:Y:S01]  /*0fc0*/  IMAD.U32 R5, RZ, RZ, UR25 ;  /* 0x00000019ff057e24 */ /* 0x000fe2000f8e00ff */
[----:B------:R-:W-:Y:S01]  /*0fd0*/  VOTEU.ALL UP1, P2 ;  /* 0x0000000000ff7886 */ /* 0x000fe20001020000 */
[----:B------:R-:W-:-:S04]  /*0fe0*/  @!UP0 UIMAD.WIDE.U32 UR24, UR22, 0x8, UR18 ;  /* 0x00000008161888a5 */ /* 0x000fc8000f8e0012 */
[----:B------:R-:W-:Y:S01]  /*0ff0*/  @!UP1 UIMAD.WIDE.U32 UR26, UR10, 0x8, UR18 ;  /* 0x000000080a1a98a5 */ /* 0x000fe2000f8e0012 */
[----:B------:R-:W0:Y:S01]  /*1000*/  @!P5 LDG.E.64 R4, desc[UR16][R4.64] ;  /* 0x000000100404d981 */ /* 0x000e22000c1e1b00 */
[----:B------:R-:W-:Y:S02]  /*1010*/  MOV R6, UR24 ;  /* 0x0000001800067c02 */ /* 0x000fe40008000f00 */
        /* <DEDUP_REMOVED lines=74> */
.L_x_1684:
        /* <DEDUP_REMOVED lines=56> */
.L_x_1686:
        /* <DEDUP_REMOVED lines=29> */
.L_x_1687:
        /* <DEDUP_REMOVED lines=14> */
.L_x_1688:
[----:B------:R-:W-:Y:S05]  /*1af0*/  BSYNC.RECONVERGENT B0 ;  /* 0x0000000000007941 */ /* 0x000fea0003800200 */
.L_x_1681:
        /* <DEDUP_REMOVED lines=41> */
[----:B---3--:R-:W-:Y:S02]  /*1d90*/  HADD2.F32 R0, -RZ, R0.H0_H0 ;  /* 0x20000000ff007230 */ /* 0x008fe40000004100 */
[----:B--2---:R-:W-:Y:S02]  /*1da0*/  HADD2.F32 R7, -RZ, R12.H0_H0 ;  /* 0x2000000cff077230 */ /* 0x004fe40000004100 */
[----:B----4-:R-:W-:-:S03]  /*1db0*/  HADD2.F32 R2, -RZ, R25.H0_H0 ;  /* 0x20000019ff027230 */ /* 0x010fc60000004100 */
[----:B------:R-:W-:Y:S01]  /*1dc0*/  FFMA.FTZ R0, R0, R3, R7 ;  /* 0x0000000300007223 */ /* 0x000fe20000010007 */
[----:B------:R-:W-:-:S05]  /*1dd0*/  HADD2.F32 R9, -RZ, R4.H0_H0 ;  /* 0x20000004ff097230 */ /* 0x000fca0000004100 */
        /* <DEDUP_REMOVED lines=12> */
.L_x_1689:
        /* <DEDUP_REMOVED lines=14> */
.L_x_1691:
[----:B------:R-:W-:Y:S05]  /*1f80*/  BSYNC.RECONVERGENT B0 ;  /* 0x0000000000007941 */ /* 0x000fea0003800200 */
.L_x_1690:
[----:B------:R-:W-:Y:S02]  /*1f90*/  UIADD3 UR8, UPT, UPT, UR20, UR8, URZ ;  /* 0x0000000814087290 */ /* 0x000fe4000fffe0ff */
[----:B------:R-:W-:Y:S02]  /*1fa0*/  UIADD3 UR4, UPT, UPT, UR4, 0x1, URZ ;  /* 0x0000000104047890 */ /* 0x000fe4000fffe0ff */
[----:B------:R-:W-:-:S09]  /*1fb0*/  UISETP.GE.AND UP0, UPT, UR8, UR7, UPT ;  /* 0x000000070800728c */ /* 0x000fd2000bf06270 */
[----:B------:R-:W-:Y:S05]  /*1fc0*/  BRA.U !UP0, `(.L_x_1692) ;  /* 0xffffffe108987547 */ /* 0x000fea000b83ffff */
[----:B------:R-:W-:Y:S05]  /*1fd0*/  EXIT ;  /* 0x000000000000794d */ /* 0x000fea0003800000 */
.L_x_1693:
        /* <DEDUP_REMOVED lines=10> */
.L_x_2506:


//--------------------- .text._Z35group_norm_nhwc_fwd_one_pass_kernelI11Bf16IOFp16WLi128ELi20ELi640EEv26Group_norm_nhwc_fwd_params --------------------------
	.section	.text._Z35group_norm_nhwc_fwd_one_pass_kernelI11Bf16IOFp16WLi128ELi20ELi640EEv26Group_norm_nhwc_fwd_params,"ax",@progbits
	.align	128
        .global         _Z35group_norm_nhwc_fwd_one_pass_kernelI11Bf16IOFp16WLi128ELi20ELi640EEv26Group_norm_nhwc_fwd_params
        .type           _Z35group_norm_nhwc_fwd_one_pass_kernelI11Bf16IOFp16WLi128ELi20ELi640EEv26Group_norm_nhwc_fwd_params,@function
        .size           _Z35group_norm_nhwc_fwd_one_pass_kernelI11Bf16IOFp16WLi128ELi20ELi640EEv26Group_norm_nhwc_fwd_params,(.L_x_2507 - _Z35group_norm_nhwc_fwd_one_pass_kernelI11Bf16IOFp16WLi128ELi20ELi640EEv26Group_norm_nhwc_fwd_params)
        .other          _Z35group_norm_nhwc_fwd_one_pass_kernelI11Bf16IOFp16WLi128ELi20ELi640EEv26Group_norm_nhwc_fwd_params,@"STO_CUDA_ENTRY STV_DEFAULT"
_Z35group_norm_nhwc_fwd_one_pass_kernelI11Bf16IOFp16WLi128ELi20ELi640EEv26Group_norm_nhwc_fwd_params:
.text._Z35group_norm_nhwc_fwd_one_pass_kernelI11Bf16IOFp16WLi128ELi20ELi640EEv26Group_norm_nhwc_fwd_params:
        /* <DEDUP_REMOVED lines=33> */
[----:B------:R-:W-:-:S04]  /*0210*/  IADD3 R21, PT, PT, R21, R20, RZ ;  /* 0x0000001415157210 */ /* 0x000fc80007ffe0ff */
[----:B------:R-:W-:-:S04]  /*0220*/  SHF.L.U32 R21, R21, 0x1, RZ ;  /* 0x0000000115157819 */ /* 0x000fc800000006ff */
[----:B---3--:R-:W-:-:S07]  /*0230*/  LOP3.LUT R13, R21, 0xffff, RZ, 0xc0, !PT ;  /* 0x0000ffff150d7812 */ /* 0x008fce00078ec0ff */
.L_x_1713:
[----:B0-----:R-:W0:Y:S01]  /*0240*/  LDC R0, c[0x0][0x3f8] ;  /* 0x0000fe00ff007b82 */ /* 0x001e220000000800 */
[----:B-1----:R-:W1:Y:S01]  /*0250*/  LDCU.64 UR8, c[0x0][0x3e8] ;  /* 0x00007d00ff0877ac */ /* 0x002e620008000a00 */
[----:B0-2---:R-:W-:Y:S02]  /*0260*/  IABS R5, R0 ;  /* 0x0000000000057213 */ /* 0x005fe40000000000 */
[----:B------:R-:W-:Y:S02]  /*0270*/  ISETP.NE.AND P3, PT, R0, RZ, PT ;  /* 0x000000ff0000720c */ /* 0x000fe40003f65270 */
[----:B------:R-:W0:Y:S08]  /*0280*/  I2F.RP R4, R5 ;  /* 0x0000000500047306 */ /* 0x000e300000209400 */
[----:B0-----:R-:W0:Y:S02]  /*0290*/  MUFU.RCP R4, R4 ;  /* 0x0000000400047308 */ /* 0x001e240000001000 */
[----:B0-----:R-:W-:-:S06]  /*02a0*/  VIADD R2, R4, 0xffffffe ;  /* 0x0ffffffe04027836 */ /* 0x001fcc0000000000 */
        /* <DEDUP_REMOVED lines=14> */
[----:B-1----:R-:W-:Y:S02]  /*0390*/  ISETP.GE.U32.AND P2, PT, R22, UR8, PT ;  /* 0x0000000816007c0c */ /* 0x002fe4000bf46070 */
[----:B------:R-:W-:Y:S02]  /*03a0*/  ISETP.GE.U32.AND P1, PT, R4, R5, PT ;  /* 0x000000050400720c */ /* 0x000fe40003f26070 */
[----:B------:R-:W-:-:S11]  /*03b0*/  ISETP.GE.AND.EX P2, PT, R7, UR9, PT, P2 ;  /* 0x0000000907007c0c */ /* 0x000fd6000bf46320 */
[----:B------:R-:W-:Y:S02]  /*03c0*/  @P1 IADD3 R3, PT, PT, R3, 0x1, RZ ;  /* 0x0000000103031810 */ /* 0x000fe40007ffe0ff */
[----:B------:R-:W-:Y:S02]  /*03d0*/  ISETP.GE.U32.AND P1, PT, R23, UR8, PT ;  /* 0x0000000817007c0c */ /* 0x000fe4000bf26070 */
[----:B------:R-:W-:Y:S02]  /*03e0*/  MOV R5, R3 ;  /* 0x0000000300057202 */ /* 0x000fe40000000f00 */
[----:B------:R-:W-:Y:S01]  /*03f0*/  ISETP.GE.AND.EX P1, PT, R17, UR9, PT, P1 ;  /* 0x0000000911007c0c */ /* 0x000fe2000bf26310 */
[----:B------:R-:W0:Y:S01]  /*0400*/  LDCU.64 UR8, c[0x0][0x3f0] ;  /* 0x00007e00ff0877ac */ /* 0x000e220008000a00 */
[----:B------:R-:W-:Y:S02]  /*0410*/  @!P4 IADD3 R5, PT, PT, -R5, RZ, RZ ;  /* 0x000000ff0505c210 */ /* 0x000fe40007ffe1ff */
[----:B------:R-:W-:-:S04]  /*0420*/  @!P3 LOP3.LUT R5, RZ, R0, RZ, 0x33, !PT ;  /* 0x00000000ff05b212 */ /* 0x000fc800078e33ff */
[----:B------:R-:W-:-:S05]  /*0430*/  IADD3 R9, PT, PT, -R5, RZ, RZ ;  /* 0x000000ff05097210 */ /* 0x000fca0007ffe1ff */
[----:B------:R-:W1:Y:S01]  /*0440*/  @!P1 LDC.64 R2, c[0x0][0x3e0] ;  /* 0x0000f800ff029b82 */ /* 0x000e620000000a00 */
[----:B------:R-:W-:Y:S01]  /*0450*/  IMAD R4, R0, R9, UR7 ;  /* 0x0000000700047e24 */ /* 0x000fe2000f8e0209 */
[----:B------:R-:W-:-:S03]  /*0460*/  SHF.R.S32.HI R0, RZ, 0x1f, R5 ;  /* 0x0000001fff007819 */ /* 0x000fc60000011405 */
[----:B------:R-:W-:Y:S02]  /*0470*/  IMAD R4, R4, 0x14, RZ ;  /* 0x0000001404047824 */ /* 0x000fe400078e02ff */
[----:B0-----:R-:W-:Y:S01]  /*0480*/  IMAD R0, R0, UR8, RZ ;  /* 0x0000000800007c24 */ /* 0x001fe2000f8e02ff */
[----:B------:R-:W0:Y:S02]  /*0490*/  @!P2 LDC.64 R8, c[0x0][0x3e0] ;  /* 0x0000f800ff08ab82 */ /* 0x000e240000000a00 */
[----:B------:R-:W-:Y:S01]  /*04a0*/  IADD3 R24, P3, PT, R4, R13, RZ ;  /* 0x0000000d04187210 */ /* 0x000fe20007f7e0ff */
[----:B------:R-:W-:-:S03]  /*04b0*/  IMAD R27, R5, UR9, R0 ;  /* 0x00000009051b7c24 */ /* 0x000fc6000f8e0200 */
[----:B------:R-:W-:Y:S02]  /*04c0*/  LEA.HI.X.SX32 R25, R4, RZ, 0x1, P3 ;  /* 0x000000ff04197211 */ /* 0x000fe400018f0eff */
[----:B------:R-:W2:Y:S01]  /*04d0*/  @!P1 LDC.64 R10, c[0x0][0x390] ;  /* 0x0000e400ff0a9b82 */ /* 0x000ea20000000a00 */
[----:B------:R-:W-:-:S04]  /*04e0*/  IMAD.WIDE.U32 R24, R5, UR8, R24 ;  /* 0x0000000805187c25 */ /* 0x000fc8000f8e0018 */
[----:B------:R-:W-:-:S03]  /*04f0*/  IMAD.IADD R27, R25, 0x1, R27 ;  /* 0x00000001191b7824 */ /* 0x000fc600078e021b */
[----:B------:R-:W3:Y:S01]  /*0500*/  @!P2 LDC.64 R12, c[0x0][0x390] ;  /* 0x0000e400ff0cab82 */ /* 0x000ee20000000a00 */
[----:B-1----:R-:W-:Y:S01]  /*0510*/  @!P1 IMAD R0, R17, R2, RZ ;  /* 0x0000000211009224 */ /* 0x002fe200078e02ff */
[----:B------:R-:W-:Y:S02]  /*0520*/  @!P1 MOV R26, R24 ;  /* 0x00000018001a9202 */ /* 0x000fe40000000f00 */
[----:B------:R-:W-:Y:S01]  /*0530*/  @!P2 MOV R15, R27 ;  /* 0x0000001b000fa202 */ /* 0x000fe20000000f00 */
[C---:B------:R-:W-:Y:S02]  /*0540*/  @!P1 IMAD R5, R23.reuse, R3, R0 ;  /* 0x0000000317059224 */ /* 0x040fe400078e0200 */
[----:B------:R-:W-:-:S04]  /*0550*/  @!P1 IMAD.WIDE.U32 R2, R23, R2, R26 ;  /* 0x0000000217029225 */ /* 0x000fc800078e001a */
[----:B0-----:R-:W-:Y:S01]  /*0560*/  @!P2 IMAD R14, R7, R8, RZ ;  /* 0x00000008070ea224 */ /* 0x001fe200078e02ff */
[----:B------:R-:W-:Y:S02]  /*0570*/  @!P1 IADD3 R3, PT, PT, R3, R5, RZ ;  /* 0x0000000503039210 */ /* 0x000fe40007ffe0ff */
[----:B------:R-:W-:Y:S01]  /*0580*/  MOV R5, RZ ;  /* 0x000000ff00057202 */ /* 0x000fe20000000f00 */
[----:B------:R-:W-:Y:S01]  /*0590*/  @!P2 IMAD R19, R22, R9, R14 ;  /* 0x000000091613a224 */ /* 0x000fe200078e020e */
[----:B------:R-:W-:Y:S02]  /*05a0*/  @!P2 MOV R14, R24 ;  /* 0x00000018000ea202 */ /* 0x000fe40000000f00 */
[----:B--2---:R-:W-:-:S03]  /*05b0*/  @!P1 LEA R10, P3, R2, R10, 0x1 ;  /* 0x0000000a020a9211 */ /* 0x004fc600078608ff */
[----:B------:R-:W-:Y:S01]  /*05c0*/  @!P2 IMAD.WIDE.U32 R8, R22, R8, R14 ;  /* 0x000000081608a225 */ /* 0x000fe200078e000e */
[----:B------:R-:W-:-:S03]  /*05d0*/  @!P1 LEA.HI.X R11, R2, R11, R3, 0x1, P3 ;  /* 0x0000000b020b9211 */ /* 0x000fc600018f0c03 */
[----:B------:R-:W-:Y:S02]  /*05e0*/  HFMA2 R3, -RZ, RZ, 0, 0 ;  /* 0x00000000ff037431 */ /* 0x000fe400000001ff */
[----:B------:R-:W-:Y:S01]  /*05f0*/  @!P2 IMAD.IADD R0, R9, 0x1, R19 ;  /* 0x000000010900a824 */ /* 0x000fe200078e0213 */
        /* <DEDUP_REMOVED lines=57> */
.L_x_1695:
[----:B------:R-:W-:Y:S05]  /*0990*/  BSYNC.RECONVERGENT B0 ;  /* 0x0000000000007941 */ /* 0x000fea0003800200 */
.L_x_1694:
        /* <DEDUP_REMOVED lines=56> */
.L_x_1697:
[----:B------:R-:W-:Y:S05]  /*0d20*/  BSYNC.RECONVERGENT B0 ;  /* 0x0000000000007941 */ /* 0x000fea0003800200 */
.L_x_1696:
        /* <DEDUP_REMOVED lines=31> */
.L_x_1700:
[----:B---3--:R-:W2:Y:S04]  /*0f20*/  LDG.E.STRONG.GPU R8, desc[UR14][R10.64] ;  /* 0x0000000e0a087981 */ /* 0x008ea8000c1ef900 */
[----:B--2---:R-:W-:Y:S01]  /*0f30*/  CCTL.IVALL ;  /* 0x00000000ff00798f */ /* 0x004fe20002000000 */
[----:B------:R-:W-:Y:S05]  /*0f40*/  YIELD ;  /* 0x0000000000007946 */ /* 0x000fea0003800000 */
[----:B------:R-:W-:-:S13]  /*0f50*/  ISETP.NE.AND P2, PT, R8, R13, PT ;  /* 0x0000000d0800720c */ /* 0x000fda0003f45270 */
[----:B------:R-:W-:Y:S05]  /*0f60*/  @P2 BRA `(.L_x_1700) ;  /* 0xfffffffc00ec2947 */ /* 0x000fea000383ffff */
.L_x_1699:
        /* <DEDUP_REMOVED lines=15> */
.L_x_1702:
[----:B------:R-:W-:Y:S01]  /*1060*/  UIADD3 UR23, UPT, UPT, UR5, 0x1, URZ ;  /* 0x0000000105177890 */ /* 0x000fe2000fffe0ff */
[----:B------:R-:W-:-:S05]  /*1070*/  ISETP.EQ.OR P2, PT, RZ, UR22, P1 ;  /* 0x00000016ff007c0c */ /* 0x000fca0008f42670 */
[----:B---3--:R-:W-:-:S04]  /*1080*/  MOV R8, UR23 ;  /* 0x0000001700087c02 */ /* 0x008fc80008000f00 */
[----:B------:R-:W-:Y:S01]  /*1090*/  ISETP.EQ.OR P3, PT, R8, UR13, P1 ;  /* 0x0000000d08007c0c */ /* 0x000fe20008f62670 */
[----:B------:R-:W-:-:S03]  /*10a0*/  UIADD3 UR23, UPT, UPT, UR5, 0x2, URZ ;  /* 0x0000000205177890 */ /* 0x000fc6000fffe0ff */
[----:B------:R-:W-:-:S05]  /*10b0*/  VOTEU.ALL UP0, P2 ;  /* 0x0000000000ff7886 */ /* 0x000fca0001000000 */
[----:B------:R-:W-:Y:S01]  /*10c0*/  @!UP0 UIMAD.WIDE.U32 UR24, UR8, 0x8, UR16 ;  /* 0x00000008081888a5 */ /* 0x000fe2000f8e0010 */
[----:B------:R-:W-:-:S03]  /*10d0*/  IMAD.U32 R10, RZ, RZ, UR23 ;  /* 0x00000017ff0a7e24 */ /* 0x000fc6000f8e00ff */
[----:B------:R-:W-:Y:S02]  /*10e0*/  VOTEU.ALL UP0, P3 ;  /* 0x0000000000ff7886 */ /* 0x000fe40001800000 */
[----:B------:R-:W-:Y:S02]  /*10f0*/  MOV R8, UR24 ;  /* 0x0000001800087c02 */ /* 0x000fe40008000f00 */
[----:B------:R-:W-:Y:S01]  /*1100*/  MOV R9, UR25 ;  /* 0x0000001900097c02 */ /* 0x000fe20008000f00 */
[----:B------:R-:W-:Y:S01]  /*1110*/  @!UP0 UIMAD.WIDE.U32 UR24, UR21, 0x8, UR16 ;  /* 0x00000008151888a5 */ /* 0x000fe2000f8e0010 */
[----:B------:R-:W-:Y:S01]  /*1120*/  ISETP.EQ.OR P6, PT, R10, UR13, P1 ;  /* 0x0000000d0a007c0c */ /* 0x000fe20008fc2670 */
[----:B------:R-:W-:-:S03]  /*1130*/  UIADD3 UR23, UPT, UPT, UR5, 0x3, URZ ;  /* 0x0000000305177890 */ /* 0x000fc6000fffe0ff */
[----:B------:R-:W0:Y:S01]  /*1140*/  @!P2 LDG.E.64 R8, desc[UR14][R8.64] ;  /* 0x0000000e0808a981 */ /* 0x000e22000c1e1b00 */
[----:B------:R-:W-:Y:S02]  /*1150*/  MOV R12, UR24 ;  /* 0x00000018000c7c02 */ /* 0x000fe40008000f00 */
        /* <DEDUP_REMOVED lines=14> */
[----:B------:R-:W-:Y:S01]  /*1240*/  MOV R10, UR24 ;  /* 0x00000018000a7c02 */ /* 0x000fe20008000f00 */
[----:B------:R-:W-:Y:S01]  /*1250*/  IMAD.U32 R11, RZ, RZ, UR25 ;  /* 0x00000019ff0b7e24 */ /* 0x000fe2000f8e00ff */
        /* <DEDUP_REMOVED lines=23> */
[----:B------:R-:W-:Y:S01]  /*13d0*/  IMAD.U32 R12, RZ, RZ, UR24 ;  /* 0x00000018ff0c7e24 */ /* 0x000fe2000f8e00ff */
[----:B------:R-:W-:-:S02]  /*13e0*/  MOV R13, UR25 ;  /* 0x00000019000d7c02 */ /* 0x000fc40008000f00 */
[----:B------:R-:W2:Y:S01]  /*13f0*/  @!P4 LDG.E.64 R8, desc[UR14][R8.64] ;  /* 0x0000000e0808c981 */ /* 0x000ea2000c1e1b00 */
[----:B------:R-:W-:Y:S01]  /*1400*/  @!UP0 UIMAD.WIDE.U32 UR24, UR10, 0x8, UR16 ;  /* 0x000000080a1888a5 */ /* 0x000fe2000f8e0010 */
[----:B------:R-:W-:Y:S02]  /*1410*/  VOTEU.ALL UP0, P6 ;  /* 0x0000000000ff7886 */ /* 0x000fe40003000000 */
[----:B------:R-:W3:Y:S01]  /*1420*/  @!P3 LDG.E.64 R12, desc[UR14][R12.64] ;  /* 0x0000000e0c0cb981 */ /* 0x000ee2000c1e1b00 */
[----:B----4-:R-:W-:Y:S01]  /*1430*/  @!P5 FADD.FTZ R18, R18, R10 ;  /* 0x0000000a1212d221 */ /* 0x010fe20000010000 */
[----:B------:R-:W-:Y:S01]  /*1440*/  @!P5 FADD.FTZ R19, R19, R11 ;  /* 0x0000000b1313d221 */ /* 0x000fe20000010000 */
[----:B------:R-:W-:Y:S02]  /*1450*/  MOV R10, UR24 ;  /* 0x00000018000a7c02 */ /* 0x000fe40008000f00 */
        /* <DEDUP_REMOVED lines=27> */
.L_x_1701:
        /* <DEDUP_REMOVED lines=35> */
[----:B------:R-:W-:-:S03]  /*1840*/  MOV R11, UR9 ;  /* 0x00000009000b7c02 */ /* 0x000fc60008000f00 */
[----:B------:R-:W-:Y:S01]  /*1850*/  @!UP2 UIMAD.WIDE.U32 UR8, UR12, 0x8, UR16 ;  /* 0x000000080c08a8a5 */ /* 0x000fe2000f8e0010 */
[----:B------:R-:W-:Y:S01]  /*1860*/  IMAD.U32 R12, RZ, RZ, UR10 ;  /* 0x0000000aff0c7e24 */ /* 0x000fe2000f8e00ff */
[----:B--2---:R-:W-:Y:S01]  /*1870*/  MOV R13, UR11 ;  /* 0x0000000b000d7c02 */ /* 0x004fe20008000f00 */
[----:B------:R-:W2:Y:S03]  /*1880*/  @!P2 LDG.E.64 R10, desc[UR14][R10.64] ;  /* 0x0000000e0a0aa981 */ /* 0x000ea6000c1e1b00 */
[----:B-1----:R-:W-:Y:S02]  /*1890*/  MOV R14, UR8 ;  /* 0x00000008000e7c02 */ /* 0x002fe40008000f00 */
        /* <DEDUP_REMOVED lines=14> */
.L_x_1703:
        /* <DEDUP_REMOVED lines=30> */
.L_x_1704:
        /* <DEDUP_REMOVED lines=14> */
.L_x_1705:
[----:B------:R-:W-:Y:S05]  /*1c40*/  BSYNC.RECONVERGENT B0 ;  /* 0x0000000000007941 */ /* 0x000fea0003800200 */
.L_x_1698:
        /* <DEDUP_REMOVED lines=30> */
[----:B------:R-:W-:Y:S01]  /*1e30*/  IMAD.MOV.U32 R12, RZ, RZ, 0x3f800000 ;  /* 0x3f800000ff0c7424 */ /* 0x000fe200078e00ff */
[----:B-1----:R-:W-:Y:S01]  /*1e40*/  UISETP.NE.AND UP0, UPT, UR5, URZ, UPT ;  /* 0x000000ff0500728c */ /* 0x002fe2000bf05270 */
[----:B------:R-:W-:Y:S01]  /*1e50*/  BSSY.RECONVERGENT B0, `(.L_x_1706) ;  /* 0x0000076000007945 */ /* 0x000fe20003800200 */
[----:B0-----:R-:W-:-:S04]  /*1e60*/  @P1 FADD.FTZ R10, R10, R11 ;  /* 0x0000000b0a0a1221 */ /* 0x001fc80000010000 */
[----:B------:R0:W1:Y:S01]  /*1e70*/  @P1 MUFU.RSQ R12, R10 ;  /* 0x0000000a000c1308 */ /* 0x0000620000001400 */
[----:B--2---:R-:W-:Y:S02]  /*1e80*/  HADD2.F32 R14, -RZ, R8.H0_H0 ;  /* 0x20000008ff0e7230 */ /* 0x004fe40000004100 */
[----:B---3--:R-:W-:Y:S02]  /*1e90*/  HADD2.F32 R19, -RZ, R9.H0_H0 ;  /* 0x20000009ff137230 */ /* 0x008fe40000004100 */
[----:B----4-:R-:W-:Y:S02]  /*1ea0*/  HADD2.F32 R18, -RZ, R28.H0_H0 ;  /* 0x2000001cff127230 */ /* 0x010fe40000004100 */
[----:B-----5:R-:W-:Y:S01]  /*1eb0*/  HADD2.F32 R15, -RZ, R15.H0_H0 ;  /* 0x2000000fff0f7230 */ /* 0x020fe20000004100 */
        /* <DEDUP_REMOVED lines=10> */
[--C-:B------:R-:W-:Y:S01]  /*1f60*/  FADD.FTZ R11, R3, -R4.reuse ;  /* 0x80000004030b7221 */ /* 0x100fe20000010000 */
[----:B------:R-:W-:Y:S01]  /*1f70*/  MOV R9, R27 ;  /* 0x0000001b00097202 */ /* 0x000fe20000000f00 */
[----:B------:R-:W1:Y:S01]  /*1f80*/  LDCU.64 UR8, c[0x0][0x380] ;  /* 0x00007000ff0877ac */ /* 0x000e620008000a00 */
[----:B------:R-:W-:Y:S01]  /*1f90*/  FADD.FTZ R29, R0, -R4 ;  /* 0x80000004001d7221 */ /* 0x000fe20000010000 */
[----:B------:R-:W-:-:S03]  /*1fa0*/  FMUL.FTZ R0, R11, R12 ;  /* 0x0000000c0b007220 */ /* 0x000fc60000410000 */
[----:B------:R-:W-:Y:S01]  /*1fb0*/  FMUL.FTZ R29, R29, R12 ;  /* 0x0000000c1d1d7220 */ /* 0x000fe20000410000 */
[----:B------:R-:W-:-:S03]  /*1fc0*/  FFMA.FTZ R0, R14, R0, R19 ;  /* 0x000000000e007223 */ /* 0x000fc60000010013 */
        /* <DEDUP_REMOVED lines=9> */
.L_x_1709:
[----:B------:R-:W-:Y:S05]  /*2060*/  BSYNC.RECONVERGENT B1 ;  /* 0x0000000000017941 */ /* 0x000fea0003800200 */
.L_x_1708:
        /* <DEDUP_REMOVED lines=19> */
.L_x_1707:
        /* <DEDUP_REMOVED lines=9> */
[----:B------:R-:W-:Y:S02]  /*2230*/  MOV R11, R27 ;  /* 0x0000001b000b7202 */ /* 0x000fe40000000f00 */
        /* <DEDUP_REMOVED lines=11> */
[----:B------:R-:W-:-:S03]  /*22f0*/  IMAD.MOV.U32 R10, RZ, RZ, R24 ;  /* 0x000000ffff0a7224 */ /* 0x000fc600078e0018 */
[----:B------:R-:W2:Y:S01]  /*2300*/  MUFU.RCP R0, R28 ;  /* 0x0000001c00007308 */ /* 0x000ea20000001000 */
        /* <DEDUP_REMOVED lines=12> */
.L_x_1712:
[----:B------:R-:W-:Y:S05]  /*23d0*/  BSYNC.RECONVERGENT B1 ;  /* 0x0000000000017941 */ /* 0x000fea0003800200 */
.L_x_1711:
        /* <DEDUP_REMOVED lines=29> */
.L_x_1710:
[----:B------:R-:W-:Y:S05]  /*25b0*/  BSYNC.RECONVERGENT B0 ;  /* 0x0000000000007941 */ /* 0x000fea0003800200 */
.L_x_1706:
        /* <DEDUP_REMOVED lines=8> */
.L_x_1714:
        /* <DEDUP_REMOVED lines=12> */
.L_x_2507:


//--------------------- .text._Z35group_norm_nhwc_fwd_one_pass_kernelI11Bf16IOFp16WLi256ELi20ELi640EEv26Group_norm_nhwc_fwd_params --------------------------
	.section	.text._Z35group_norm_nhwc_fwd_one_pass_kernelI11Bf16IOFp16WLi256ELi20ELi640EEv26Group_norm_nhwc_fwd_params,"ax",@progbits
	.align	128
        .global         _Z35group_norm_nhwc_fwd_one_pass_kernelI11Bf16IOFp16WLi256ELi20ELi640EEv26Group_norm_nhwc_fwd_params
        .type           _Z35group_norm_nhwc_fwd_one_pass_kernelI11Bf16IOFp16WLi256ELi20ELi640EEv26Group_norm_nhwc_fwd_params,@function
        .size           _Z35group_norm_nhwc_fwd_one_pass_kernelI11Bf16IOFp16WLi256ELi20ELi640EEv26Group_norm_nhwc_fwd_params,(.L_x_2508 - _Z35group_norm_nhwc_fwd_one_pass_kernelI11Bf16IOFp16WLi256ELi20ELi640EEv26Group_norm_nhwc_fwd_params)
        .other          _Z35group_norm_nhwc_fwd_one_pass_kernelI11Bf16IOFp16WLi256ELi20ELi640EEv26Group_norm_nhwc_fwd_params,@"STO_CUDA_ENTRY STV_DEFAULT"
_Z35group_norm_nhwc_fwd_one_pass_kernelI11Bf16IOFp16WLi256ELi20ELi640EEv26Group_norm_nhwc_fwd_params:
.text._Z35group_norm_nhwc_fwd_one_pass_kernelI11Bf16IOFp16WLi256ELi20ELi640EEv26Group_norm_nhwc_fwd_params:
        /* <DEDUP_REMOVED lines=40> */
.L_x_1742:
[----:B-1----:R-:W1:Y:S01]  /*0280*/  LDCU UR5, c[0x0][0x3f8] ;  /* 0x00007f00ff0577ac */ /* 0x002e620008000800 */
[----:B------:R-:W-:Y:S02]  /*0290*/  IABS R8, UR9 ;  /* 0x0000000900087c13 */ /* 0x000fe40008000000 */
[----:B0-----:R-:W-:Y:S01]  /*02a0*/  IADD3 R19, PT, PT, R2, 0x40, RZ ;  /* 0x0000004002137810 */ /* 0x001fe20007ffe0ff */
[----:B--2---:R-:W2:Y:S01]  /*02b0*/  LDCU.64 UR14, c[0x0][0x3e8] ;  /* 0x00007d00ff0e77ac */ /* 0x004ea20008000a00 */
[----:B------:R-:W-:Y:S02]  /*02c0*/  R2UR UR12, R8 ;  /* 0x00000000080c72ca */ /* 0x000fe400000e0000 */
[----:B------:R-:W-:Y:S02]  /*02d0*/  SHF.R.S32.HI R9, RZ, 0x1f, R2 ;  /* 0x0000001fff097819 */ /* 0x000fe40000011402 */
[----:B-1----:R-:W-:-:S04]  /*02e0*/  MOV R3, UR5 ;  /* 0x0000000500037c02 */ /* 0x002fc80008000f00 */
[----:B------:R-:W-:Y:S02]  /*02f0*/  IABS R6, R3 ;  /* 0x0000000300067213 */ /* 0x000fe40000000000 */
[----:B--2---:R-:W-:Y:S02]  /*0300*/  ISETP.GE.U32.AND P2, PT, R19, UR14, PT ;  /* 0x0000000e13007c0c */ /* 0x004fe4000bf46070 */
[----:B------:R-:W1:Y:S01]  /*0310*/  I2F.RP R3, R6 ;  /* 0x0000000600037306 */ /* 0x000e620000209400 */
[----:B------:R-:W-:-:S07]  /*0320*/  ISETP.GE.U32.AND P4, PT, R25, UR14, PT ;  /* 0x0000000e19007c0c */ /* 0x000fce000bf86070 */
[----:B-1----:R-:W1:Y:S02]  /*0330*/  MUFU.RCP R3, R3 ;  /* 0x0000000300037308 */ /* 0x002e640000001000 */
[----:B-1----:R-:W-:-:S06]  /*0340*/  VIADD R4, R3, 0xffffffe ;  /* 0x0ffffffe03047836 */ /* 0x002fcc0000000000 */
        /* <DEDUP_REMOVED lines=24> */
[----:B------:R-:W-:-:S04]  /*04d0*/  @!P1 IADD3 R3, PT, PT, R3, -R6, RZ ;  /* 0x8000000603039210 */ /* 0x000fc80007ffe0ff */
[----:B------:R-:W-:Y:S01]  /*04e0*/  ISETP.GE.U32.AND P1, PT, R3, R6, PT ;  /* 0x000000060300720c */ /* 0x000fe20003f26070 */
[----:B------:R-:W-:Y:S02]  /*04f0*/  VIADD R3, R2, 0x80 ;  /* 0x0000008002037836 */ /* 0x000fe40000000000 */
[----:B-1----:R-:W-:-:S03]  /*0500*/  @!P2 IMAD R6, R7, R22, RZ ;  /* 0x000000160706a224 */ /* 0x002fc600078e02ff */
[----:B------:R-:W-:Y:S01]  /*0510*/  SHF.R.S32.HI R8, RZ, 0x1f, R3 ;  /* 0x0000001fff087819 */ /* 0x000fe20000011403 */
[----:B------:R-:W-:-:S06]  /*0520*/  @!P2 IMAD R23, R19, R23, R6 ;  /* 0x000000171317a224 */ /* 0x000fcc00078e0206 */
        /* <DEDUP_REMOVED lines=21> */
[----:B------:R-:W-:Y:S02]  /*0680*/  IADD3 R7, PT, PT, R5, UR5, RZ ;  /* 0x0000000505077c10 */ /* 0x000fe4000fffe0ff */
[-C--:B------:R-:W-:Y:S02]  /*0690*/  @!P2 MOV R6, R4.reuse ;  /* 0x000000040006a202 */ /* 0x080fe40000000f00 */
[----:B------:R-:W-:Y:S02]  /*06a0*/  @!P1 MOV R20, R4 ;  /* 0x0000000400149202 */ /* 0x000fe40000000f00 */
[----:B------:R-:W-:Y:S01]  /*06b0*/  @!P1 MOV R21, R7 ;  /* 0x0000000700159202 */ /* 0x000fe20000000f00 */
[----:B------:R-:W-:-:S04]  /*06c0*/  @!P2 IMAD.WIDE.U32 R18, R19, R22, R6 ;  /* 0x000000161312a225 */ /* 0x000fc800078e0006 */
[----:B------:R-:W4:Y:S01]  /*06d0*/  @!P3 LDC.64 R12, c[0x0][0x3e0] ;  /* 0x0000f800ff0cbb82 */ /* 0x000f220000000a00 */
[-C--:B-1----:R-:W-:Y:S01]  /*06e0*/  @!P1 IMAD R22, R9, R14.reuse, RZ ;  /* 0x0000000e09169224 */ /* 0x082fe200078e02ff */
[----:B------:R-:W-:Y:S02]  /*06f0*/  SHF.R.S32.HI R9, RZ, 0x1f, R25 ;  /* 0x0000001fff097819 */ /* 0x000fe40000011419 */
[----:B------:R-:W-:Y:S01]  /*0700*/  @!P2 IADD3 R23, PT, PT, R19, R23, RZ ;  /* 0x000000171317a210 */ /* 0x000fe20007ffe0ff */
[C---:B------:R-:W-:Y:S01]  /*0710*/  @!P1 IMAD R22, R2.reuse, R15, R22 ;  /* 0x0000000f02169224 */ /* 0x040fe200078e0216 */
[----:B------:R-:W-:Y:S01]  /*0720*/  ISETP.GE.AND.EX P4, PT, R9, UR15, PT, P4 ;  /* 0x0000000f09007c0c */ /* 0x000fe2000bf86340 */
[----:B------:R-:W-:Y:S01]  /*0730*/  @!P1 IMAD.WIDE.U32 R14, R2, R14, R20 ;  /* 0x0000000e020e9225 */ /* 0x000fe200078e0014 */
[----:B---3--:R-:W-:-:S03]  /*0740*/  @!P2 LEA R16, P5, R18, R16, 0x1 ;  /* 0x000000101210a211 */ /* 0x008fc600078a08ff */
[----:B------:R-:W-:Y:S01]  /*0750*/  @!P1 IMAD.IADD R22, R15, 0x1, R22 ;  /* 0x000000010f169824 */ /* 0x000fe200078e0216 */
[----:B------:R-:W-:Y:S02]  /*0760*/  @!P2 LEA.HI.X R17, R18, R17, R23, 0x1, P5 ;  /* 0x000000111211a211 */ /* 0x000fe400028f0c17 */
[----:B------:R-:W1:Y:S01]  /*0770*/  @!P3 LDC.64 R18, c[0x0][0x390] ;  /* 0x0000e400ff12bb82 */ /* 0x000e620000000a00 */
[C---:B--2---:R-:W-:Y:S02]  /*0780*/  @!P1 LEA R10, P5, R14.reuse, R10, 0x1 ;  /* 0x0000000a0e0a9211 */ /* 0x044fe400078a08ff */
[----:B------:R-:W-:Y:S02]  /*0790*/  @!P3 MOV R15, R7 ;  /* 0x00000007000fb202 */ /* 0x000fe40000000f00 */
[----:B------:R-:W-:Y:S02]  /*07a0*/  @!P1 LEA.HI.X R11, R14, R11, R22, 0x1, P5 ;  /* 0x0000000b0e0b9211 */ /* 0x000fe400028f0c16 */
[----:B------:R-:W-:-:S02]  /*07b0*/  CS2R R22, SRZ ;  /* 0x0000000000167805 */ /* 0x000fc4000001ff00 */
[----:B------:R-:W-:Y:S01]  /*07c0*/  @!P3 MOV R14, R4 ;  /* 0x00000004000eb202 */ /* 0x000fe20000000f00 */
[----:B------:R-:W2:Y:S01]  /*07d0*/  @!P4 LDC.64 R20, c[0x0][0x3e0] ;  /* 0x0000f800ff14cb82 */ /* 0x000ea20000000a00 */
[----:B----4-:R-:W-:-:S03]  /*07e0*/  @!P3 IMAD R8, R8, R12, RZ ;  /* 0x0000000c0808b224 */ /* 0x010fc600078e02ff */
[C---:B------:R-:W-:Y:S01]  /*07f0*/  @!P3 IMAD.WIDE.U32 R14, R3.reuse, R12, R14 ;  /* 0x0000000c030eb225 */ /* 0x040fe200078e000e */
[----:B------:R-:W3:Y:S03]  /*0800*/  @!P2 LDG.E R22, desc[UR16][R16.64] ;  /* 0x000000101016a981 */ /* 0x000ee6000c1e1900 */
[----:B------:R-:W-:Y:S02]  /*0810*/  @!P3 IMAD R8, R3, R13, R8 ;  /* 0x0000000d0308b224 */ /* 0x000fe400078e0208 */
[----:B------:R-:W4:Y:S01]  /*0820*/  @!P4 LDC.64 R12, c[0x0][0x390] ;  /* 0x0000e400ff0ccb82 */ /* 0x000f220000000a00 */
[----:B------:R-:W-:Y:S02]  /*0830*/  HFMA2 R3, -RZ, RZ, 0, 0 ;  /* 0x00000000ff037431 */ /* 0x000fe400000001ff */
[----:B------:R-:W-:Y:S02]  /*0840*/  @!P3 IADD3 R8, PT, PT, R15, R8, RZ ;  /* 0x000000080f08b210 */ /* 0x000fe40007ffe0ff */
[----:B-1----:R-:W-:-:S02]  /*0850*/  @!P3 LEA R18, P2, R14, R18, 0x1 ;  /* 0x000000120e12b211 */ /* 0x002fc400078408ff */
[----:B------:R-:W5:Y:S02]  /*0860*/  @!P1 LDG.E R3, desc[UR16][R10.64] ;  /* 0x000000100a039981 */ /* 0x000f64000c1e1900 */
[----:B------:R-:W-:Y:S02]  /*0870*/  @!P3 LEA.HI.X R19, R14, R19, R8, 0x1, P2 ;  /* 0x000000130e13b211 */ /* 0x000fe400010f0c08 */
[----:B------:R-:W-:Y:S01]  /*0880*/  @!P4 MOV R8, R4 ;  /* 0x000000040008c202 */ /* 0x000fe20000000f00 */
[-C--:B--2---:R-:W-:Y:S02]  /*0890*/  @!P4 IMAD R24, R9, R20.reuse, RZ ;  /* 0x000000140918c224 */ /* 0x084fe400078e02ff */
[----:B------:R-:W-:Y:S02]  /*08a0*/  @!P4 IMAD.MOV.U32 R9, RZ, RZ, R7 ;  /* 0x000000ffff09c224 */ /* 0x000fe400078e0007 */
[C---:B------:R-:W-:Y:S02]  /*08b0*/  @!P4 IMAD R21, R25.reuse, R21, R24 ;  /* 0x000000151915c224 */ /* 0x040fe400078e0218 */
[----:B------:R-:W-:Y:S01]  /*08c0*/  @!P4 IMAD.WIDE.U32 R8, R25, R20, R8 ;  /* 0x000000141908c225 */ /* 0x000fe200078e0008 */
[----:B------:R-:W-:-:S04]  /*08d0*/  MOV R24, RZ ;  /* 0x000000ff00187202 */ /* 0x000fc80000000f00 */
[----:B------:R-:W-:Y:S02]  /*08e0*/  @!P4 IADD3 R9, PT, PT, R9, R21, RZ ;  /* 0x000000150909c210 */ /* 0x000fe40007ffe0ff */
[C---:B----4-:R-:W-:Y:S01]  /*08f0*/  @!P4 LEA R12, P2, R8.reuse, R12, 0x1 ;  /* 0x0000000c080cc211 */ /* 0x050fe200078408ff */
[----:B------:R1:W2:Y:S03]  /*0900*/  @!P3 LDG.E R24, desc[UR16][R18.64] ;  /* 0x000000101218b981 */ /* 0x0002a6000c1e1900 */
[----:B------:R-:W-:-:S05]  /*0910*/  @!P4 LEA.HI.X R13, R8, R13, R9, 0x1, P2 ;  /* 0x0000000d080dc211 */ /* 0x000fca00010f0c09 */
[----:B------:R-:W4:Y:S01]  /*0920*/  @!P4 LDG.E R23, desc[UR16][R12.64] ;  /* 0x000000100c17c981 */ /* 0x000f22000c1e1900 */
[C---:B------:R-:W-:Y:S02]  /*0930*/  ISETP.GT.AND P2, PT, R27.reuse, 0x1e, PT ;  /* 0x0000001e1b00780c */ /* 0x040fe40003f44270 */
[----:B------:R-:W-:Y:S01]  /*0940*/  ISETP.GT.AND P3, PT, R27, 0xf, PT ;  /* 0x0000000f1b00780c */ /* 0x000fe20003f64270 */
[----:B------:R-:W-:Y:S01]  /*0950*/  BSSY.RECONVERGENT B0, `(.L_x_1715) ;  /* 0x000003d000007945 */ /* 0x000fe20003800200 */
[C---:B---3--:R-:W-:Y:S02]  /*0960*/  PRMT R21, R22.reuse, 0x7632, R21 ;  /* 0x0000763216157816 */ /* 0x048fe40000000015 */
[----:B------:R-:W-:Y:S02]  /*0970*/  SHF.L.U32 R22, R22, 0x10, RZ ;  /* 0x0000001016167819 */ /* 0x000fe400000006ff */
[----:B------:R-:W-:Y:S02]  /*0980*/  SHF.L.U32 R21, R21, 0x10, RZ ;  /* 0x0000001015157819 */ /* 0x000fe400000006ff */
[----:B-----5:R-:W-:-:S02]  /*0990*/  PRMT R17, R3, 0x7632, R17 ;  /* 0x0000763203117816 */ /* 0x020fc40000000011 */
[----:B-1----:R-:W-:Y:S02]  /*09a0*/  SHF.L.U32 R18, R3, 0x10, RZ ;  /* 0x0000001003127819 */ /* 0x002fe400000006ff */
[----:B------:R-:W-:Y:S01]  /*09b0*/  SHF.L.U32 R17, R17, 0x10, RZ ;  /* 0x0000001011117819 */ /* 0x000fe200000006ff */
[----:B------:R-:W-:-:S04]  /*09c0*/  FADD.FTZ R8, R22, R21 ;  /* 0x0000001516087221 */ /* 0x000fc80000010000 */
[----:B------:R-:W-:Y:S01]  /*09d0*/  FADD.FTZ R3, R18, R17 ;  /* 0x0000001112037221 */ /* 0x000fe20000010000 */
[----:B------:R-:W-:-:S03]  /*09e0*/  FMUL.FTZ R9, R17, R17 ;  /* 0x0000001111097220 */ /* 0x000fc60000410000 */
[----:B------:R-:W-:Y:S01]  /*09f0*/  FADD.FTZ R3, RZ, R3 ;  /* 0x00000003ff037221 */ /* 0x000fe20000010000 */
[----:B------:R-:W-:Y:S01]  /*0a00*/  FMUL.FTZ R11, R21, R21 ;  /* 0x00000015150b7220 */ /* 0x000fe20000410000 */
[----:B------:R-:W-:Y:S02]  /*0a10*/  FFMA.FTZ R9, R18, R18, R9 ;  /* 0x0000001212097223 */ /* 0x000fe40000010009 */
[----:B------:R-:W-:Y:S01]  /*0a20*/  FADD.FTZ R8, R3, R8 ;  /* 0x0000000803087221 */ /* 0x000fe20000010000 */
[----:B--2---:R-:W-:-:S04]  /*0a30*/  PRMT R16, R24, 0x7632, R16 ;  /* 0x0000763218107816 */ /* 0x004fc80000000010 */
        /* <DEDUP_REMOVED lines=46> */
.L_x_1716:
[----:B------:R-:W-:Y:S05]  /*0d20*/  BSYNC.RECONVERGENT B0 ;  /* 0x0000000000007941 */ /* 0x000fea0003800200 */
.L_x_1715:
        /* <DEDUP_REMOVED lines=56> */
.L_x_1718:
[----:B------:R-:W-:Y:S05]  /*10b0*/  BSYNC.RECONVERGENT B0 ;  /* 0x0000000000007941 */ /* 0x000fea0003800200 */
.L_x_1717:
        /* <DEDUP_REMOVED lines=20> */
[----:B------:R-:W-:Y:S02]  /*1200*/  MOV R10, UR12 ;  /* 0x0000000c000a7c02 */ /* 0x000fe40008000f00 */
[----:B0-----:R-:W-:Y:S01]  /*1210*/  LEA R8, P4, R11, R8, 0x2 ;  /* 0x000000080b087211 */ /* 0x001fe200078810ff */
[----:B------:R-:W-:-:S03]  /*1220*/  IMAD.U32 R11, RZ, RZ, UR13 ;  /* 0x0000000dff0b7e24 */ /* 0x000fc6000f8e00ff */
        /* <DEDUP_REMOVED lines=10> */
.L_x_1721:
[----:B------:R-:W2:Y:S04]  /*12d0*/  LDG.E.STRONG.GPU R10, desc[UR16][R8.64] ;  /* 0x00000010080a7981 */ /* 0x000ea8000c1ef900 */
[----:B--2---:R-:W-:Y:S01]  /*12e0*/  CCTL.IVALL ;  /* 0x00000000ff00798f */ /* 0x004fe20002000000 */
[----:B------:R-:W-:Y:S05]  /*12f0*/  YIELD ;  /* 0x0000000000007946 */ /* 0x000fea0003800000 */
[----:B------:R-:W-:-:S13]  /*1300*/  ISETP.NE.AND P4, PT, R10, R15, PT ;  /* 0x0000000f0a00720c */ /* 0x000fda0003f85270 */
[----:B------:R-:W-:Y:S05]  /*1310*/  @P4 BRA `(.L_x_1721) ;  /* 0xfffffffc00ec4947 */ /* 0x000fea000383ffff */
.L_x_1720:
        /* <DEDUP_REMOVED lines=15> */
.L_x_1723:
        /* <DEDUP_REMOVED lines=11> */
[----:B------:R-:W-:Y:S02]  /*14c0*/  MOV R10, UR26 ;  /* 0x0000001a000a7c02 */ /* 0x000fe40008000f00 */
[----:B------:R-:W-:-:S06]  /*14d0*/  MOV R11, UR27 ;  /* 0x0000001b000b7c02 */ /* 0x000fcc0008000f00 */
[----:B------:R-:W5:Y:S01]  /*14e0*/  @!P4 LDG.E.64 R10, desc[UR16][R10.64] ;  /* 0x000000100a0ac981 */ /* 0x000f62000c1e1b00 */
[----:B------:R-:W-:-:S06]  /*14f0*/  UIADD3 UR26, UPT, UPT, UR5, 0x2, URZ ;  /* 0x00000002051a7890 */ /* 0x000fcc000fffe0ff */
[----:B--2---:R-:W-:Y:S01]  /*1500*/  IMAD.U32 R14, RZ, RZ, UR26 ;  /* 0x0000001aff0e7e24 */ /* 0x004fe2000f8e00ff */
[----:B------:R-:W-:-:S04]  /*1510*/  UIADD3 UR26, UPT, UPT, UR5, 0x3, URZ ;  /* 0x00000003051a7890 */ /* 0x000fc8000fffe0ff */
[----:B------:R-:W-:Y:S02]  /*1520*/  ISETP.EQ.OR P5, PT, R14, UR20, P3 ;  /* 0x000000140e007c0c */ /* 0x000fe40009fa2670 */
[----:B------:R-:W-:-:S04]  /*1530*/  MOV R14, UR26 ;  /* 0x0000001a000e7c02 */ /* 0x000fc80008000f00 */
[----:B------:R-:W-:-:S07]  /*1540*/  ISETP.EQ.OR P6, PT, R14, UR20, P3 ;  /* 0x000000140e007c0c */ /* 0x000fce0009fc2670 */
[----:B------:R-:W-:-:S05]  /*1550*/  VOTEU.ALL UP1, P5 ;  /* 0x0000000000ff7886 */ /* 0x000fca0002820000 */
[----:B------:R-:W-:Y:S01]  /*1560*/  @!UP1 UIMAD.WIDE.U32 UR26, UR14, 0x8, UR18 ;  /* 0x000000080e1a98a5 */ /* 0x000fe2000f8e0012 */
[----:B------:R-:W-:-:S05]  /*1570*/  VOTEU.ALL UP1, P6 ;  /* 0x0000000000ff7886 */ /* 0x000fca0003020000 */
[----:B------:R-:W-:Y:S02]  /*1580*/  MOV R14, UR26 ;  /* 0x0000001a000e7c02 */ /* 0x000fe40008000f00 */
[----:B---3--:R-:W-:Y:S01]  /*1590*/  MOV R15, UR27 ;  /* 0x0000001b000f7c02 */ /* 0x008fe20008000f00 */
[----:B------:R-:W-:-:S05]  /*15a0*/  @!UP1 UIMAD.WIDE.U32 UR26, UR23, 0x8, UR18 ;  /* 0x00000008171a98a5 */ /* 0x000fca000f8e0012 */
[----:B------:R-:W2:Y:S01]  /*15b0*/  @!P5 LDG.E.64 R14, desc[UR16][R14.64] ;  /* 0x000000100e0ed981 */ /* 0x000ea2000c1e1b00 */
[----:B-1--4-:R-:W-:Y:S01]  /*15c0*/  @!P2 FADD.FTZ R12, R12, R8 ;  /* 0x000000080c0ca221 */ /* 0x012fe20000010000 */
[----:B------:R-:W-:Y:S01]  /*15d0*/  @!P2 FADD.FTZ R13, R13, R9 ;  /* 0x000000090d0da221 */ /* 0x000fe20000010000 */
[----:B------:R-:W-:Y:S01]  /*15e0*/  MOV R8, UR26 ;  /* 0x0000001a00087c02 */ /* 0x000fe20008000f00 */
[----:B------:R-:W-:Y:S01]  /*15f0*/  UIADD3 UR26, UPT, UPT, UR5, 0x4, URZ ;  /* 0x00000004051a7890 */ /* 0x000fe2000fffe0ff */
[----:B------:R-:W-:Y:S01]  /*1600*/  MOV R9, UR27 ;  /* 0x0000001b00097c02 */ /* 0x000fe20008000f00 */
[----:B-----5:R-:W-:-:S05]  /*1610*/  @!P4 FADD.FTZ R12, R12, R10 ;  /* 0x0000000a0c0cc221 */ /* 0x020fca0000010000 */
[----:B------:R-:W3:Y:S01]  /*1620*/  @!P6 LDG.E.64 R8, desc[UR16][R8.64] ;  /* 0x000000100808e981 */ /* 0x000ee2000c1e1b00 */
[----:B------:R-:W-:Y:S01]  /*1630*/  MOV R10, UR26 ;  /* 0x0000001a000a7c02 */ /* 0x000fe20008000f00 */
[----:B------:R-:W-:-:S03]  /*1640*/  @!P4 FADD.FTZ R13, R13, R11 ;  /* 0x0000000b0d0dc221 */ /* 0x000fc60000010000 */
[----:B------:R-:W-:Y:S01]  /*1650*/  ISETP.EQ.OR P4, PT, R10, UR20, P3 ;  /* 0x000000140a007c0c */ /* 0x000fe20009f82670 */
[----:B------:R-:W-:-:S06]  /*1660*/  UIADD3 UR26, UPT, UPT, UR5, 0x5, URZ ;  /* 0x00000005051a7890 */ /* 0x000fcc000fffe0ff */
[----:B------:R-:W-:-:S06]  /*1670*/  IMAD.U32 R10, RZ, RZ, UR26 ;  /* 0x0000001aff0a7e24 */ /* 0x000fcc000f8e00ff */
        /* <DEDUP_REMOVED lines=9> */
[----:B------:R-:W-:Y:S01]  /*1710*/  MOV R14, UR26 ;  /* 0x0000001a000e7c02 */ /* 0x000fe20008000f00 */
        /* <DEDUP_REMOVED lines=14> */
[----:B------:R-:W-:Y:S01]  /*1800*/  IMAD.U32 R8, RZ, RZ, UR26 ;  /* 0x0000001aff087e24 */ /* 0x000fe2000f8e00ff */
[----:B------:R-:W-:Y:S01]  /*1810*/  MOV R9, UR27 ;  /* 0x0000001b00097c02 */ /* 0x000fe20008000f00 */
[----:B------:R-:W-:-:S05]  /*1820*/  @!UP1 UIMAD.WIDE.U32 UR26, UR12, 0x8, UR18 ;  /* 0x000000080c1a98a5 */ /* 0x000fca000f8e0012 */
[----:B------:R-:W3:Y:S01]  /*1830*/  @!P6 LDG.E.64 R8, desc[UR16][R8.64] ;  /* 0x000000100808e981 */ /* 0x000ee2000c1e1b00 */
[----:B----4-:R-:W-:Y:S01]  /*1840*/  @!P4 FADD.FTZ R12, R12, R10 ;  /* 0x0000000a0c0cc221 */ /* 0x010fe20000010000 */
[----:B------:R-:W-:Y:S01]  /*1850*/  @!P4 FADD.FTZ R13, R13, R11 ;  /* 0x0000000b0d0dc221 */ /* 0x000fe20000010000 */
[----:B------:R-:W-:Y:S02]  /*1860*/  MOV R10, UR26 ;  /* 0x0000001a000a7c02 */ /* 0x000fe40008000f00 */
[----:B------:R-:W-:-:S06]  /*1870*/  MOV R11, UR27 ;  /* 0x0000001b000b7c02 */ /* 0x000fcc0008000f00 */
        /* <DEDUP_REMOVED lines=20> */
.L_x_1722:
        /* <DEDUP_REMOVED lines=11> */
[----:B------:R-:W-:Y:S01]  /*1a70*/  MOV R10, UR12 ;  /* 0x0000000c000a7c02 */ /* 0x000fe20008000f00 */
[----:B------:R-:W-:-:S06]  /*1a80*/  IMAD.U32 R11, RZ, RZ, UR13 ;  /* 0x0000000dff0b7e24 */ /* 0x000fcc000f8e00ff */
[----:B------:R-:W1:Y:S01]  /*1a90*/  @!P2 LDG.E.64 R10, desc[UR16][R10.64] ;  /* 0x000000100a0aa981 */ /* 0x000e62000c1e1b00 */
[----:B------:R-:W-:Y:S02]  /*1aa0*/  UIADD3 UR12, UPT, UPT, UR5, 0x1, URZ ;  /* 0x00000001050c7890 */ /* 0x000fe4000fffe0ff */
[----:B------:R-:W-:Y:S02]  /*1ab0*/  UIADD3 UR11, UPT, UPT, UR5, 0x2, URZ ;  /* 0x00000002050b7890 */ /* 0x000fe4000fffe0ff */
[----:B------:R-:W-:Y:S02]  /*1ac0*/  UIADD3 UR14, UPT, UPT, UR5, 0x3, URZ ;  /* 0x00000003050e7890 */ /* 0x000fe4000fffe0ff */
[----:B------:R-:W-:-:S04]  /*1ad0*/  MOV R8, UR12 ;  /* 0x0000000c00087c02 */ /* 0x000fc80008000f00 */
        /* <DEDUP_REMOVED lines=34> */
.L_x_1724:
        /* <DEDUP_REMOVED lines=18> */
[----:B------:R-:W1:Y:S01]  /*1e20*/  @!P4 LDG.E.64 R10, desc[UR16][R10.64] ;  /* 0x000000100a0ac981 */ /* 0x000e62000c1e1b00 */
[----:B------:R-:W-:-:S06]  /*1e30*/  MOV R9, UR13 ;  /* 0x0000000d00097c02 */ /* 0x000fcc0008000f00 */
[----:B------:R-:W5:Y:S01]  /*1e40*/  @!P2 LDG.E.64 R8, desc[UR16][R8.64] ;  /* 0x000000100808a981 */ /* 0x000f62000c1e1b00 */
[----:B--2---:R-:W-:-:S04]  /*1e50*/  MOV R14, UR5 ;  /* 0x00000005000e7c02 */ /* 0x004fc80008000f00 */
[----:B------:R-:W-:-:S04]  /*1e60*/  IADD3 R14, PT, PT, R14, 0x2, RZ ;  /* 0x000000020e0e7810 */ /* 0x000fc80007ffe0ff */
[----:B------:R-:W-:Y:S01]  /*1e70*/  R2UR UR5, R14 ;  /* 0x000000000e0572ca */ /* 0x000fe200000e0000 */
[----:B-1--4-:R-:W-:Y:S01]  /*1e80*/  @!P4 FADD.FTZ R12, R12, R10 ;  /* 0x0000000a0c0cc221 */ /* 0x012fe20000010000 */
[----:B------:R-:W-:-:S03]  /*1e90*/  @!P4 FADD.FTZ R13, R13, R11 ;  /* 0x0000000b0d0dc221 */ /* 0x000fc60000010000 */
[----:B-----5:R-:W-:Y:S01]  /*1ea0*/  @!P2 FADD.FTZ R12, R12, R8 ;  /* 0x000000080c0ca221 */ /* 0x020fe20000010000 */
[----:B------:R-:W-:-:S09]  /*1eb0*/  @!P2 FADD.FTZ R13, R13, R9 ;  /* 0x000000090d0da221 */ /* 0x000fd20000010000 */
.L_x_1725:
        /* <DEDUP_REMOVED lines=10> */
[----:B------:R-:W1:Y:S02]  /*1f60*/  LDG.E.64 R8, desc[UR16][R8.64] ;  /* 0x0000001008087981 */ /* 0x000e64000c1e1b00 */
[----:B-1--4-:R-:W-:Y:S01]  /*1f70*/  FADD.FTZ R12, R12, R8 ;  /* 0x000000080c0c7221 */ /* 0x012fe20000010000 */
[----:B------:R-:W-:-:S07]  /*1f80*/  FADD.FTZ R13, R13, R9 ;  /* 0x000000090d0d7221 */ /* 0x000fce0000010000 */
.L_x_1726:
[----:B------:R-:W-:Y:S05]  /*1f90*/  BSYNC.RECONVERGENT B0 ;  /* 0x0000000000007941 */ /* 0x000fea0003800200 */
.L_x_1719:
        /* <DEDUP_REMOVED lines=27> */
[----:B------:R-:W-:-:S04]  /*2150*/  HFMA2 R9, -RZ, RZ, 1.875, 0 ;  /* 0x3f800000ff097431 */ /* 0x000fc800000001ff */
[----:B------:R-:W-:-:S13]  /*2160*/  FSETP.GTU.FTZ.AND P2, PT, R20, RZ, PT ;  /* 0x000000ff1400720b */ /* 0x000fda0003f5c000 */
[----:B------:R-:W0:Y:S02]  /*2170*/  @P2 LDC R19, c[0x0][0x3a8] ;  /* 0x0000ea00ff132b82 */ /* 0x000e240000000800 */
[----:B0-----:R-:W-:Y:S01]  /*2180*/  @P2 FADD.FTZ R19, R20, R19 ;  /* 0x0000001314132221 */ /* 0x001fe20000010000 */
[----:B------:R-:W-:-:S03]  /*2190*/  IADD3 R20, PT, PT, R2, 0x40, RZ ;  /* 0x0000004002147810 */ /* 0x000fc60007ffe0ff */
[----:B------:R0:W1:Y:S01]  /*21a0*/  @P2 MUFU.RSQ R9, R19 ;  /* 0x0000001300092308 */ /* 0x0000620000001400 */
[----:B---3--:R-:W-:Y:S02]  /*21b0*/  HADD2.F32 R10, -RZ, R13.H0_H0 ;  /* 0x2000000dff0a7230 */ /* 0x008fe40000004100 */
[----:B----4-:R-:W-:Y:S02]  /*21c0*/  HADD2.F32 R11, -RZ, R12.H0_H0 ;  /* 0x2000000cff0b7230 */ /* 0x010fe40000004100 */
[----:B--2---:R-:W-:Y:S02]  /*21d0*/  HADD2.F32 R12, -RZ, R14.H0_H0 ;  /* 0x2000000eff0c7230 */ /* 0x004fe40000004100 */
[----:B-----5:R-:W-:Y:S01]  /*21e0*/  HADD2.F32 R13, -RZ, R15.H0_H0 ;  /* 0x2000000fff0d7230 */ /* 0x020fe20000004100 */
        /* <DEDUP_REMOVED lines=15> */
[----:B------:R-:W-:Y:S01]  /*22e0*/  F2FP.BF16.F32.PACK_AB R17, R18, R15 ;  /* 0x0000000f1211723e */ /* 0x000fe200000010ff */
[----:B------:R-:W-:Y:S02]  /*22f0*/  IMAD.MOV.U32 R15, RZ, RZ, R7 ;  /* 0x000000ffff0f7224 */ /* 0x000fe400078e0007 */
        /* <DEDUP_REMOVED lines=8> */
.L_x_1730:
[----:B------:R-:W-:Y:S05]  /*2380*/  BSYNC.RECONVERGENT B1 ;  /* 0x0000000000017941 */ /* 0x000fea0003800200 */
.L_x_1729:
        /* <DEDUP_REMOVED lines=13> */
[----:B------:R-:W-:-:S05]  /*2460*/  IMAD.WIDE.U32 R14, R20, UR10, R14 ;  /* 0x0000000a140e7c25 */ /* 0x000fca000f8e000e */
[----:B------:R-:W-:Y:S02]  /*2470*/  IADD3 R15, PT, PT, R15, R18, RZ ;  /* 0x000000120f0f7210 */ /* 0x000fe40007ffe0ff */
        /* <DEDUP_REMOVED lines=9> */
.L_x_1732:
[----:B------:R-:W-:Y:S05]  /*2510*/  BSYNC.RECONVERGENT B1 ;  /* 0x0000000000017941 */ /* 0x000fea0003800200 */
.L_x_1731:
        /* <DEDUP_REMOVED lines=9> */
[----:B------:R-:W-:Y:S02]  /*25b0*/  IMAD.MOV.U32 R15, RZ, RZ, R7 ;  /* 0x000000ffff0f7224 */ /* 0x000fe400078e0007 */
        /* <DEDUP_REMOVED lines=16> */
.L_x_1734:
[----:B------:R-:W-:Y:S05]  /*26c0*/  BSYNC.RECONVERGENT B1 ;  /* 0x0000000000017941 */ /* 0x000fea0003800200 */
.L_x_1733:
        /* <DEDUP_REMOVED lines=19> */
.L_x_1728:
        /* <DEDUP_REMOVED lines=21> */
[----:B------:R-:W-:Y:S02]  /*2950*/  SHF.R.S32.HI R15, RZ, 0x1f, R2 ;  /* 0x0000001fff0f7819 */ /* 0x000fe40000011402 */
[----:B------:R-:W-:Y:S02]  /*2960*/  MOV R14, R4 ;  /* 0x00000004000e7202 */ /* 0x000fe40000000f00 */
        /* <DEDUP_REMOVED lines=9> */
.L_x_1737:
[----:B0-----:R-:W-:Y:S05]  /*2a00*/  BSYNC.RECONVERGENT B1 ;  /* 0x0000000000017941 */ /* 0x001fea0003800200 */
.L_x_1736:
        /* <DEDUP_REMOVED lines=20> */
[----:B0-----:R-:W-:Y:S02]  /*2b50*/  IMAD R18, R14, UR10, RZ ;  /* 0x0000000a0e127c24 */ /* 0x001fe4000f8e02ff */
[----:B------:R-:W-:Y:S02]  /*2b60*/  IMAD.MOV.U32 R14, RZ, RZ, R4 ;  /* 0x000000ffff0e7224 */ /* 0x000fe400078e0004 */
[----:B------:R-:W-:Y:S01]  /*2b70*/  IMAD R18, R20, UR11, R18 ;  /* 0x0000000b14127c24 */ /* 0x000fe2000f8e0212 */
[----:B------:R-:W0:Y:S02]  /*2b80*/  MUFU.EX2 R15, R15 ;  /* 0x0000000f000f7308 */ /* 0x000e240000000800 */
[----:B0-----:R-:W-:-:S04]  /*2b90*/  FADD.FTZ R15, R15, 1 ;  /* 0x3f8000000f0f7421 */ /* 0x001fc80000010000 */
[----:B------:R0:W2:Y:S02]  /*2ba0*/  MUFU.RCP R19, R15 ;  /* 0x0000000f00137308 */ /* 0x0000a40000001000 */
[----:B0-----:R-:W-:-:S03]  /*2bb0*/  MOV R15, R7 ;  /* 0x00000007000f7202 */ /* 0x001fc60000000f00 */
[----:B------:R-:W-:-:S04]  /*2bc0*/  IMAD.WIDE.U32 R14, R20, UR10, R14 ;  /* 0x0000000a140e7c25 */ /* 0x000fc8000f8e000e */
[----:B--2---:R-:W-:Y:S01]  /*2bd0*/  FMUL.FTZ R22, R22, R19 ;  /* 0x0000001316167220 */ /* 0x004fe20000410000 */
[----:B------:R-:W-:Y:S02]  /*2be0*/  IADD3 R19, PT, PT, R15, R18, RZ ;  /* 0x000000120f137210 */ /* 0x000fe40007ffe0ff */
[----:B-1----:R-:W-:Y:S02]  /*2bf0*/  LEA R18, P1, R14, UR12, 0x1 ;  /* 0x0000000c0e127c11 */ /* 0x002fe4000f8208ff */
[----:B------:R-:W-:Y:S02]  /*2c00*/  F2FP.BF16.F32.PACK_AB R21, R22, R21 ;  /* 0x000000151615723e */ /* 0x000fe400000010ff */
[----:B------:R-:W-:-:S05]  /*2c10*/  LEA.HI.X R19, R14, UR13, R19, 0x1, P1 ;  /* 0x0000000d0e137c11 */ /* 0x000fca00088f0c13 */
[----:B------:R0:W-:Y:S04]  /*2c20*/  STG.E desc[UR16][R18.64], R21 ;  /* 0x0000001512007986 */ /* 0x0001e8000c101910 */
.L_x_1739:
[----:B------:R-:W-:Y:S05]  /*2c30*/  BSYNC.RECONVERGENT B1 ;  /* 0x0000000000017941 */ /* 0x000fea0003800200 */
.L_x_1738:
        /* <DEDUP_REMOVED lines=36> */
.L_x_1741:
[----:B------:R-:W-:Y:S05]  /*2e80*/  BSYNC.RECONVERGENT B1 ;  /* 0x0000000000017941 */ /* 0x000fea0003800200 */
.L_x_1740:
        /* <DEDUP_REMOVED lines=28> */
.L_x_1735:
[----:B------:R-:W-:Y:S05]  /*3050*/  BSYNC.RECONVERGENT B0 ;  /* 0x0000000000007941 */ /* 0x000fea0003800200 */
.L_x_1727:
[----:B------:R-:W-:Y:S02]  /*3060*/  UIADD3 UR9, UPT, UPT, UR21, UR9, URZ ;  /* 0x0000000915097290 */ /* 0x000fe4000fffe0ff */
[----:B------:R-:W-:Y:S02]  /*3070*/  UIADD3 UR4, UPT, UPT, UR4, 0x1, URZ ;  /* 0x0000000104047890 */ /* 0x000fe4000fffe0ff */
[----:B------:R-:W-:-:S09]  /*3080*/  UISETP.GE.AND UP1, UPT, UR9, UR7, UPT ;  /* 0x000000070900728c */ /* 0x000fd2000bf26270 */
[----:B------:R-:W-:Y:S05]  /*3090*/  BRA.U !UP1, `(.L_x_1742) ;  /* 0xffffffd109787547 */ /* 0x000fea000b83ffff */
[----:B------:R-:W-:Y:S05]  /*30a0*/  EXIT ;  /* 0x000000000000794d */ /* 0x000fea0003800000 */
.L_x_1743:
        /* <DEDUP_REMOVED lines=13> */
.L_x_2508:


//--------------------- .text._Z35group_norm_nhwc_fwd_one_pass_kernelI11Bf16IOFp16WLi512ELi20ELi640EEv26Group_norm_nhwc_fwd_params --------------------------
	.section	.text._Z35group_norm_nhwc_fwd_one_pass_kernelI11Bf16IOFp16WLi512ELi20ELi640EEv26Group_norm_nhwc_fwd_params,"ax",@progbits
	.align	128
        .global         _Z35group_norm_nhwc_fwd_one_pass_kernelI11Bf16IOFp16WLi512ELi20ELi640EEv26Group_norm_nhwc_fwd_params
        .type           _Z35group_norm_nhwc_fwd_one_pass_kernelI11Bf16IOFp16WLi512ELi20ELi640EEv26Group_norm_nhwc_fwd_params,@function
        .size           _Z35group_norm_nhwc_fwd_one_pass_kernelI11Bf16IOFp16WLi512ELi20ELi640EEv26Group_norm_nhwc_fwd_params,(.L_x_2509 - _Z35group_norm_nhwc_fwd_one_pass_kernelI11Bf16IOFp16WLi512ELi20ELi640EEv26Group_norm_nhwc_fwd_params)
        .other          _Z35group_norm_nhwc_fwd_one_pass_kernelI11Bf16IOFp16WLi512ELi20ELi640EEv26Group_norm_nhwc_fwd_params,@"STO_CUDA_ENTRY STV_DEFAULT"
_Z35group_norm_nhwc_fwd_one_pass_kernelI11Bf16IOFp16WLi512ELi20ELi640EEv26Group_norm_nhwc_fwd_params:
.text._Z35group_norm_nhwc_fwd_one_pass_kernelI11Bf16IOFp16WLi512ELi20ELi640EEv26Group_norm_nhwc_fwd_params:
        /* <DEDUP_REMOVED lines=25> */
[----:B------:R-:W-:Y:S02]  /*0190*/  MOV R3, R2 ;  /* 0x0000000200037202 */ /* 0x000fe40000000f00 */
        /* <DEDUP_REMOVED lines=9> */
[C---:B------:R-:W-:Y:S01]  /*0230*/  IADD3 R40, PT, PT, R0.reuse, 0x180, RZ ;  /* 0x0000018000287810 */ /* 0x040fe20007ffe0ff */
[----:B------:R-:W-:Y:S01]  /*0240*/  IMAD.IADD R41, R41, 0x1, R4 ;  /* 0x0000000129297824 */ /* 0x000fe200078e0204 */
[----:B------:R-:W-:Y:S02]  /*0250*/  IADD3 R39, PT, PT, R0, 0x1c0, RZ ;  /* 0x000001c000277810 */ /* 0x000fe40007ffe0ff */
        /* <DEDUP_REMOVED lines=9> */
.L_x_1787:
        /* <DEDUP_REMOVED lines=67> */
[-C--:B------:R-:W-:Y:S01]  /*0720*/  @!P3 MOV R8, R6.reuse ;  /* 0x000000060008b202 */ /* 0x080fe20000000f00 */
[----:B------:R-:W-:Y:S01]  /*0730*/  VIADD R9, R7, UR5 ;  /* 0x0000000507097c36 */ /* 0x000fe20008000000 */
[----:B------:R-:W-:Y:S01]  /*0740*/  @!P5 MOV R22, R6 ;  /* 0x000000060016d202 */ /* 0x000fe20000000f00 */
[C---:B------:R-:W-:Y:S02]  /*0750*/  @!P3 IMAD R21, R42.reuse, R13, R3 ;  /* 0x0000000d2a15b224 */ /* 0x040fe400078e0203 */
[----:B------:R-:W-:Y:S01]  /*0760*/  @!P3 IMAD.WIDE.U32 R12, R42, R12, R8 ;  /* 0x0000000c2a0cb225 */ /* 0x000fe200078e0008 */
[----:B------:R-:W-:-:S03]  /*0770*/  @!P5 MOV R23, R9 ;  /* 0x000000090017d202 */ /* 0x000fc60000000f00 */
[----:B---3--:R-:W-:Y:S01]  /*0780*/  @!P5 IMAD R3, R20, R18, RZ ;  /* 0x000000121403d224 */ /* 0x008fe200078e02ff */
[----:B------:R-:W-:Y:S02]  /*0790*/  @!P3 IADD3 R13, PT, PT, R13, R21, RZ ;  /* 0x000000150d0db210 */ /* 0x000fe40007ffe0ff */
[----:B------:R-:W1:Y:S01]  /*07a0*/  @!P2 LDC.64 R20, c[0x0][0x390] ;  /* 0x0000e400ff14ab82 */ /* 0x000e620000000a00 */
[----:B----4-:R-:W-:Y:S01]  /*07b0*/  @!P3 LEA R16, P4, R12, R16, 0x1 ;  /* 0x000000100c10b211 */ /* 0x010fe200078808ff */
[C---:B------:R-:W-:Y:S02]  /*07c0*/  @!P5 IMAD R3, R38.reuse, R19, R3 ;  /* 0x000000132603d224 */ /* 0x040fe400078e0203 */
[----:B------:R-:W-:Y:S01]  /*07d0*/  @!P5 IMAD.WIDE.U32 R18, R38, R18, R22 ;  /* 0x000000122612d225 */ /* 0x000fe200078e0016 */
[----:B------:R-:W-:Y:S02]  /*07e0*/  @!P3 LEA.HI.X R17, R12, R17, R13, 0x1, P4 ;  /* 0x000000110c11b211 */ /* 0x000fe400020f0c0d */
[----:B------:R-:W-:Y:S01]  /*07f0*/  ISETP.GE.U32.AND P4, PT, R36, UR10, PT ;  /* 0x0000000a24007c0c */ /* 0x000fe2000bf86070 */
[----:B------:R-:W2:Y:S01]  /*0800*/  @!P1 LDC.64 R12, c[0x0][0x390] ;  /* 0x0000e400ff0c9b82 */ /* 0x000ea20000000a00 */
[----:B-----5:R-:W-:Y:S01]  /*0810*/  @!P2 IMAD R22, R28, R14, RZ ;  /* 0x0000000e1c16a224 */ /* 0x020fe200078e02ff */
[----:B------:R3:W4:Y:S01]  /*0820*/  @!P3 LDG.E R33, desc[UR16][R16.64] ;  /* 0x000000101021b981 */ /* 0x000722000c1e1900 */
[----:B------:R-:W-:-:S02]  /*0830*/  ISETP.GE.AND.EX P3, PT, R24, UR11, PT, P4 ;  /* 0x0000000b18007c0c */ /* 0x000fc4000bf66340 */
[----:B------:R-:W-:Y:S02]  /*0840*/  @!P5 IADD3 R3, PT, PT, R19, R3, RZ ;  /* 0x000000031303d210 */ /* 0x000fe40007ffe0ff */
[C---:B0-----:R-:W-:Y:S02]  /*0850*/  @!P5 LEA R4, P6, R18.reuse, R4, 0x1 ;  /* 0x000000041204d211 */ /* 0x041fe400078c08ff */
[----:B------:R-:W-:Y:S02]  /*0860*/  ISETP.GE.U32.AND P4, PT, R35, UR10, PT ;  /* 0x0000000a23007c0c */ /* 0x000fe4000bf86070 */
[----:B---3--:R-:W-:Y:S02]  /*0870*/  @!P2 MOV R16, R6 ;  /* 0x000000060010a202 */ /* 0x008fe40000000f00 */
[----:B------:R-:W-:Y:S01]  /*0880*/  @!P2 MOV R17, R9 ;  /* 0x000000090011a202 */ /* 0x000fe20000000f00 */
[----:B------:R-:W-:Y:S01]  /*0890*/  @!P2 IMAD R19, R37, R15, R22 ;  /* 0x0000000f2513a224 */ /* 0x000fe200078e0216 */
[----:B------:R-:W-:Y:S01]  /*08a0*/  @!P5 LEA.HI.X R5, R18, R5, R3, 0x1, P6 ;  /* 0x000000051205d211 */ /* 0x000fe200030f0c03 */
[----:B------:R-:W-:Y:S01]  /*08b0*/  @!P1 IMAD R3, R27, R10, RZ ;  /* 0x0000000a1b039224 */ /* 0x000fe200078e02ff */
[----:B------:R-:W-:Y:S01]  /*08c0*/  ISETP.GE.AND.EX P4, PT, R45, UR11, PT, P4 ;  /* 0x0000000b2d007c0c */ /* 0x000fe2000bf86340 */
[----:B------:R-:W-:Y:S01]  /*08d0*/  @!P2 IMAD.WIDE.U32 R14, R37, R14, R16 ;  /* 0x0000000e250ea225 */ /* 0x000fe200078e0010 */
[----:B------:R-:W-:Y:S01]  /*08e0*/  @!P1 MOV R16, R6 ;  /* 0x0000000600109202 */ /* 0x000fe20000000f00 */
[----:B------:R0:W3:Y:S01]  /*08f0*/  @!P5 LDG.E R32, desc[UR16][R4.64] ;  /* 0x000000100420d981 */ /* 0x0000e2000c1e1900 */
[----:B------:R-:W-:Y:S01]  /*0900*/  @!P1 MOV R17, R9 ;  /* 0x0000000900119202 */ /* 0x000fe20000000f00 */
[----:B------:R-:W-:Y:S01]  /*0910*/  @!P2 IMAD.IADD R15, R15, 0x1, R19 ;  /* 0x000000010f0fa824 */ /* 0x000fe200078e0213 */
[----:B-1----:R-:W-:Y:S01]  /*0920*/  @!P2 LEA R20, P6, R14, R20, 0x1 ;  /* 0x000000140e14a211 */ /* 0x002fe200078c08ff */
[C---:B------:R-:W-:Y:S01]  /*0930*/  @!P1 IMAD R3, R0.reuse, R11, R3 ;  /* 0x0000000b00039224 */ /* 0x040fe200078e0203 */
[----:B------:R-:W1:Y:S01]  /*0940*/  @!P3 LDC.64 R18, c[0x0][0x3e0] ;  /* 0x0000f800ff12bb82 */ /* 0x000e620000000a00 */
[----:B------:R-:W-:Y:S01]  /*0950*/  @!P1 IMAD.WIDE.U32 R10, R0, R10, R16 ;  /* 0x0000000a000a9225 */ /* 0x000fe200078e0010 */
[----:B------:R-:W-:-:S02]  /*0960*/  @!P2 LEA.HI.X R21, R14, R21, R15, 0x1, P6 ;  /* 0x000000150e15a211 */ /* 0x000fc400030f0c0f */
[----:B------:R-:W-:Y:S02]  /*0970*/  ISETP.GE.U32.AND P6, PT, R40, UR10, PT ;  /* 0x0000000a28007c0c */ /* 0x000fe4000bfc6070 */
[----:B------:R-:W-:Y:S02]  /*0980*/  @!P1 IADD3 R3, PT, PT, R11, R3, RZ ;  /* 0x000000030b039210 */ /* 0x000fe40007ffe0ff */
[----:B--2---:R-:W-:Y:S01]  /*0990*/  @!P1 LEA R12, P5, R10, R12, 0x1 ;  /* 0x0000000c0a0c9211 */ /* 0x004fe200078a08ff */
[----:B0-----:R-:W0:Y:S01]  /*09a0*/  @!P4 LDC.64 R4, c[0x0][0x3e0] ;  /* 0x0000f800ff04cb82 */ /* 0x001e220000000a00 */
[----:B------:R-:W-:Y:S02]  /*09b0*/  ISETP.GE.AND.EX P6, PT, R44, UR11, PT, P6 ;  /* 0x0000000b2c007c0c */ /* 0x000fe4000bfc6360 */
[----:B------:R-:W-:Y:S02]  /*09c0*/  @!P1 LEA.HI.X R13, R10, R13, R3, 0x1, P5 ;  /* 0x0000000d0a0d9211 */ /* 0x000fe400028f0c03 */
[----:B------:R-:W-:Y:S01]  /*09d0*/  ISETP.GE.U32.AND P5, PT, R39, UR10, PT ;  /* 0x0000000a27007c0c */ /* 0x000fe2000bfa6070 */
[----:B------:R-:W-:-:S02]  /*09e0*/  HFMA2 R34, -RZ, RZ, 0, 0 ;  /* 0x00000000ff227431 */ /* 0x000fc400000001ff */
        /* <DEDUP_REMOVED lines=56> */
[----:B------:R-:W-:Y:S01]  /*0d70*/  SHF.L.U32 R32, R32, 0x10, RZ ;  /* 0x0000001020207819 */ /* 0x000fe200000006ff */
[----:B------:R-:W-:Y:S02]  /*0d80*/  FFMA.FTZ R5, R33, R33, R4 ;  /* 0x0000002121057223 */ /* 0x000fe40000010004 */
[----:B------:R-:W-:Y:S01]  /*0d90*/  IMAD.U32 R24, R24, 0x10000, RZ ;  /* 0x0001000018187824 */ /* 0x000fe200078e00ff */
[C---:B------:R-:W-:Y:S02]  /*0da0*/  PRMT R26, R34.reuse, 0x7632, R26 ;  /* 0x00007632221a7816 */ /* 0x040fe4000000001a */
[----:B------:R-:W-:-:S02]  /*0db0*/  SHF.L.U32 R34, R34, 0x10, RZ ;  /* 0x0000001022227819 */ /* 0x000fc400000006ff */
[----:B------:R-:W-:-:S05]  /*0dc0*/  SHF.L.U32 R26, R26, 0x10, RZ ;  /* 0x000000101a1a7819 */ /* 0x000fca00000006ff */
[----:B------:R-:W-:Y:S01]  /*0dd0*/  FADD.FTZ R3, R34, R26 ;  /* 0x0000001a22037221 */ /* 0x000fe20000010000 */
[----:B------:R-:W-:-:S03]  /*0de0*/  FMUL.FTZ R11, R26, R26 ;  /* 0x0000001a1a0b7220 */ /* 0x000fc60000410000 */
[----:B------:R-:W-:Y:S01]  /*0df0*/  FADD.FTZ R3, RZ, R3 ;  /* 0x00000003ff037221 */ /* 0x000fe20000010000 */
[----:B------:R-:W-:Y:S01]  /*0e00*/  FFMA.FTZ R11, R34, R34, R11 ;  /* 0x00000022220b7223 */ /* 0x000fe2000001000b */
[----:B------:R-:W-:Y:S02]  /*0e10*/  FMUL.FTZ R13, R24, R24 ;  /* 0x00000018180d7220 */ /* 0x000fe40000410000 */
        /* <DEDUP_REMOVED lines=9> */
[----:B------:R-:W-:-:S02]  /*0eb0*/  FADD.FTZ R13, R5, R12 ;  /* 0x0000000c050d7221 */ /* 0x000fc40000010000 */
[----:B------:R-:W-:Y:S02]  /*0ec0*/  FMUL.FTZ R10, R11, R11 ;  /* 0x0000000b0b0a7220 */ /* 0x000fe40000410000 */
        /* <DEDUP_REMOVED lines=12> */
[----:B------:R-:W-:Y:S02]  /*0f90*/  SHF.L.U32 R29, R29, 0x10, RZ ;  /* 0x000000101d1d7819 */ /* 0x000fe400000006ff */
[----:B------:R-:W-:Y:S01]  /*0fa0*/  SHF.L.U32 R4, R4, 0x10, RZ ;  /* 0x0000001004047819 */ /* 0x000fe200000006ff */
[----:B------:R-:W-:Y:S01]  /*0fb0*/  FADD.FTZ R13, R13, R10 ;  /* 0x0000000a0d0d7221 */ /* 0x000fe20000010000 */
[----:B--2---:R-:W-:-:S03]  /*0fc0*/  PRMT R5, R28, 0x7632, R5 ;  /* 0x000076321c057816 */ /* 0x004fc60000000005 */
        /* <DEDUP_REMOVED lines=8> */
[----:B------:R-:W-:Y:S02]  /*1050*/  IMAD.U32 R10, R10, 0x10000, RZ ;  /* 0x000100000a0a7824 */ /* 0x000fe400078e00ff */
        /* <DEDUP_REMOVED lines=48> */
.L_x_1745:
[----:B------:R-:W-:Y:S05]  /*1360*/  BSYNC.RECONVERGENT B0 ;  /* 0x0000000000007941 */ /* 0x000fea0003800200 */
.L_x_1744:
        /* <DEDUP_REMOVED lines=56> */
.L_x_1747:
[----:B------:R-:W-:Y:S05]  /*16f0*/  BSYNC.RECONVERGENT B0 ;  /* 0x0000000000007941 */ /* 0x000fea0003800200 */
.L_x_1746:
        /* <DEDUP_REMOVED lines=33> */
.L_x_1750:
[----:B------:R-:W2:Y:S04]  /*1910*/  LDG.E.STRONG.GPU R15, desc[UR16][R12.64] ;  /* 0x000000100c0f7981 */ /* 0x000ea8000c1ef900 */
[----:B--2---:R-:W-:Y:S01]  /*1920*/  CCTL.IVALL ;  /* 0x00000000ff00798f */ /* 0x004fe20002000000 */
[----:B------:R-:W-:Y:S05]  /*1930*/  YIELD ;  /* 0x0000000000007946 */ /* 0x000fea0003800000 */
[----:B------:R-:W-:-:S13]  /*1940*/  ISETP.NE.AND P4, PT, R15, R14, PT ;  /* 0x0000000e0f00720c */ /* 0x000fda0003f85270 */
[----:B------:R-:W-:Y:S05]  /*1950*/  @P4 BRA `(.L_x_1750) ;  /* 0xfffffffc00ec4947 */ /* 0x000fea000383ffff */
.L_x_1749:
        /* <DEDUP_REMOVED lines=15> */
.L_x_1752:
[----:B------:R-:W-:Y:S01]  /*1a50*/  UIADD3 UR24, UPT, UPT, UR5, 0x1, URZ ;  /* 0x0000000105187890 */ /* 0x000fe2000fffe0ff */
[----:B------:R-:W-:Y:S01]  /*1a60*/  ISETP.EQ.OR P4, PT, RZ, UR23, P3 ;  /* 0x00000017ff007c0c */ /* 0x000fe20009f82670 */
[----:B------:R-:W-:-:S04]  /*1a70*/  UIADD3 UR26, UPT, UPT, UR5, 0x3, URZ ;  /* 0x00000003051a7890 */ /* 0x000fc8000fffe0ff */
[----:B------:R-:W-:Y:S01]  /*1a80*/  MOV R12, UR24 ;  /* 0x00000018000c7c02 */ /* 0x000fe20008000f00 */
[----:B------:R-:W-:-:S03]  /*1a90*/  UIADD3 UR24, UPT, UPT, UR5, 0x2, URZ ;  /* 0x0000000205187890 */ /* 0x000fc6000fffe0ff */
[----:B------:R-:W-:-:S03]  /*1aa0*/  ISETP.EQ.OR P5, PT, R12, UR15, P3 ;  /* 0x0000000f0c007c0c */ /* 0x000fc60009fa2670 */
[----:B------:R-:W-:Y:S01]  /*1ab0*/  IMAD.U32 R12, RZ, RZ, UR24 ;  /* 0x00000018ff0c7e24 */ /* 0x000fe2000f8e00ff */
[----:B------:R-:W-:-:S04]  /*1ac0*/  VOTEU.ALL UP0, P4 ;  /* 0x0000000000ff7886 */ /* 0x000fc80002000000 */
[----:B------:R-:W-:Y:S01]  /*1ad0*/  ISETP.EQ.OR P6, PT, R12, UR15, P3 ;  /* 0x0000000f0c007c0c */ /* 0x000fe20009fc2670 */
[----:B------:R-:W-:Y:S01]  /*1ae0*/  @!UP0 UIMAD.WIDE.U32 UR24, UR9, 0x8, UR18 ;  /* 0x00000008091888a5 */ /* 0x000fe2000f8e0012 */
[----:B------:R-:W-:-:S03]  /*1af0*/  MOV R12, UR26 ;  /* 0x0000001a000c7c02 */ /* 0x000fc60008000f00 */
        /* <DEDUP_REMOVED lines=52> */
[----:B------:R-:W-:-:S02]  /*1e40*/  MOV R12, UR24 ;  /* 0x00000018000c7c02 */ /* 0x000fc40008000f00 */
[----:B------:R-:W-:Y:S02]  /*1e50*/  MOV R13, UR25 ;  /* 0x00000019000d7c02 */ /* 0x000fe40008000f00 */
[----:B------:R-:W3:Y:S01]  /*1e60*/  @!P5 LDG.E.64 R14, desc[UR16][R14.64] ;  /* 0x000000100e0ed981 */ /* 0x000ee2000c1e1b00 */
[----:B------:R-:W-:Y:S01]  /*1e70*/  MOV R20, UR26 ;  /* 0x0000001a00147c02 */ /* 0x000fe20008000f00 */
[----:B------:R-:W-:Y:S02]  /*1e80*/  IMAD.U32 R21, RZ, RZ, UR27 ;  /* 0x0000001bff157e24 */ /* 0x000fe4000f8e00ff */
[----:B------:R-:W4:Y:S04]  /*1e90*/  @!P6 LDG.E.64 R12, desc[UR16][R12.64] ;  /* 0x000000100c0ce981 */ /* 0x000f28000c1e1b00 */
        /* <DEDUP_REMOVED lines=22> */
.L_x_1751:
        /* <DEDUP_REMOVED lines=31> */
[----:B------:R-:W-:Y:S02]  /*21f0*/  MOV R14, UR10 ;  /* 0x0000000a000e7c02 */ /* 0x000fe40008000f00 */
[----:B------:R-:W-:Y:S01]  /*2200*/  MOV R15, UR11 ;  /* 0x0000000b000f7c02 */ /* 0x000fe20008000f00 */
[----:B------:R-:W-:Y:S01]  /*2210*/  @!UP2 UIMAD.WIDE.U32 UR10, UR9, 0x8, UR18 ;  /* 0x00000008090aa8a5 */ /* 0x000fe2000f8e0012 */
[----:B------:R-:W-:Y:S01]  /*2220*/  MOV R12, UR12 ;  /* 0x0000000c000c7c02 */ /* 0x000fe20008000f00 */
[----:B------:R-:W-:-:S03]  /*2230*/  IMAD.U32 R13, RZ, RZ, UR13 ;  /* 0x0000000dff0d7e24 */ /* 0x000fc6000f8e00ff */
        /* <DEDUP_REMOVED lines=16> */
.L_x_1753:
        /* <DEDUP_REMOVED lines=21> */
[----:B--2---:R-:W-:-:S05]  /*2490*/  IMAD.U32 R18, RZ, RZ, UR5 ;  /* 0x00000005ff127e24 */ /* 0x004fca000f8e00ff */
[----:B------:R-:W-:-:S04]  /*24a0*/  IADD3 R18, PT, PT, R18, 0x2, RZ ;  /* 0x0000000212127810 */ /* 0x000fc80007ffe0ff */
[----:B------:R-:W-:Y:S01]  /*24b0*/  R2UR UR5, R18 ;  /* 0x00000000120572ca */ /* 0x000fe200000e0000 */
[----:B0-----:R-:W-:Y:S01]  /*24c0*/  @!P4 FADD.FTZ R16, R16, R14 ;  /* 0x0000000e1010c221 */ /* 0x001fe20000010000 */
[----:B------:R-:W-:-:S03]  /*24d0*/  @!P4 FADD.FTZ R17, R17, R15 ;  /* 0x0000000f1111c221 */ /* 0x000fc60000010000 */
[----:B---3--:R-:W-:Y:S01]  /*24e0*/  @!P2 FADD.FTZ R16, R16, R12 ;  /* 0x0000000c1010a221 */ /* 0x008fe20000010000 */
[----:B------:R-:W-:-:S09]  /*24f0*/  @!P2 FADD.FTZ R17, R17, R13 ;  /* 0x0000000d1111a221 */ /* 0x000fd20000010000 */
.L_x_1754:
        /* <DEDUP_REMOVED lines=13> */
.L_x_1755:
[----:B------:R-:W-:Y:S05]  /*25d0*/  BSYNC.RECONVERGENT B0 ;  /* 0x0000000000007941 */ /* 0x000fea0003800200 */
.L_x_1748:
[----:B------:R-:W4:Y:S01]  /*25e0*/  S2UR UR9, SR_CgaCtaId ;  /* 0x00000000000979c3 */ /* 0x000f220000008800 */
[----:B------:R-:W3:Y:S01]  /*25f0*/  LDCU UR10, c[0x0][0x414] ;  /* 0x00008280ff0a77ac */ /* 0x000ee20008000800 */
[----:B-1----:R-:W-:Y:S01]  /*2600*/  MOV R14, UR7 ;  /* 0x00000007000e7c02 */ /* 0x002fe20008000f00 */
        /* <DEDUP_REMOVED lines=37> */
[----:B--2---:R-:W-:Y:S02]  /*2860*/  HADD2.F32 R12, -RZ, R16.H0_H0 ;  /* 0x20000010ff0c7230 */ /* 0x004fe40000004100 */
[----:B---3--:R-:W-:Y:S02]  /*2870*/  HADD2.F32 R13, -RZ, R17.H0_H0 ;  /* 0x20000011ff0d7230 */ /* 0x008fe40000004100 */
[----:B----4-:R-:W-:Y:S02]  /*2880*/  HADD2.F32 R18, -RZ, R18.H0_H0 ;  /* 0x20000012ff127230 */ /* 0x010fe40000004100 */
[----:B-----5:R-:W-:Y:S01]  /*2890*/  HADD2.F32 R19, -RZ, R19.H0_H0 ;  /* 0x20000013ff137230 */ /* 0x020fe20000004100 */
        /* <DEDUP_REMOVED lines=30> */
.L_x_1759:
[----:B------:R-:W-:Y:S05]  /*2a80*/  BSYNC.RECONVERGENT B1 ;  /* 0x0000000000017941 */ /* 0x000fea0003800200 */
.L_x_1758:
[----:B------:R-:W-:Y:S04]  /*2a90*/  BSSY.RECONVERGENT B1, `(.L_x_1760) ;  /* 0x0000014000017945 */ /* 0x000fe80003800200 */
[----:B------:R-:W-:Y:S05]  /*2aa0*/  @P3 BRA `(.L_x_1761) ;  /* 0x0000000000483947 */ /* 0x000fea0003800000 */
[----:B------:R-:W1:Y:S01]  /*2ab0*/  LDCU.64 UR10, c[0x0][0x3e0] ;  /* 0x00007c00ff0a77ac */ /* 0x000e620008000a00 */
[----:B------:R-:W-:Y:S01]  /*2ac0*/  MOV R15, R9 ;  /* 0x00000009000f7202 */ /* 0x000fe20000000f00 */
[----:B------:R-:W-:Y:S01]  /*2ad0*/  FADD.FTZ R20, R33, -UR5 ;  /* 0x8000000521147e21 */ /* 0x000fe20008010000 */
[----:B0-----:R-:W-:Y:S01]  /*2ae0*/  FADD.FTZ R16, R25, -UR5 ;  /* 0x8000000519107e21 */ /* 0x001fe20008010000 */
[----:B------:R-:W0:Y:S01]  /*2af0*/  LDCU.64 UR18, c[0x0][0x380] ;  /* 0x00007000ff1277ac */ /* 0x000e220008000a00 */
[----:B------:R-:W-:Y:S02]  /*2b00*/  IMAD.MOV.U32 R14, RZ, RZ, R6 ;  /* 0x000000ffff0e7224 */ /* 0x000fe400078e0006 */
[----:B------:R-:W-:Y:S01]  /*2b10*/  FMUL.FTZ R20, R20, UR8 ;  /* 0x0000000814147c20 */ /* 0x000fe20008410000 */
[----:B------:R-:W-:-:S03]  /*2b20*/  FMUL.FTZ R16, R16, UR8 ;  /* 0x0000000810107c20 */ /* 0x000fc60008410000 */
        /* <DEDUP_REMOVED lines=10> */
.L_x_1761:
[----:B------:R-:W-:Y:S05]  /*2bd0*/  BSYNC.RECONVERGENT B1 ;  /* 0x0000000000017941 */ /* 0x000fea0003800200 */
.L_x_1760:
        /* <DEDUP_REMOVED lines=33> */
.L_x_1763:
[----:B------:R-:W-:Y:S05]  /*2df0*/  BSYNC.RECONVERGENT B1 ;  /* 0x0000000000017941 */ /* 0x000fea0003800200 */
.L_x_1762:
        /* <DEDUP_REMOVED lines=20> */
.L_x_1765:
[----:B------:R-:W-:Y:S05]  /*2f40*/  BSYNC.RECONVERGENT B1 ;  /* 0x0000000000017941 */ /* 0x000fea0003800200 */
.L_x_1764:
        /* <DEDUP_REMOVED lines=16> */
[----:B---3--:R-:W-:-:S03]  /*3050*/  LEA R16, P1, R14, UR18, 0x1 ;  /* 0x000000120e107c11 */ /* 0x008fc6000f8208ff */
[----:B------:R-:W-:-:S05]  /*3060*/  IMAD.IADD R17, R15, 0x1, R17 ;  /* 0x000000010f117824 */ /* 0x000fca00078e0211 */
[----:B------:R-:W-:-:S05]  /*3070*/  LEA.HI.X R17, R14, UR19, R17, 0x1, P1 ;  /* 0x000000130e117c11 */ /* 0x000fca00088f0c11 */
[----:B------:R2:W-:Y:S02]  /*3080*/  STG.E desc[UR16][R16.64], R3 ;  /* 0x0000000310007986 */ /* 0x0005e4000c101910 */
.L_x_1767:
[----:B------:R-:W-:Y:S05]  /*3090*/  BSYNC.RECONVERGENT B1 ;  /* 0x0000000000017941 */ /* 0x000fea0003800200 */
.L_x_1766:
        /* <DEDUP_REMOVED lines=20> */
.L_x_1769:
[----:B------:R-:W-:Y:S05]  /*31e0*/  BSYNC.RECONVERGENT B1 ;  /* 0x0000000000017941 */ /* 0x000fea0003800200 */
.L_x_1768:
        /* <DEDUP_REMOVED lines=20> */
.L_x_1771:
[----:B------:R-:W-:Y:S05]  /*3330*/  BSYNC.RECONVERGENT B1 ;  /* 0x0000000000017941 */ /* 0x000fea0003800200 */
.L_x_1770:
        /* <DEDUP_REMOVED lines=19> */
.L_x_1757:
        /* <DEDUP_REMOVED lines=32> */
[----:B------:R-:W-:Y:S01]  /*3670*/  IMAD.IADD R22, R15, 0x1, R22 ;  /* 0x000000010f167824 */ /* 0x000fe200078e0216 */
[----:B-1----:R-:W-:-:S03]  /*3680*/  LEA R16, P1, R14, UR12, 0x1 ;  /* 0x0000000c0e107c11 */ /* 0x002fc6000f8208ff */
[----:B------:R-:W-:Y:S02]  /*3690*/  F2FP.BF16.F32.PACK_AB R21, R21, R20 ;  /* 0x000000141515723e */ /* 0x000fe400000010ff */
[----:B------:R-:W-:-:S05]  /*36a0*/  LEA.HI.X R17, R14, UR13, R22, 0x1, P1 ;  /* 0x0000000d0e117c11 */ /* 0x000fca00088f0c16 */
[----:B------:R0:W-:Y:S03]  /*36b0*/  STG.E desc[UR16][R16.64], R21 ;  /* 0x0000001510007986 */ /* 0x0001e6000c101910 */
.L_x_1774:
[----:B------:R-:W-:Y:S05]  /*36c0*/  BSYNC.RECONVERGENT B1 ;  /* 0x0000000000017941 */ /* 0x000fea0003800200 */
.L_x_1773:
        /* <DEDUP_REMOVED lines=31> */
.L_x_1776:
[----:B------:R-:W-:Y:S05]  /*38c0*/  BSYNC.RECONVERGENT B1 ;  /* 0x0000000000017941 */ /* 0x000fea0003800200 */
.L_x_1775:
        /* <DEDUP_REMOVED lines=39> */
[----:B---3--:R-:W-:-:S04]  /*3b40*/  LEA R16, P5, R14, UR12, 0x1 ;  /* 0x0000000c0e107c11 */ /* 0x008fc8000f8a08ff */
[----:B------:R-:W-:Y:S02]  /*3b50*/  LEA.HI.X R17, R14, UR13, R15, 0x1, P5 ;  /* 0x0000000d0e117c11 */ /* 0x000fe4000a8f0c0f */
[----:B------:R-:W-:-:S05]  /*3b60*/  F2FP.BF16.F32.PACK_AB R21, R20, R21 ;  /* 0x000000151415723e */ /* 0x000fca00000010ff */
[----:B------:R2:W-:Y:S02]  /*3b70*/  STG.E desc[UR16][R16.64], R21 ;  /* 0x0000001510007986 */ /* 0x0005e4000c101910 */
.L_x_1778:
[----:B------:R-:W-:Y:S05]  /*3b80*/  BSYNC.RECONVERGENT B1 ;  /* 0x0000000000017941 */ /* 0x000fea0003800200 */
.L_x_1777:
        /* <DEDUP_REMOVED lines=30> */
.L_x_1780:
[----:B------:R-:W-:Y:S05]  /*3d70*/  BSYNC.RECONVERGENT B1 ;  /* 0x0000000000017941 */ /* 0x000fea0003800200 */
.L_x_1779:
[----:B------:R-:W-:Y:S04]  /*3d80*/  BSSY.RECONVERGENT B1, `(.L_x_1781) ;  /* 0x000001e000017945 */ /* 0x000fe80003800200 */
[----:B------:R-:W-:Y:S05]  /*3d90*/  @P1 BRA `(.L_x_1782) ;  /* 0x0000000000701947 */ /* 0x000fea0003800000 */
[----:B------:R-:W-:Y:S01]  /*3da0*/  FADD.FTZ R30, R30, -UR5 ;  /* 0x800000051e1e7e21 */ /* 0x000fe20008010000 */
[----:B------:R-:W-:Y:S01]  /*3db0*/  FADD.FTZ R3, R3, -UR5 ;  /* 0x8000000503037e21 */ /* 0x000fe20008010000 */
[----:B------:R-:W4:Y:S01]  /*3dc0*/  LDCU.64 UR10, c[0x0][0x3e0] ;  /* 0x00007c00ff0a77ac */ /* 0x000f220008000a00 */
[----:B------:R-:W-:Y:S02]  /*3dd0*/  IMAD.MOV.U32 R15, RZ, RZ, R9 ;  /* 0x000000ffff0f7224 */ /* 0x000fe400078e0009 */
        /* <DEDUP_REMOVED lines=24> */
.L_x_1782:
[----:B------:R-:W-:Y:S05]  /*3f60*/  BSYNC.RECONVERGENT B1 ;  /* 0x0000000000017941 */ /* 0x000fea0003800200 */
.L_x_1781:
        /* <DEDUP_REMOVED lines=11> */
[----:B------:R-:W-:-:S02]  /*4020*/  MOV R14, R6 ;  /* 0x00000006000e7202 */ /* 0x000fc40000000f00 */
        /* <DEDUP_REMOVED lines=18> */
.L_x_1784:
[----:B------:R-:W-:Y:S05]  /*4150*/  BSYNC.RECONVERGENT B1 ;  /* 0x0000000000017941 */ /* 0x000fea0003800200 */
.L_x_1783:
        /* <DEDUP_REMOVED lines=30> */
.L_x_1786:
[----:B------:R-:W-:Y:S05]  /*4340*/  BSYNC.RECONVERGENT B1 ;  /* 0x0000000000017941 */ /* 0x000fea0003800200 */
.L_x_1785:
        /* <DEDUP_REMOVED lines=29> */
.L_x_1772:
[----:B------:R-:W-:Y:S05]  /*4520*/  BSYNC.RECONVERGENT B0 ;  /* 0x0000000000007941 */ /* 0x000fea0003800200 */
.L_x_1756:
        /* <DEDUP_REMOVED lines=8> */
.L_x_1788:
        /* <DEDUP_REMOVED lines=13> */
.L_x_2509:


//--------------------- .text._Z35group_norm_nhwc_fwd_one_pass_kernelI11Fp16IOFp32WLi64ELi20ELi640EEv26Group_norm_nhwc_fwd_params --------------------------
	.section	.text._Z35group_norm_nhwc_fwd_one_pass_kernelI11Fp16IOFp32WLi64ELi20ELi640EEv26Group_norm_nhwc_fwd_params,"ax",@progbits
	.align	128
        .global         _Z35group_norm_nhwc_fwd_one_pass_kernelI11Fp16IOFp32WLi64ELi20ELi640EEv26Group_norm_nhwc_fwd_params
        .type           _Z35group_norm_nhwc_fwd_one_pass_kernelI11Fp16IOFp32WLi64ELi20ELi640EEv26Group_norm_nhwc_fwd_params,@function
        .size           _Z35group_norm_nhwc_fwd_one_pass_kernelI11Fp16IOFp32WLi64ELi20ELi640EEv26Group_norm_nhwc_fwd_params,(.L_x_2510 - _Z35group_norm_nhwc_fwd_one_pass_kernelI11Fp16IOFp32WLi64ELi20ELi640EEv26Group_norm_nhwc_fwd_params)
        .other          _Z35group_norm_nhwc_fwd_one_pass_kernelI11Fp16IOFp32WLi64ELi20ELi640EEv26Group_norm_nhwc_fwd_params,@"STO_CUDA_ENTRY STV_DEFAULT"
_Z35group_norm_nhwc_fwd_one_pass_kernelI11Fp16IOFp32WLi64ELi20ELi640EEv26Group_norm_nhwc_fwd_params:
.text._Z35group_norm_nhwc_fwd_one_pass_kernelI11Fp16IOFp32WLi64ELi20ELi640EEv26Group_norm_nhwc_fwd_params:
        /* <DEDUP_REMOVED lines=35> */
.L_x_1804:
        /* <DEDUP_REMOVED lines=56> */
[----:B------:R-:W-:-:S02]  /*05b0*/  HADD2.F32 R2, -RZ, R2.H0_H0 ;  /* 0x20000002ff027230 */ /* 0x000fc40000004100 */
[----:B------:R-:W-:-:S03]  /*05c0*/  HADD2.F32 R3, -RZ, R3.H0_H0 ;  /* 0x20000003ff037230 */ /* 0x000fc60000004100 */
        /* <DEDUP_REMOVED lines=39> */
.L_x_1790:
[----:B------:R-:W-:Y:S05]  /*0840*/  BSYNC.RECONVERGENT B0 ;  /* 0x0000000000007941 */ /* 0x000fea0003800200 */
.L_x_1789:
        /* <DEDUP_REMOVED lines=56> */
.L_x_1792:
[----:B------:R-:W-:Y:S05]  /*0bd0*/  BSYNC.RECONVERGENT B0 ;  /* 0x0000000000007941 */ /* 0x000fea0003800200 */
.L_x_1791:
        /* <DEDUP_REMOVED lines=31> */
.L_x_1795:
[----:B---3--:R-:W3:Y:S04]  /*0dd0*/  LDG.E.STRONG.GPU R4, desc[UR16][R6.64] ;  /* 0x0000001006047981 */ /* 0x008ee8000c1ef900 */
[----:B---3--:R-:W-:Y:S01]  /*0de0*/  CCTL.IVALL ;  /* 0x00000000ff00798f */ /* 0x008fe20002000000 */
[----:B------:R-:W-:Y:S05]  /*0df0*/  YIELD ;  /* 0x0000000000007946 */ /* 0x000fea0003800000 */
[----:B------:R-:W-:-:S13]  /*0e00*/  ISETP.NE.AND P2, PT, R4, R9, PT ;  /* 0x000000090400720c */ /* 0x000fda0003f45270 */
[----:B------:R-:W-:Y:S05]  /*0e10*/  @P2 BRA `(.L_x_1795) ;  /* 0xfffffffc00ec2947 */ /* 0x000fea000383ffff */
.L_x_1794:
        /* <DEDUP_REMOVED lines=15> */
.L_x_1797:
        /* <DEDUP_REMOVED lines=91> */
.L_x_1796:
        /* <DEDUP_REMOVED lines=56> */
.L_x_1798:
        /* <DEDUP_REMOVED lines=29> */
.L_x_1799:
        /* <DEDUP_REMOVED lines=14> */
.L_x_1800:
[----:B------:R-:W-:Y:S05]  /*1af0*/  BSYNC.RECONVERGENT B0 ;  /* 0x0000000000007941 */ /* 0x000fea0003800200 */
.L_x_1793:
        /* <DEDUP_REMOVED lines=52> */
.L_x_1801:
[----:B------:R-:W-:Y:S04]  /*1e40*/  BSSY.RECONVERGENT B0, `(.L_x_1802) ;  /* 0x000000e000007945 */ /* 0x000fe80003800200 */
[----:B------:R-:W-:Y:S05]  /*1e50*/  @P1 BRA `(.L_x_1803) ;  /* 0x0000000000301947 */ /* 0x000fea0003800000 */
[----:B------:R-:W1:Y:S01]  /*1e60*/  LDCU.64 UR12, c[0x0][0x3e0] ;  /* 0x00007c00ff0c77ac */ /* 0x000e620008000a00 */
[----:B------:R-:W-:Y:S02]  /*1e70*/  MOV R6, R26 ;  /* 0x0000001a00067202 */ /* 0x000fe40000000f00 */
[----:B------:R-:W-:Y:S01]  /*1e80*/  MOV R7, R29 ;  /* 0x0000001d00077202 */ /* 0x000fe20000000f00 */
[----:B------:R-:W2:Y:S01]  /*1e90*/  LDCU.64 UR10, c[0x0][0x380] ;  /* 0x00007000ff0a77ac */ /* 0x000ea20008000a00 */
[----:B------:R-:W-:Y:S01]  /*1ea0*/  F2FP.F16.F32.PACK_AB R5, R5, R4 ;  /* 0x000000040505723e */ /* 0x000fe200000000ff */
[----:B-1----:R-:W-:Y:S02]  /*1eb0*/  IMAD R3, R17, UR12, RZ ;  /* 0x0000000c11037c24 */ /* 0x002fe4000f8e02ff */
[----:B------:R-:W-:-:S04]  /*1ec0*/  IMAD.WIDE.U32 R6, R24, UR12, R6 ;  /* 0x0000000c18067c25 */ /* 0x000fc8000f8e0006 */
[----:B------:R-:W-:Y:S01]  /*1ed0*/  IMAD R3, R24, UR13, R3 ;  /* 0x0000000d18037c24 */ /* 0x000fe2000f8e0203 */
[----:B--2---:R-:W-:-:S04]  /*1ee0*/  LEA R2, P1, R6, UR10, 0x1 ;  /* 0x0000000a06027c11 */ /* 0x004fc8000f8208ff */
[----:B------:R-:W-:-:S04]  /*1ef0*/  IADD3 R3, PT, PT, R7, R3, RZ ;  /* 0x0000000307037210 */ /* 0x000fc80007ffe0ff */
[----:B------:R-:W-:-:S05]  /*1f00*/  LEA.HI.X R3, R6, UR11, R3, 0x1, P1 ;  /* 0x0000000b06037c11 */ /* 0x000fca00088f0c03 */
[----:B------:R1:W-:Y:S02]  /*1f10*/  STG.E desc[UR16][R2.64], R5 ;  /* 0x0000000502007986 */ /* 0x0003e4000c101910 */
.L_x_1803:
[----:B------:R-:W-:Y:S05]  /*1f20*/  BSYNC.RECONVERGENT B0 ;  /* 0x0000000000007941 */ /* 0x000fea0003800200 */
.L_x_1802:
[----:B------:R-:W-:Y:S02]  /*1f30*/  UIADD3 UR8, UPT, UPT, UR20, UR8, URZ ;  /* 0x0000000814087290 */ /* 0x000fe4000fffe0ff */
[----:B------:R-:W-:Y:S02]  /*1f40*/  UIADD3 UR4, UPT, UPT, UR4, 0x1, URZ ;  /* 0x0000000104047890 */ /* 0x000fe4000fffe0ff */
[----:B------:R-:W-:-:S09]  /*1f50*/  UISETP.GE.AND UP0, UPT, UR8, UR7, UPT ;  /* 0x000000070800728c */ /* 0x000fd2000bf06270 */
[----:B------:R-:W-:Y:S05]  /*1f60*/  BRA.U !UP0, `(.L_x_1804) ;  /* 0xffffffe108b07547 */ /* 0x000fea000b83ffff */
[----:B------:R-:W-:Y:S05]  /*1f70*/  EXIT ;  /* 0x000000000000794d */ /* 0x000fea0003800000 */
.L_x_1805:
        /* <DEDUP_REMOVED lines=16> */
.L_x_2510:


//--------------------- .text._Z35group_norm_nhwc_fwd_one_pass_kernelI11Fp16IOFp32WLi128ELi20ELi640EEv26Group_norm_nhwc_fwd_params --------------------------
	.section	.text._Z35group_norm_nhwc_fwd_one_pass_kernelI11Fp16IOFp32WLi128ELi20ELi640EEv26Group_norm_nhwc_fwd_params,"ax",@progbits
	.align	128
        .global         _Z35group_norm_nhwc_fwd_one_pass_kernelI11Fp16IOFp32WLi128ELi20ELi640EEv26Group_norm_nhwc_fwd_params
        .type           _Z35group_norm_nhwc_fwd_one_pass_kernelI11Fp16IOFp32WLi128ELi20ELi640EEv26Group_norm_nhwc_fwd_params,@function
        .size           _Z35group_norm_nhwc_fwd_one_pass_kernelI11Fp16IOFp32WLi128ELi20ELi640EEv26Group_norm_nhwc_fwd_params,(.L_x_2511 - _Z35group_norm_nhwc_fwd_one_pass_kernelI11Fp16IOFp32WLi128ELi20ELi640EEv26Group_norm_nhwc_fwd_params)
        .other          _Z35group_norm_nhwc_fwd_one_pass_kernelI11Fp16IOFp32WLi128ELi20ELi640EEv26Group_norm_nhwc_fwd_params,@"STO_CUDA_ENTRY STV_DEFAULT"
_Z35group_norm_nhwc_fwd_one_pass_kernelI11Fp16IOFp32WLi128ELi20ELi640EEv26Group_norm_nhwc_fwd_params:
.text._Z35group_norm_nhwc_fwd_one_pass_kernelI11Fp16IOFp32WLi128ELi20ELi640EEv26Group_norm_nhwc_fwd_params:
        /* <DEDUP_REMOVED lines=36> */
.L_x_1825:
        /* <DEDUP_REMOVED lines=9> */
[----:B0-----:R-:W-:Y:S02]  /*02d0*/  HFMA2 R2, -RZ, RZ, 0, 0 ;  /* 0x00000000ff027431 */ /* 0x001fe400000001ff */
[----:B--2---:R-:W-:-:S04]  /*02e0*/  IMAD.MOV R9, RZ, RZ, -R3 ;  /* 0x000000ffff097224 */ /* 0x004fc800078e0a03 */
[----:B------:R-:W-:-:S04]  /*02f0*/  IMAD R9, R9, R8, RZ ;  /* 0x0000000809097224 */ /* 0x000fc800078e02ff */
[----:B------:R-:W-:Y:S01]  /*0300*/  IMAD.HI.U32 R3, R3, R9, R2 ;  /* 0x0000000903037227 */ /* 0x000fe200078e0002 */
[----:B------:R-:W-:Y:S02]  /*0310*/  MOV R9, R10 ;  /* 0x0000000a00097202 */ /* 0x000fe40000000f00 */
[----:B------:R-:W-:-:S03]  /*0320*/  LOP3.LUT R2, R0, UR7, RZ, 0x3c, !PT ;  /* 0x0000000700027c12 */ /* 0x000fc6000f8e3cff */
[----:B------:R-:W-:Y:S01]  /*0330*/  IMAD.HI.U32 R3, R3, R9, RZ ;  /* 0x0000000903037227 */ /* 0x000fe200078e00ff */
[----:B------:R-:W-:-:S04]  /*0340*/  ISETP.GE.AND P4, PT, R2, RZ, PT ;  /* 0x000000ff0200720c */ /* 0x000fc80003f86270 */
[----:B------:R-:W-:-:S05]  /*0350*/  IADD3 R5, PT, PT, -R3, RZ, RZ ;  /* 0x000000ff03057210 */ /* 0x000fca0007ffe1ff */
[----:B------:R-:W-:-:S05]  /*0360*/  IMAD R5, R8, R5, R9 ;  /* 0x0000000508057224 */ /* 0x000fca00078e0209 */
[----:B------:R-:W-:-:S13]  /*0370*/  ISETP.GT.U32.AND P2, PT, R8, R5, PT ;  /* 0x000000050800720c */ /* 0x000fda0003f44070 */
[-C--:B------:R-:W-:Y:S02]  /*0380*/  @!P2 IADD3 R5, PT, PT, R5, -R8.reuse, RZ ;  /* 0x800000080505a210 */ /* 0x080fe40007ffe0ff */
[----:B------:R-:W-:Y:S02]  /*0390*/  @!P2 IADD3 R3, PT, PT, R3, 0x1, RZ ;  /* 0x000000010303a810 */ /* 0x000fe40007ffe0ff */
[----:B------:R-:W-:Y:S02]  /*03a0*/  ISETP.GE.U32.AND P1, PT, R5, R8, PT ;  /* 0x000000080500720c */ /* 0x000fe40003f26070 */
[----:B-1----:R-:W-:-:S04]  /*03b0*/  ISETP.GE.U32.AND P2, PT, R21, UR8, PT ;  /* 0x0000000815007c0c */ /* 0x002fc8000bf46070 */
[----:B------:R-:W-:-:S07]  /*03c0*/  ISETP.GE.AND.EX P2, PT, R7, UR9, PT, P2 ;  /* 0x0000000907007c0c */ /* 0x000fce000bf46320 */
[----:B------:R-:W-:Y:S01]  /*03d0*/  @P1 VIADD R3, R3, 0x1 ;  /* 0x0000000103031836 */ /* 0x000fe20000000000 */
[----:B------:R-:W-:-:S04]  /*03e0*/  ISETP.GE.U32.AND P1, PT, R22, UR8, PT ;  /* 0x0000000816007c0c */ /* 0x000fc8000bf26070 */
[----:B------:R-:W-:Y:S01]  /*03f0*/  MOV R5, R3 ;  /* 0x0000000300057202 */ /* 0x000fe20000000f00 */
[----:B------:R-:W0:Y:S01]  /*0400*/  @!P2 LDC.64 R8, c[0x0][0x3e0] ;  /* 0x0000f800ff08ab82 */ /* 0x000e220000000a00 */
[----:B------:R-:W-:Y:S01]  /*0410*/  ISETP.GE.AND.EX P1, PT, R17, UR9, PT, P1 ;  /* 0x0000000911007c0c */ /* 0x000fe2000bf26310 */
[----:B------:R-:W1:Y:S01]  /*0420*/  LDCU.64 UR8, c[0x0][0x3f0] ;  /* 0x00007e00ff0877ac */ /* 0x000e620008000a00 */
[----:B------:R-:W-:Y:S02]  /*0430*/  @!P4 IADD3 R5, PT, PT, -R5, RZ, RZ ;  /* 0x000000ff0505c210 */ /* 0x000fe40007ffe1ff */
[----:B------:R-:W-:-:S03]  /*0440*/  @!P3 LOP3.LUT R5, RZ, R0, RZ, 0x33, !PT ;  /* 0x00000000ff05b212 */ /* 0x000fc600078e33ff */
[----:B------:R-:W2:Y:S01]  /*0450*/  @!P2 LDC.64 R12, c[0x0][0x390] ;  /* 0x0000e400ff0cab82 */ /* 0x000ea20000000a00 */
[----:B------:R-:W-:-:S05]  /*0460*/  IADD3 R23, PT, PT, -R5, RZ, RZ ;  /* 0x000000ff05177210 */ /* 0x000fca0007ffe1ff */
[----:B------:R-:W-:Y:S01]  /*0470*/  IMAD R23, R0, R23, UR7 ;  /* 0x0000000700177e24 */ /* 0x000fe2000f8e0217 */
[----:B------:R-:W-:Y:S01]  /*0480*/  SHF.R.S32.HI R0, RZ, 0x1f, R5 ;  /* 0x0000001fff007819 */ /* 0x000fe20000011405 */
[----:B------:R-:W3:Y:S02]  /*0490*/  @!P1 LDC.64 R2, c[0x0][0x3e0] ;  /* 0x0000f800ff029b82 */ /* 0x000ee40000000a00 */
[----:B------:R-:W-:Y:S02]  /*04a0*/  IMAD R23, R23, 0x14, RZ ;  /* 0x0000001417177824 */ /* 0x000fe400078e02ff */
[----:B-1----:R-:W-:-:S03]  /*04b0*/  IMAD R0, R0, UR8, RZ ;  /* 0x0000000800007c24 */ /* 0x002fc6000f8e02ff */
[----:B------:R-:W-:Y:S01]  /*04c0*/  IADD3 R24, P3, PT, R23, R28, RZ ;  /* 0x0000001c17187210 */ /* 0x000fe20007f7e0ff */
[----:B------:R-:W1:Y:S01]  /*04d0*/  @!P1 LDC.64 R10, c[0x0][0x390] ;  /* 0x0000e400ff0a9b82 */ /* 0x000e620000000a00 */
[----:B------:R-:W-:Y:S02]  /*04e0*/  IMAD R27, R5, UR9, R0 ;  /* 0x00000009051b7c24 */ /* 0x000fe4000f8e0200 */
[----:B------:R-:W-:Y:S01]  /*04f0*/  LEA.HI.X.SX32 R25, R23, RZ, 0x1, P3 ;  /* 0x000000ff17197211 */ /* 0x000fe200018f0eff */
[----:B0-----:R-:W-:Y:S02]  /*0500*/  @!P2 IMAD R14, R7, R8, RZ ;  /* 0x00000008070ea224 */ /* 0x001fe400078e02ff */
[----:B------:R-:W-:-:S04]  /*0510*/  IMAD.WIDE.U32 R24, R5, UR8, R24 ;  /* 0x0000000805187c25 */ /* 0x000fc8000f8e0018 */
[----:B------:R-:W-:Y:S01]  /*0520*/  @!P2 IMAD R19, R21, R9, R14 ;  /* 0x000000091513a224 */ /* 0x000fe200078e020e */
[----:B------:R-:W-:Y:S02]  /*0530*/  IADD3 R27, PT, PT, R25, R27, RZ ;  /* 0x0000001b191b7210 */ /* 0x000fe40007ffe0ff */
[----:B------:R-:W-:Y:S01]  /*0540*/  @!P1 MOV R26, R24 ;  /* 0x00000018001a9202 */ /* 0x000fe20000000f00 */
[----:B---3--:R-:W-:Y:S01]  /*0550*/  @!P1 IMAD R0, R17, R2, RZ ;  /* 0x0000000211009224 */ /* 0x008fe200078e02ff */
[----:B------:R-:W-:Y:S01]  /*0560*/  @!P2 MOV R14, R24 ;  /* 0x00000018000ea202 */ /* 0x000fe20000000f00 */
[--C-:B------:R-:W-:Y:S02]  /*0570*/  @!P2 IMAD.MOV.U32 R15, RZ, RZ, R27.reuse ;  /* 0x000000ffff0fa224 */ /* 0x100fe400078e001b */
[C---:B------:R-:W-:Y:S02]  /*0580*/  @!P1 IMAD R5, R22.reuse, R3, R0 ;  /* 0x0000000316059224 */ /* 0x040fe400078e0200 */
[----:B------:R-:W-:-:S04]  /*0590*/  @!P1 IMAD.WIDE.U32 R2, R22, R2, R26 ;  /* 0x0000000216029225 */ /* 0x000fc800078e001a */
[----:B------:R-:W-:Y:S01]  /*05a0*/  @!P2 IMAD.WIDE.U32 R8, R21, R8, R14 ;  /* 0x000000081508a225 */ /* 0x000fe200078e000e */
[----:B------:R-:W-:Y:S02]  /*05b0*/  @!P1 IADD3 R3, PT, PT, R3, R5, RZ ;  /* 0x0000000503039210 */ /* 0x000fe40007ffe0ff */
[C---:B-1----:R-:W-:Y:S02]  /*05c0*/  @!P1 LEA R10, P3, R2.reuse, R10, 0x1 ;  /* 0x0000000a020a9211 */ /* 0x042fe400078608ff */
[----:B------:R-:W-:Y:S02]  /*05d0*/  @!P2 IADD3 R0, PT, PT, R9, R19, RZ ;  /* 0x000000130900a210 */ /* 0x000fe40007ffe0ff */
[----:B------:R-:W-:Y:S01]  /*05e0*/  @!P1 LEA.HI.X R11, R2, R11, R3, 0x1, P3 ;  /* 0x0000000b020b9211 */ /* 0x000fe200018f0c03 */
[----:B------:R-:W-:Y:S01]  /*05f0*/  HFMA2 R3, -RZ, RZ, 0, 0 ;  /* 0x00000000ff037431 */ /* 0x000fe200000001ff */
[----:B--2---:R-:W-:Y:S02]  /*0600*/  @!P2 LEA R12, P4, R8, R12, 0x1 ;  /* 0x0000000c080ca211 */ /* 0x004fe400078808ff */
[----:B------:R-:W-:-:S02]  /*0610*/  MOV R5, RZ ;  /* 0x000000ff00057202 */ /* 0x000fc40000000f00 */
[----:B------:R-:W-:Y:S01]  /*0620*/  @!P2 LEA.HI.X R13, R8, R13, R0, 0x1, P4 ;  /* 0x0000000d080da211 */ /* 0x000fe200020f0c00 */
[----:B------:R-:W2:Y:S04]  /*0630*/  @!P1 LDG.E R3, desc[UR14][R10.64] ;  /* 0x0000000e0a039981 */ /* 0x000ea8000c1e1900 */
[----:B------:R-:W3:Y:S01]  /*0640*/  @!P2 LDG.E R5, desc[UR14][R12.64] ;  /* 0x0000000e0c05a981 */ /* 0x000ee2000c1e1900 */
[C---:B------:R-:W-:Y:S01]  /*0650*/  ISETP.GT.AND P1, PT, R6.reuse, 0x1e, PT ;  /* 0x0000001e0600780c */ /* 0x040fe20003f24270 */
[----:B------:R-:W-:Y:S01]  /*0660*/  BSSY.RECONVERGENT B0, `(.L_x_1806) ;  /* 0x0000032000007945 */ /* 0x000fe20003800200 */
[----:B------:R-:W-:Y:S01]  /*0670*/  ISETP.GT.AND P2, PT, R6, 0xf, PT ;  /* 0x0000000f0600780c */ /* 0x000fe20003f44270 */
[--C-:B--2---:R-:W-:Y:S02]  /*0680*/  HADD2.F32 R0, -RZ, R3.reuse.H1_H1 ;  /* 0x30000003ff007230 */ /* 0x104fe40000004100 */
[----:B------:R-:W-:-:S02]  /*0690*/  HADD2.F32 R3, -RZ, R3.H0_H0 ;  /* 0x20000003ff037230 */ /* 0x000fc40000004100 */
[--C-:B---3--:R-:W-:Y:S02]  /*06a0*/  HADD2.F32 R2, -RZ, R5.reuse.H1_H1 ;  /* 0x30000005ff027230 */ /* 0x108fe40000004100 */
[----:B------:R-:W-:Y:S01]  /*06b0*/  FMUL.FTZ R14, R0, R0 ;  /* 0x00000000000e7220 */ /* 0x000fe20000410000 */
[----:B------:R-:W-:Y:S02]  /*06c0*/  HADD2.F32 R5, -RZ, R5.H0_H0 ;  /* 0x20000005ff057230 */ /* 0x000fe40000004100 */
[C---:B------:R-:W-:Y:S01]  /*06d0*/  FADD.FTZ R8, R3.reuse, R0 ;  /* 0x0000000003087221 */ /* 0x040fe20000010000 */
[----:B------:R-:W-:Y:S01]  /*06e0*/  FMUL.FTZ R18, R2, R2 ;  /* 0x0000000202127220 */ /* 0x000fe20000410000 */
[----:B------:R-:W-:Y:S01]  /*06f0*/  FFMA.FTZ R14, R3, R3, R14 ;  /* 0x00000003030e7223 */ /* 0x000fe2000001000e */
[C---:B------:R-:W-:Y:S01]  /*0700*/  FADD.FTZ R9, R5.reuse, R2 ;  /* 0x0000000205097221 */ /* 0x040fe20000010000 */
[----:B------:R-:W-:Y:S01]  /*0710*/  FADD.FTZ R8, RZ, R8 ;  /* 0x00000008ff087221 */ /* 0x000fe20000010000 */
[----:B------:R-:W-:Y:S01]  /*0720*/  FFMA.FTZ R11, R5, R5, R18 ;  /* 0x00000005050b7223 */ /* 0x000fe20000010012 */
[----:B------:R-:W-:-:S02]  /*0730*/  FADD.FTZ R14, RZ, R14 ;  /* 0x0000000eff0e7221 */ /* 0x000fc40000010000 */
        /* <DEDUP_REMOVED lines=36> */
.L_x_1807:
[----:B------:R-:W-:Y:S05]  /*0980*/  BSYNC.RECONVERGENT B0 ;  /* 0x0000000000007941 */ /* 0x000fea0003800200 */
.L_x_1806:
        /* <DEDUP_REMOVED lines=56> */
.L_x_1809:
[----:B------:R-:W-:Y:S05]  /*0d10*/  BSYNC.RECONVERGENT B0 ;  /* 0x0000000000007941 */ /* 0x000fea0003800200 */
.L_x_1808:
        /* <DEDUP_REMOVED lines=17> */
[----:B------:R-:W-:Y:S01]  /*0e30*/  IMAD.U32 R9, RZ, RZ, UR10 ;  /* 0x0000000aff097e24 */ /* 0x000fe2000f8e00ff */
        /* <DEDUP_REMOVED lines=13> */
.L_x_1812:
[----:B---3--:R-:W2:Y:S04]  /*0f10*/  LDG.E.STRONG.GPU R8, desc[UR14][R10.64] ;  /* 0x0000000e0a087981 */ /* 0x008ea8000c1ef900 */
[----:B--2---:R-:W-:Y:S01]  /*0f20*/  CCTL.IVALL ;  /* 0x00000000ff00798f */ /* 0x004fe20002000000 */
[----:B------:R-:W-:Y:S05]  /*0f30*/  YIELD ;  /* 0x0000000000007946 */ /* 0x000fea0003800000 */
[----:B------:R-:W-:-:S13]  /*0f40*/  ISETP.NE.AND P2, PT, R8, R13, PT ;  /* 0x0000000d0800720c */ /* 0x000fda0003f45270 */
[----:B------:R-:W-:Y:S05]  /*0f50*/  @P2 BRA `(.L_x_1812) ;  /* 0xfffffffc00ec2947 */ /* 0x000fea000383ffff */
.L_x_1811:
        /* <DEDUP_REMOVED lines=15> */
.L_x_1814:
        /* <DEDUP_REMOVED lines=91> */
.L_x_1813:
[----:B---3--:R-:W-:-:S13]  /*1600*/  LOP3.LUT P1, R8, R4, 0x7, RZ, 0xc0, !PT ;  /* 0x0000000704087812 */ /* 0x008fda000782c0ff */
[----:B------:R-:W-:Y:S05]  /*1610*/  @!P1 BRA `(.L_x_1810) ;  /* 0x0000000400889947 */ /* 0x000fea0003800000 */
[----:B------:R-:W-:-:S04]  /*1620*/  IADD3 R8, PT, PT, R8, -0x1, RZ ;  /* 0xffffffff08087810 */ /* 0x000fc80007ffe0ff */
[----:B------:R-:W-:-:S13]  /*1630*/  ISETP.GE.U32.AND P1, PT, R8, 0x3, PT ;  /* 0x000000030800780c */ /* 0x000fda0003f26070 */
[----:B------:R-:W-:Y:S05]  /*1640*/  @!P1 BRA `(.L_x_1815) ;  /* 0x0000000000c89947 */ /* 0x000fea0003800000 */
[----:B------:R-:W-:Y:S01]  /*1650*/  IMAD.U32 R8, RZ, RZ, UR5 ;  /* 0x00000005ff087e24 */ /* 0x000fe2000f8e00ff */
[----:B------:R-:W-:Y:S02]  /*1660*/  UIADD3 UR10, UPT, UPT, UR5, 0x1, URZ ;  /* 0x00000001050a7890 */ /* 0x000fe4000fffe0ff */
[----:B------:R-:W-:Y:S02]  /*1670*/  UIADD3 UR11, UPT, UPT, UR5, 0x2, URZ ;  /* 0x00000002050b7890 */ /* 0x000fe4000fffe0ff */
[----:B------:R-:W-:Y:S01]  /*1680*/  ISETP.NE.AND P1, PT, R8, UR13, PT ;  /* 0x0000000d08007c0c */ /* 0x000fe2000bf25270 */
[----:B------:R-:W-:Y:S02]  /*1690*/  UISETP.NE.AND UP0, UPT, UR10, UR13, UPT ;  /* 0x0000000d0a00728c */ /* 0x000fe4000bf05270 */
[----:B------:R-:W-:Y:S01]  /*16a0*/  UIADD3 UR12, UPT, UPT, UR5, 0x3, URZ ;  /* 0x00000003050c7890 */ /* 0x000fe2000fffe0ff */
[----:B------:R-:W-:Y:S01]  /*16b0*/  ISETP.NE.OR P1, PT, R16, RZ, !P1 ;  /* 0x000000ff1000720c */ /* 0x000fe20004f25670 */
[----:B------:R-:W-:-:S02]  /*16c0*/  UISETP.NE.AND UP1, UPT, UR11, UR13, UPT ;  /* 0x0000000d0b00728c */ /* 0x000fc4000bf25270 */
        /* <DEDUP_REMOVED lines=24> */
[----:B------:R-:W-:Y:S02]  /*1850*/  MOV R12, UR10 ;  /* 0x0000000a000c7c02 */ /* 0x000fe40008000f00 */
[----:B--2---:R-:W-:Y:S01]  /*1860*/  MOV R13, UR11 ;  /* 0x0000000b000d7c02 */ /* 0x004fe20008000f00 */
[----:B------:R-:W2:Y:S02]  /*1870*/  @!P2 LDG.E.64 R10, desc[UR14][R10.64] ;  /* 0x0000000e0a0aa981 */ /* 0x000ea4000c1e1b00 */
[----:B-1----:R-:W-:Y:S01]  /*1880*/  IMAD.U32 R14, RZ, RZ, UR8 ;  /* 0x00000008ff0e7e24 */ /* 0x002fe2000f8e00ff */
        /* <DEDUP_REMOVED lines=14> */
.L_x_1815:
        /* <DEDUP_REMOVED lines=30> */
.L_x_1816:
        /* <DEDUP_REMOVED lines=14> */
.L_x_1817:
[----:B------:R-:W-:Y:S05]  /*1c30*/  BSYNC.RECONVERGENT B0 ;  /* 0x0000000000007941 */ /* 0x000fea0003800200 */
.L_x_1810:
[----:B------:R-:W4:Y:S01]  /*1c40*/  S2UR UR8, SR_CgaCtaId ;  /* 0x00000000000879c3 */ /* 0x000f220000008800 */
[----:B------:R-:W1:Y:S01]  /*1c50*/  LDCU UR9, c[0x0][0x414] ;  /* 0x00008280ff0977ac */ /* 0x000e620008000800 */
[----:B------:R-:W-:Y:S01]  /*1c60*/  ISETP.NE.AND P1, PT, R16, RZ, PT ;  /* 0x000000ff1000720c */ /* 0x000fe20003f25270 */
[----:B------:R-:W-:Y:S01]  /*1c70*/  IMAD.U32 R15, RZ, RZ, UR7 ;  /* 0x00000007ff0f7e24 */ /* 0x000fe2000f8e00ff */
[----:B------:R-:W-:Y:S01]  /*1c80*/  LOP3.LUT R28, R20, 0xffff, RZ, 0xc0, !PT ;  /* 0x0000ffff141c7812 */ /* 0x000fe200078ec0ff */
[----:B------:R-:W-:-:S03]  /*1c90*/  UMOV UR5, 0x400 ;  /* 0x0000040000057882 */ /* 0x000fc60000000000 */
[----:B--2---:R-:W2:Y:S01]  /*1ca0*/  @P0 LDC.64 R12, c[0x0][0x388] ;  /* 0x0000e200ff0c0b82 */ /* 0x004ea20000000a00 */
[----:B------:R-:W-:-:S07]  /*1cb0*/  IADD3 R23, PT, PT, R23, R28, RZ ;  /* 0x0000001c17177210 */ /* 0x000fce0007ffe0ff */
        /* <DEDUP_REMOVED lines=23> */
[----:B------:R-:W-:-:S06]  /*1e30*/  MOV R29, 0x3f800000 ;  /* 0x3f800000001d7802 */ /* 0x000fcc0000000f00 */
        /* <DEDUP_REMOVED lines=25> */
[----:B------:R-:W-:-:S05]  /*1fd0*/  F2FP.F16.F32.PACK_AB R3, R19, R0 ;  /* 0x000000001303723e */ /* 0x000fca00000000ff */
[----:B------:R2:W-:Y:S02]  /*1fe0*/  STG.E desc[UR14][R14.64], R3 ;  /* 0x000000030e007986 */ /* 0x0005e4000c10190e */
.L_x_1821:
[----:B------:R-:W-:Y:S05]  /*1ff0*/  BSYNC.RECONVERGENT B1 ;  /* 0x0000000000017941 */ /* 0x000fea0003800200 */
.L_x_1820:
        /* <DEDUP_REMOVED lines=10> */
[----:B------:R-:W-:Y:S01]  /*20a0*/  F2FP.F16.F32.PACK_AB R5, R0, R5 ;  /* 0x000000050005723e */ /* 0x000fe200000000ff */
[----:B0-----:R-:W-:Y:S02]  /*20b0*/  IMAD R12, R7, UR8, RZ ;  /* 0x00000008070c7c24 */ /* 0x001fe4000f8e02ff */
[----:B------:R-:W-:-:S04]  /*20c0*/  IMAD.WIDE.U32 R24, R21, UR8, R24 ;  /* 0x0000000815187c25 */ /* 0x000fc8000f8e0018 */
[----:B------:R-:W-:Y:S01]  /*20d0*/  IMAD R13, R21, UR9, R12 ;  /* 0x00000009150d7c24 */ /* 0x000fe2000f8e020c */
[----:B---3--:R-:W-:-:S03]  /*20e0*/  LEA R2, P1, R24, UR10, 0x1 ;  /* 0x0000000a18027c11 */ /* 0x008fc6000f8208ff */
[----:B------:R-:W-:-:S05]  /*20f0*/  IMAD.IADD R13, R25, 0x1, R13 ;  /* 0x00000001190d7824 */ /* 0x000fca00078e020d */
[----:B------:R-:W-:-:S05]  /*2100*/  LEA.HI.X R3, R24, UR11, R13, 0x1, P1 ;  /* 0x0000000b18037c11 */ /* 0x000fca00088f0c0d */
[----:B------:R3:W-:Y:S01]  /*2110*/  STG.E desc[UR14][R2.64], R5 ;  /* 0x0000000502007986 */ /* 0x0007e2000c10190e */
[----:B------:R-:W-:Y:S05]  /*2120*/  BRA `(.L_x_1822) ;  /* 0x0000000400047947 */ /* 0x000fea0003800000 */
.L_x_1819:
        /* <DEDUP_REMOVED lines=21> */
[----:B------:R-:W-:-:S03]  /*2280*/  MOV R14, R24 ;  /* 0x00000018000e7202 */ /* 0x000fc60000000f00 */
        /* <DEDUP_REMOVED lines=10> */
[----:B------:R-:W-:Y:S02]  /*2330*/  F2FP.F16.F32.PACK_AB R3, R3, R0 ;  /* 0x000000000303723e */ /* 0x000fe400000000ff */
[----:B------:R-:W-:-:S05]  /*2340*/  LEA.HI.X R13, R14, UR17, R13, 0x1, P1 ;  /* 0x000000110e0d7c11 */ /* 0x000fca00088f0c0d */
[----:B------:R2:W-:Y:S02]  /*2350*/  STG.E desc[UR14][R12.64], R3 ;  /* 0x000000030c007986 */ /* 0x0005e4000c10190e */
.L_x_1824:
[----:B------:R-:W-:Y:S05]  /*2360*/  BSYNC.RECONVERGENT B1 ;  /* 0x0000000000017941 */ /* 0x000fea0003800200 */
.L_x_1823:
        /* <DEDUP_REMOVED lines=27> */
[----:B------:R-:W-:-:S05]  /*2520*/  F2FP.F16.F32.PACK_AB R13, R13, R0 ;  /* 0x000000000d0d723e */ /* 0x000fca00000000ff */
[----:B------:R4:W-:Y:S02]  /*2530*/  STG.E desc[UR14][R8.64], R13 ;  /* 0x0000000d08007986 */ /* 0x0009e4000c10190e */
.L_x_1822:
[----:B------:R-:W-:Y:S05]  /*2540*/  BSYNC.RECONVERGENT B0 ;  /* 0x0000000000007941 */ /* 0x000fea0003800200 */
.L_x_1818:
        /* <DEDUP_REMOVED lines=8> */
.L_x_1826:
        /* <DEDUP_REMOVED lines=11> */
.L_x_2511:


//--------------------- .text._Z35group_norm_nhwc_fwd_one_pass_kernelI11Fp16IOFp32WLi256ELi20ELi640EEv26Group_norm_nhwc_fwd_params --------------------------
	.section	.text._Z35group_norm_nhwc_fwd_one_pass_kernelI11Fp16IOFp32WLi256ELi20ELi640EEv26Group_norm_nhwc_fwd_params,"ax",@progbits
	.align	128
        .global         _Z35group_norm_nhwc_fwd_one_pass_kernelI11Fp16IOFp32WLi256ELi20ELi640EEv26Group_norm_nhwc_fwd_params
        .type           _Z35group_norm_nhwc_fwd_one_pass_kernelI11Fp16IOFp32WLi256ELi20ELi640EEv26Group_norm_nhwc_fwd_params,@function
        .size           _Z35group_norm_nhwc_fwd_one_pass_kernelI11Fp16IOFp32WLi256ELi20ELi640EEv26Group_norm_nhwc_fwd_params,(.L_x_2512 - _Z35group_norm_nhwc_fwd_one_pass_kernelI11Fp16IOFp32WLi256ELi20ELi640EEv26Group_norm_nhwc_fwd_params)
        .other          _Z35group_norm_nhwc_fwd_one_pass_kernelI11Fp16IOFp32WLi256ELi20ELi640EEv26Group_norm_nhwc_fwd_params,@"STO_CUDA_ENTRY STV_DEFAULT"
_Z35group_norm_nhwc_fwd_one_pass_kernelI11Fp16IOFp32WLi256ELi20ELi640EEv26Group_norm_nhwc_fwd_params:
.text._Z35group_norm_nhwc_fwd_one_pass_kernelI11Fp16IOFp32WLi256ELi20ELi640EEv26Group_norm_nhwc_fwd_params:
        /* <DEDUP_REMOVED lines=40> */
.L_x_1854:
[----:B0-----:R-:W0:Y:S01]  /*0280*/  LDCU UR5, c[0x0][0x3f8] ;  /* 0x00007f00ff0577ac */ /* 0x001e220008000800 */
[----:B------:R-:W-:Y:S02]  /*0290*/  IABS R6, UR9 ;  /* 0x0000000900067c13 */ /* 0x000fe40008000000 */
[C---:B------:R-:W-:Y:S01]  /*02a0*/  IADD3 R29, PT, PT, R23.reuse, 0x40, RZ ;  /* 0x00000040171d7810 */ /* 0x040fe20007ffe0ff */
[----:B-1----:R-:W1:Y:S01]  /*02b0*/  LDCU.64 UR14, c[0x0][0x3e8] ;  /* 0x00007d00ff0e77ac */ /* 0x002e620008000a00 */
[----:B------:R-:W-:Y:S02]  /*02c0*/  SHF.R.S32.HI R13, RZ, 0x1f, R23 ;  /* 0x0000001fff0d7819 */ /* 0x000fe40000011417 */
[----:B------:R-:W-:Y:S02]  /*02d0*/  LOP3.LUT R26, R22, 0xffff, RZ, 0xc0, !PT ;  /* 0x0000ffff161a7812 */ /* 0x000fe400078ec0ff */
[----:B------:R-:W-:Y:S02]  /*02e0*/  IADD3 R12, PT, PT, R23, 0x80, RZ ;  /* 0x00000080170c7810 */ /* 0x000fe40007ffe0ff */
[----:B0-----:R-:W-:-:S04]  /*02f0*/  MOV R0, UR5 ;  /* 0x0000000500007c02 */ /* 0x001fc80008000f00 */
[----:B--23--:R-:W-:Y:S02]  /*0300*/  IABS R5, R0 ;  /* 0x0000000000057213 */ /* 0x00cfe40000000000 */
[----:B-1----:R-:W-:Y:S02]  /*0310*/  ISETP.GE.U32.AND P2, PT, R29, UR14, PT ;  /* 0x0000000e1d007c0c */ /* 0x002fe4000bf46070 */
[----:B------:R-:W0:Y:S01]  /*0320*/  I2F.RP R0, R5 ;  /* 0x0000000500007306 */ /* 0x000e220000209400 */
[----:B------:R-:W-:-:S07]  /*0330*/  ISETP.GE.U32.AND P4, PT, R20, UR14, PT ;  /* 0x0000000e14007c0c */ /* 0x000fce000bf86070 */
        /* <DEDUP_REMOVED lines=21> */
[----:B------:R-:W-:Y:S02]  /*0490*/  PLOP3.LUT P1, PT, PT, PT, UP1, 0x80, 0x8 ;  /* 0x000000000008781c */ /* 0x000fe40003f2f018 */
[----:B0-----:R-:W-:Y:S02]  /*04a0*/  MOV R7, UR12 ;  /* 0x0000000c00077c02 */ /* 0x001fe40008000f00 */
        /* <DEDUP_REMOVED lines=40> */
[----:B------:R-:W-:Y:S02]  /*0730*/  @!P2 IMAD.IADD R11, R29, 0x1, R11 ;  /* 0x000000011d0ba824 */ /* 0x000fe400078e020b */
[----:B------:R-:W-:-:S05]  /*0740*/  @!P1 IMAD.WIDE.U32 R14, R23, R8, R14 ;  /* 0x00000008170e9225 */ /* 0x000fca00078e000e */
[----:B------:R-:W3:Y:S01]  /*0750*/  @!P3 LDC.64 R8, c[0x0][0x390] ;  /* 0x0000e400ff08bb82 */ /* 0x000ee20000000a00 */
[----:B------:R-:W-:Y:S02]  /*0760*/  @!P1 IADD3 R15, PT, PT, R15, R10, RZ ;  /* 0x0000000a0f0f9210 */ /* 0x000fe40007ffe0ff */
        /* <DEDUP_REMOVED lines=15> */
[----:B------:R-:W-:Y:S02]  /*0860*/  @!P4 MOV R5, R25 ;  /* 0x000000190005c202 */ /* 0x000fe40000000f00 */
[----:B------:R-:W-:Y:S01]  /*0870*/  @!P3 LEA.HI.X R9, R4, R9, R0, 0x1, P2 ;  /* 0x000000090409b211 */ /* 0x000fe200010f0c00 */
[----:B0-----:R-:W-:Y:S01]  /*0880*/  @!P4 IMAD R13, R13, R10, RZ ;  /* 0x0000000a0d0dc224 */ /* 0x001fe200078e02ff */
[----:B------:R-:W-:Y:S02]  /*0890*/  @!P4 MOV R4, R26 ;  /* 0x0000001a0004c202 */ /* 0x000fe40000000f00 */
[----:B------:R-:W-:Y:S01]  /*08a0*/  MOV R16, RZ ;  /* 0x000000ff00107202 */ /* 0x000fe20000000f00 */
[----:B------:R-:W-:-:S02]  /*08b0*/  @!P4 IMAD R13, R20, R11, R13 ;  /* 0x0000000b140dc224 */ /* 0x000fc400078e020d */
[----:B------:R-:W-:-:S03]  /*08c0*/  @!P4 IMAD.WIDE.U32 R4, R20, R10, R4 ;  /* 0x0000000a1404c225 */ /* 0x000fc600078e0004 */
[----:B------:R-:W3:Y:S01]  /*08d0*/  @!P1 LDG.E R16, desc[UR16][R28.64] ;  /* 0x000000101c109981 */ /* 0x000ee2000c1e1900 */
[----:B------:R-:W-:Y:S02]  /*08e0*/  @!P4 IMAD.IADD R0, R5, 0x1, R13 ;  /* 0x000000010500c824 */ /* 0x000fe400078e020d */
[----:B------:R-:W-:Y:S01]  /*08f0*/  HFMA2 R11, -RZ, RZ, 0, 0 ;  /* 0x00000000ff0b7431 */ /* 0x000fe200000001ff */
[----:B-1----:R-:W-:-:S04]  /*0900*/  @!P4 LEA R2, P2, R4, R2, 0x1 ;  /* 0x000000020402c211 */ /* 0x002fc800078408ff */
[----:B------:R-:W-:Y:S01]  /*0910*/  @!P4 LEA.HI.X R3, R4, R3, R0, 0x1, P2 ;  /* 0x000000030403c211 */ /* 0x000fe200010f0c00 */
[----:B------:R-:W-:Y:S01]  /*0920*/  HFMA2 R4, -RZ, RZ, 0, 0 ;  /* 0x00000000ff047431 */ /* 0x000fe200000001ff */
[----:B------:R0:W4:Y:S05]  /*0930*/  @!P3 LDG.E R11, desc[UR16][R8.64] ;  /* 0x00000010080bb981 */ /* 0x00012a000c1e1900 */
[----:B------:R1:W5:Y:S01]  /*0940*/  @!P4 LDG.E R4, desc[UR16][R2.64] ;  /* 0x000000100204c981 */ /* 0x000362000c1e1900 */
[C---:B------:R-:W-:Y:S01]  /*0950*/  ISETP.GT.AND P2, PT, R18.reuse, 0x1e, PT ;  /* 0x0000001e1200780c */ /* 0x040fe20003f44270 */
[----:B------:R-:W-:Y:S01]  /*0960*/  BSSY.RECONVERGENT B0, `(.L_x_1827) ;  /* 0x000003a000007945 */ /* 0x000fe20003800200 */
[----:B------:R-:W-:Y:S01]  /*0970*/  ISETP.GT.AND P3, PT, R18, 0xf, PT ;  /* 0x0000000f1200780c */ /* 0x000fe20003f64270 */
[----:B--2---:R-:W-:-:S02]  /*0980*/  HADD2.F32 R5, -RZ, R12.H1_H1 ;  /* 0x3000000cff057230 */ /* 0x004fc40000004100 */
[----:B------:R-:W-:-:S03]  /*0990*/  HADD2.F32 R6, -RZ, R12.H0_H0 ;  /* 0x2000000cff067230 */ /* 0x000fc60000004100 */
[----:B------:R-:W-:Y:S02]  /*09a0*/  FMUL.FTZ R15, R5, R5 ;  /* 0x00000005050f7220 */ /* 0x000fe40000410000 */
[C---:B0-----:R-:W-:Y:S02]  /*09b0*/  FADD.FTZ R9, R6.reuse, R5 ;  /* 0x0000000506097221 */ /* 0x041fe40000010000 */
[----:B------:R-:W-:Y:S01]  /*09c0*/  FFMA.FTZ R10, R6, R6, R15 ;  /* 0x00000006060a7223 */ /* 0x000fe2000001000f */
[--C-:B---3--:R-:W-:Y:S02]  /*09d0*/  HADD2.F32 R7, -RZ, R16.reuse.H1_H1 ;  /* 0x30000010ff077230 */ /* 0x108fe40000004100 */
[----:B------:R-:W-:-:S03]  /*09e0*/  HADD2.F32 R16, -RZ, R16.H0_H0 ;  /* 0x20000010ff107230 */ /* 0x000fc60000004100 */
[----:B------:R-:W-:Y:S02]  /*09f0*/  FMUL.FTZ R13, R7, R7 ;  /* 0x00000007070d7220 */ /* 0x000fe40000410000 */
[C---:B------:R-:W-:Y:S02]  /*0a00*/  FADD.FTZ R8, R16.reuse, R7 ;  /* 0x0000000710087221 */ /* 0x040fe40000010000 */
[----:B------:R-:W-:Y:S01]  /*0a10*/  FFMA.FTZ R13, R16, R16, R13 ;  /* 0x00000010100d7223 */ /* 0x000fe2000001000d */
[--C-:B----4-:R-:W-:Y:S02]  /*0a20*/  HADD2.F32 R0, -RZ, R11.reuse.H1_H1 ;  /* 0x3000000bff007230 */ /* 0x110fe40000004100 */
[----:B------:R-:W-:Y:S01]  /*0a30*/  FADD.FTZ R8, RZ, R8 ;  /* 0x00000008ff087221 */ /* 0x000fe20000010000 */
[----:B-1----:R-:W-:Y:S02]  /*0a40*/  HADD2.F32 R2, -RZ, R11.H0_H0 ;  /* 0x2000000bff027230 */ /* 0x002fe40000004100 */
[----:B------:R-:W-:Y:S01]  /*0a50*/  FADD.FTZ R13, RZ, R13 ;  /* 0x0000000dff0d7221 */ /* 0x000fe20000010000 */
[----:B-----5:R-:W-:-:S02]  /*0a60*/  HADD2.F32 R3, -RZ, R4.H1_H1 ;  /* 0x30000004ff037230 */ /* 0x020fc40000004100 */
[----:B------:R-:W-:Y:S01]  /*0a70*/  FMUL.FTZ R11, R0, R0 ;  /* 0x00000000000b7220 */ /* 0x000fe20000410000 */
[----:B------:R-:W-:Y:S01]  /*0a80*/  FADD.FTZ R8, R8, R9 ;  /* 0x0000000908087221 */ /* 0x000fe20000010000 */
[----:B------:R-:W-:Y:S02]  /*0a90*/  HADD2.F32 R4, -RZ, R4.H0_H0 ;  /* 0x20000004ff047230 */ /* 0x000fe40000004100 */
[C---:B------:R-:W-:Y:S01]  /*0aa0*/  FADD.FTZ R9, R2.reuse, R0 ;  /* 0x0000000002097221 */ /* 0x040fe20000010000 */
[----:B------:R-:W-:Y:S01]  /*0ab0*/  FADD.FTZ R10, R13, R10 ;  /* 0x0000000a0d0a7221 */ /* 0x000fe20000010000 */
[----:B------:R-:W-:Y:S01]  /*0ac0*/  FFMA.FTZ R11, R2, R2, R11 ;  /* 0x00000002020b7223 */ /* 0x000fe2000001000b */
[----:B------:R-:W-:Y:S01]  /*0ad0*/  FMUL.FTZ R13, R3, R3 ;  /* 0x00000003030d7220 */ /* 0x000fe20000410000 */
[----:B------:R-:W-:Y:S01]  /*0ae0*/  FADD.FTZ R8, R8, R9 ;  /* 0x0000000908087221 */ /* 0x000fe20000010000 */
[----:B------:R-:W-:Y:S01]  /*0af0*/  FADD.FTZ R9, R4, R3 ;  /* 0x0000000304097221 */ /* 0x000fe20000010000 */
[----:B------:R-:W-:Y:S01]  /*0b00*/  FADD.FTZ R10, R10, R11 ;  /* 0x0000000b0a0a7221 */ /* 0x000fe20000010000 */
[----:B------:R-:W-:-:S02]  /*0b10*/  FFMA.FTZ R13, R4, R4, R13 ;  /* 0x00000004040d7223 */ /* 0x000fc4000001000d */
        /* <DEDUP_REMOVED lines=30> */
.L_x_1828:
[----:B------:R-:W-:Y:S05]  /*0d00*/  BSYNC.RECONVERGENT B0 ;  /* 0x0000000000007941 */ /* 0x000fea0003800200 */
.L_x_1827:
        /* <DEDUP_REMOVED lines=56> */
.L_x_1830:
[----:B------:R-:W-:Y:S05]  /*1090*/  BSYNC.RECONVERGENT B0 ;  /* 0x0000000000007941 */ /* 0x000fea0003800200 */
.L_x_1829:
        /* <DEDUP_REMOVED lines=19> */
[----:B------:R-:W-:Y:S02]  /*11d0*/  MOV R29, UR11 ;  /* 0x0000000b001d7c02 */ /* 0x000fe40008000f00 */
        /* <DEDUP_REMOVED lines=13> */
.L_x_1833:
[----:B------:R-:W2:Y:S04]  /*12b0*/  LDG.E.STRONG.GPU R10, desc[UR16][R8.64] ;  /* 0x00000010080a7981 */ /* 0x000ea8000c1ef900 */
[----:B--2---:R-:W-:Y:S01]  /*12c0*/  CCTL.IVALL ;  /* 0x00000000ff00798f */ /* 0x004fe20002000000 */
[----:B------:R-:W-:Y:S05]  /*12d0*/  YIELD ;  /* 0x0000000000007946 */ /* 0x000fea0003800000 */
[----:B------:R-:W-:-:S13]  /*12e0*/  ISETP.NE.AND P4, PT, R10, R15, PT ;  /* 0x0000000f0a00720c */ /* 0x000fda0003f85270 */
[----:B------:R-:W-:Y:S05]  /*12f0*/  @P4 BRA `(.L_x_1833) ;  /* 0xfffffffc00ec4947 */ /* 0x000fea000383ffff */
.L_x_1832:
        /* <DEDUP_REMOVED lines=15> */
.L_x_1835:
[----:B------:R-:W-:Y:S01]  /*13f0*/  UIADD3 UR26, UPT, UPT, UR5, 0x1, URZ ;  /* 0x00000001051a7890 */ /* 0x000fe2000fffe0ff */
[----:B------:R-:W-:-:S05]  /*1400*/  ISETP.EQ.OR P2, PT, RZ, UR22, P3 ;  /* 0x00000016ff007c0c */ /* 0x000fca0009f42670 */
[----:B------:R-:W-:-:S04]  /*1410*/  MOV R8, UR26 ;  /* 0x0000001a00087c02 */ /* 0x000fc80008000f00 */
[----:B------:R-:W-:-:S04]  /*1420*/  ISETP.EQ.OR P4, PT, R8, UR20, P3 ;  /* 0x0000001408007c0c */ /* 0x000fc80009f82670 */
[----:B------:R-:W-:-:S05]  /*1430*/  VOTEU.ALL UP1, P2 ;  /* 0x0000000000ff7886 */ /* 0x000fca0001020000 */
[----:B------:R-:W-:-:S04]  /*1440*/  @!UP1 UIMAD.WIDE.U32 UR26, UR11, 0x8, UR18 ;  /* 0x000000080b1a98a5 */ /* 0x000fc8000f8e0012 */
[----:B------:R-:W-:Y:S02]  /*1450*/  VOTEU.ALL UP1, P4 ;  /* 0x0000000000ff7886 */ /* 0x000fe40002020000 */
[----:B------:R-:W-:Y:S01]  /*1460*/  MOV R8, UR26 ;  /* 0x0000001a00087c02 */ /* 0x000fe20008000f00 */
[----:B------:R-:W-:Y:S02]  /*1470*/  IMAD.U32 R9, RZ, RZ, UR27 ;  /* 0x0000001bff097e24 */ /* 0x000fe4000f8e00ff */
[----:B------:R-:W-:-:S04]  /*1480*/  @!UP1 UIMAD.WIDE.U32 UR26, UR15, 0x8, UR18 ;  /* 0x000000080f1a98a5 */ /* 0x000fc8000f8e0012 */
[----:B------:R-:W0:Y:S02]  /*1490*/  @!P2 LDG.E.64 R8, desc[UR16][R8.64] ;  /* 0x000000100808a981 */ /* 0x000e24000c1e1b00 */
[----:B------:R-:W-:Y:S01]  /*14a0*/  MOV R10, UR26 ;  /* 0x0000001a000a7c02 */ /* 0x000fe20008000f00 */
[----:B------:R-:W-:Y:S01]  /*14b0*/  UIADD3 UR26, UPT, UPT, UR5, 0x2, URZ ;  /* 0x00000002051a7890 */ /* 0x000fe2000fffe0ff */
[----:B------:R-:W-:-:S05]  /*14c0*/  MOV R11, UR27 ;  /* 0x0000001b000b7c02 */ /* 0x000fca0008000f00 */
[----:B-1----:R-:W-:Y:S01]  /*14d0*/  MOV R14, UR26 ;  /* 0x0000001a000e7c02 */ /* 0x002fe20008000f00 */
[----:B------:R-:W4:Y:S01]  /*14e0*/  @!P4 LDG.E.64 R10, desc[UR16][R10.64] ;  /* 0x000000100a0ac981 */ /* 0x000f22000c1e1b00 */
[----:B------:R-:W-:Y:S02]  /*14f0*/  UIADD3 UR26, UPT, UPT, UR5, 0x3, URZ ;  /* 0x00000003051a7890 */ /* 0x000fe4000fffe0ff */
[----:B------:R-:W-:-:S04]  /*1500*/  ISETP.EQ.OR P5, PT, R14, UR20, P3 ;  /* 0x000000140e007c0c */ /* 0x000fc80009fa2670 */
[----:B------:R-:W-:-:S04]  /*1510*/  MOV R14, UR26 ;  /* 0x0000001a000e7c02 */ /* 0x000fc80008000f00 */
[----:B------:R-:W-:-:S05]  /*1520*/  ISETP.EQ.OR P6, PT, R14, UR20, P3 ;  /* 0x000000140e007c0c */ /* 0x000fca0009fc2670 */
        /* <DEDUP_REMOVED lines=45> */
[----:B------:R-:W-:-:S05]  /*1800*/  @!UP1 UIMAD.WIDE.U32 UR26, UR12, 0x8, UR18 ;  /* 0x000000080c1a98a5 */ /* 0x000fca000f8e0012 */
[----:B------:R-:W3:Y:S01]  /*1810*/  @!P6 LDG.E.64 R8, desc[UR16][R8.64] ;  /* 0x000000100808e981 */ /* 0x000ee2000c1e1b00 */
[----:B--2---:R-:W-:Y:S01]  /*1820*/  @!P4 FADD.FTZ R12, R12, R14 ;  /* 0x0000000e0c0cc221 */ /* 0x004fe20000010000 */
[----:B------:R-:W-:Y:S01]  /*1830*/  @!P4 FADD.FTZ R13, R13, R15 ;  /* 0x0000000f0d0dc221 */ /* 0x000fe20000010000 */
[----:B------:R-:W-:Y:S01]  /*1840*/  MOV R14, UR26 ;  /* 0x0000001a000e7c02 */ /* 0x000fe20008000f00 */
[----:B------:R-:W-:-:S06]  /*1850*/  IMAD.U32 R15, RZ, RZ, UR27 ;  /* 0x0000001bff0f7e24 */ /* 0x000fcc000f8e00ff */
[----:B------:R-:W2:Y:S01]  /*1860*/  @!P5 LDG.E.64 R14, desc[UR16][R14.64] ;  /* 0x000000100e0ed981 */ /* 0x000ea2000c1e1b00 */
[----:B------:R-:W-:Y:S02]  /*1870*/  UIADD3 UR5, UPT, UPT, UR5, 0x8, URZ ;  /* 0x0000000805057890 */ /* 0x000fe4000fffe0ff */
[----:B------:R-:W-:Y:S02]  /*1880*/  UIADD3 UR22, UPT, UPT, UR22, 0x8, URZ ;  /* 0x0000000816167890 */ /* 0x000fe4000fffe0ff */
[----:B------:R-:W-:Y:S02]  /*1890*/  ULEA UR11, UR21, UR11, 0x3 ;  /* 0x0000000b150b7291 */ /* 0x000fe4000f8e18ff */
        /* <DEDUP_REMOVED lines=16> */
.L_x_1834:
        /* <DEDUP_REMOVED lines=35> */
[----:B-1----:R-:W-:Y:S01]  /*1bd0*/  MOV R14, UR12 ;  /* 0x0000000c000e7c02 */ /* 0x002fe20008000f00 */
[----:B--2---:R-:W-:Y:S02]  /*1be0*/  IMAD.U32 R15, RZ, RZ, UR13 ;  /* 0x0000000dff0f7e24 */ /* 0x004fe4000f8e00ff */
[----:B0--3--:R-:W-:Y:S01]  /*1bf0*/  @!P2 FADD.FTZ R12, R12, R10 ;  /* 0x0000000a0c0ca221 */ /* 0x009fe20000010000 */
[----:B------:R-:W-:Y:S02]  /*1c00*/  @!P2 FADD.FTZ R13, R13, R11 ;  /* 0x0000000b0d0da221 */ /* 0x000fe40000010000 */
[----:B------:R0:W2:Y:S02]  /*1c10*/  @!P5 LDG.E.64 R10, desc[UR16][R14.64] ;  /* 0x000000100e0ad981 */ /* 0x0000a4000c1e1b00 */
[----:B0-----:R-:W-:-:S02]  /*1c20*/  MOV R14, UR14 ;  /* 0x0000000e000e7c02 */ /* 0x001fc40008000f00 */
[----:B------:R-:W-:-:S06]  /*1c30*/  MOV R15, UR15 ;  /* 0x0000000f000f7c02 */ /* 0x000fcc0008000f00 */
        /* <DEDUP_REMOVED lines=10> */
.L_x_1836:
        /* <DEDUP_REMOVED lines=20> */
[----:B------:R-:W4:Y:S01]  /*1e20*/  @!P2 LDG.E.64 R10, desc[UR16][R10.64] ;  /* 0x000000100a0aa981 */ /* 0x000f22000c1e1b00 */
[----:B-1----:R-:W-:-:S05]  /*1e30*/  IMAD.U32 R14, RZ, RZ, UR5 ;  /* 0x00000005ff0e7e24 */ /* 0x002fca000f8e00ff */
[----:B------:R-:W-:-:S04]  /*1e40*/  IADD3 R14, PT, PT, R14, 0x2, RZ ;  /* 0x000000020e0e7810 */ /* 0x000fc80007ffe0ff */
[----:B------:R-:W-:Y:S01]  /*1e50*/  R2UR UR5, R14 ;  /* 0x000000000e0572ca */ /* 0x000fe200000e0000 */
[----:B0--3--:R-:W-:Y:S01]  /*1e60*/  @!P4 FADD.FTZ R12, R12, R8 ;  /* 0x000000080c0cc221 */ /* 0x009fe20000010000 */
[----:B------:R-:W-:-:S03]  /*1e70*/  @!P4 FADD.FTZ R13, R13, R9 ;  /* 0x000000090d0dc221 */ /* 0x000fc60000010000 */
[----:B----4-:R-:W-:Y:S01]  /*1e80*/  @!P2 FADD.FTZ R12, R12, R10 ;  /* 0x0000000a0c0ca221 */ /* 0x010fe20000010000 */
[----:B------:R-:W-:-:S09]  /*1e90*/  @!P2 FADD.FTZ R13, R13, R11 ;  /* 0x0000000b0d0da221 */ /* 0x000fd20000010000 */
.L_x_1837:
        /* <DEDUP_REMOVED lines=13> */
.L_x_1838:
[----:B------:R-:W-:Y:S05]  /*1f70*/  BSYNC.RECONVERGENT B0 ;  /* 0x0000000000007941 */ /* 0x000fea0003800200 */
.L_x_1831:
        /* <DEDUP_REMOVED lines=48> */
[----:B------:R-:W-:Y:S02]  /*2280*/  MOV R15, R25 ;  /* 0x00000019000f7202 */ /* 0x000fe40000000f00 */
[----:B-----5:R-:W-:Y:S01]  /*2290*/  FFMA.FTZ R7, R8, R7, R10 ;  /* 0x0000000708077223 */ /* 0x020fe2000001000a */
[----:B------:R-:W-:-:S05]  /*22a0*/  FFMA.FTZ R16, R9, R16, R11 ;  /* 0x0000001009107223 */ /* 0x000fca000001000b */
[----:B------:R-:W-:Y:S01]  /*22b0*/  F2FP.F16.F32.PACK_AB R7, R16, R7 ;  /* 0x000000071007723e */ /* 0x000fe200000000ff */
        /* <DEDUP_REMOVED lines=8> */
.L_x_1842:
[----:B------:R-:W-:Y:S05]  /*2340*/  BSYNC.RECONVERGENT B1 ;  /* 0x0000000000017941 */ /* 0x000fea0003800200 */
.L_x_1841:
[----:B0-----:R-:W-:Y:S01]  /*2350*/  SHF.R.S32.HI R28, RZ, 0x1f, R13 ;  /* 0x0000001fff1c7819 */ /* 0x001fe2000001140d */
[----:B------:R-:W-:Y:S01]  /*2360*/  BSSY.RECONVERGENT B1, `(.L_x_1843) ;  /* 0x0000017000017945 */ /* 0x000fe20003800200 */
[----:B------:R-:W-:Y:S01]  /*2370*/  ISETP.GE.U32.AND P1, PT, R13, UR12, PT ;  /* 0x0000000c0d007c0c */ /* 0x000fe2000bf26070 */
[----:B------:R-:W-:-:S03]  /*2380*/  VIADD R14, R23, 0x80 ;  /* 0x00000080170e7836 */ /* 0x000fc60000000000 */
        /* <DEDUP_REMOVED lines=18> */
[----:B------:R-:W-:-:S05]  /*24b0*/  F2FP.F16.F32.PACK_AB R13, R16, R13 ;  /* 0x0000000d100d723e */ /* 0x000fca00000000ff */
[----:B------:R0:W-:Y:S02]  /*24c0*/  STG.E desc[UR16][R28.64], R13 ;  /* 0x0000000d1c007986 */ /* 0x0001e4000c101910 */
.L_x_1844:
[----:B------:R-:W-:Y:S05]  /*24d0*/  BSYNC.RECONVERGENT B1 ;  /* 0x0000000000017941 */ /* 0x000fea0003800200 */
.L_x_1843:
        /* <DEDUP_REMOVED lines=11> */
[----:B------:R-:W-:Y:S01]  /*2590*/  MOV R7, R25 ;  /* 0x0000001900077202 */ /* 0x000fe20000000f00 */
[----:B------:R-:W2:Y:S01]  /*25a0*/  LDCU.64 UR14, c[0x0][0x380] ;  /* 0x00007000ff0e77ac */ /* 0x000ea20008000a00 */
[----:B------:R-:W-:Y:S01]  /*25b0*/  FADD.FTZ R0, R0, -R12 ;  /* 0x8000000c00007221 */ /* 0x000fe20000010000 */
[----:B0-----:R-:W-:-:S03]  /*25c0*/  FMUL.FTZ R13, R2, UR5 ;  /* 0x00000005020d7c20 */ /* 0x001fc60008410000 */
[----:B------:R-:W-:Y:S01]  /*25d0*/  FMUL.FTZ R0, R0, UR5 ;  /* 0x0000000500007c20 */ /* 0x000fe20008410000 */
[----:B-----5:R-:W-:-:S03]  /*25e0*/  FFMA.FTZ R13, R8, R13, R10 ;  /* 0x0000000d080d7223 */ /* 0x020fc6000001000a */
[----:B------:R-:W-:Y:S01]  /*25f0*/  FFMA.FTZ R0, R9, R0, R11 ;  /* 0x0000000009007223 */ /* 0x000fe2000001000b */
[----:B-1----:R-:W-:Y:S02]  /*2600*/  IMAD R15, R15, UR10, RZ ;  /* 0x0000000a0f0f7c24 */ /* 0x002fe4000f8e02ff */
[----:B------:R-:W-:-:S04]  /*2610*/  IMAD.WIDE.U32 R6, R14, UR10, R6 ;  /* 0x0000000a0e067c25 */ /* 0x000fc8000f8e0006 */
[----:B------:R-:W-:Y:S01]  /*2620*/  IMAD R15, R14, UR11, R15 ;  /* 0x0000000b0e0f7c24 */ /* 0x000fe2000f8e020f */
[----:B--2---:R-:W-:-:S04]  /*2630*/  LEA R14, P1, R6, UR14, 0x1 ;  /* 0x0000000e060e7c11 */ /* 0x004fc8000f8208ff */
[----:B------:R-:W-:Y:S02]  /*2640*/  IADD3 R15, PT, PT, R7, R15, RZ ;  /* 0x0000000f070f7210 */ /* 0x000fe40007ffe0ff */
[----:B------:R-:W-:Y:S02]  /*2650*/  F2FP.F16.F32.PACK_AB R7, R0, R13 ;  /* 0x0000000d0007723e */ /* 0x000fe400000000ff */
[----:B------:R-:W-:-:S05]  /*2660*/  LEA.HI.X R15, R6, UR15, R15, 0x1, P1 ;  /* 0x0000000f060f7c11 */ /* 0x000fca00088f0c0f */
[----:B------:R1:W-:Y:S02]  /*2670*/  STG.E desc[UR16][R14.64], R7 ;  /* 0x000000070e007986 */ /* 0x0003e4000c101910 */
.L_x_1846:
[----:B------:R-:W-:Y:S05]  /*2680*/  BSYNC.RECONVERGENT B1 ;  /* 0x0000000000017941 */ /* 0x000fea0003800200 */
.L_x_1845:
        /* <DEDUP_REMOVED lines=15> */
[----:B------:R-:W-:Y:S02]  /*2780*/  F2FP.F16.F32.PACK_AB R5, R12, R5 ;  /* 0x000000050c05723e */ /* 0x000fe400000000ff */
[----:B------:R-:W-:-:S05]  /*2790*/  LEA.HI.X R3, R24, UR13, R7, 0x1, P1 ;  /* 0x0000000d18037c11 */ /* 0x000fca00088f0c07 */
[----:B------:R2:W-:Y:S01]  /*27a0*/  STG.E desc[UR16][R2.64], R5 ;  /* 0x0000000502007986 */ /* 0x0005e2000c101910 */
[----:B------:R-:W-:Y:S05]  /*27b0*/  BRA `(.L_x_1847) ;  /* 0x0000000800187947 */ /* 0x000fea0003800000 */
.L_x_1840:
        /* <DEDUP_REMOVED lines=23> */
[----:B------:R-:W-:Y:S01]  /*2930*/  F2FP.F16.F32.PACK_AB R7, R14, R29 ;  /* 0x0000001d0e07723e */ /* 0x000fe200000000ff */
[----:B-1----:R-:W-:Y:S01]  /*2940*/  IMAD R14, R15, UR10, RZ ;  /* 0x0000000a0f0e7c24 */ /* 0x002fe2000f8e02ff */
[----:B------:R-:W-:-:S03]  /*2950*/  MOV R29, R25 ;  /* 0x00000019001d7202 */ /* 0x000fc60000000f00 */
[C---:B------:R-:W-:Y:S02]  /*2960*/  IMAD R14, R23.reuse, UR11, R14 ;  /* 0x0000000b170e7c24 */ /* 0x040fe4000f8e020e */
[----:B------:R-:W-:-:S04]  /*2970*/  IMAD.WIDE.U32 R28, R23, UR10, R28 ;  /* 0x0000000a171c7c25 */ /* 0x000fc8000f8e001c */
[----:B------:R-:W-:Y:S01]  /*2980*/  IMAD.IADD R15, R29, 0x1, R14 ;  /* 0x000000011d0f7824 */ /* 0x000fe200078e020e */
[----:B--2---:R-:W-:-:S04]  /*2990*/  LEA R14, P1, R28, UR12, 0x1 ;  /* 0x0000000c1c0e7c11 */ /* 0x004fc8000f8208ff */
[----:B------:R-:W-:-:S05]  /*29a0*/  LEA.HI.X R15, R28, UR13, R15, 0x1, P1 ;  /* 0x0000000d1c0f7c11 */ /* 0x000fca00088f0c0f */
[----:B------:R1:W-:Y:S04]  /*29b0*/  STG.E desc[UR16][R14.64], R7 ;  /* 0x000000070e007986 */ /* 0x0003e8000c101910 */
.L_x_1849:
[----:B0-----:R-:W-:Y:S05]  /*29c0*/  BSYNC.RECONVERGENT B1 ;  /* 0x0000000000017941 */ /* 0x001fea0003800200 */
.L_x_1848:
        /* <DEDUP_REMOVED lines=31> */
[----:B------:R-:W-:Y:S02]  /*2bc0*/  F2FP.F16.F32.PACK_AB R5, R16, R5 ;  /* 0x000000051005723e */ /* 0x000fe400000000ff */
[----:B------:R-:W-:-:S05]  /*2bd0*/  LEA.HI.X R29, R6, UR13, R15, 0x1, P1 ;  /* 0x0000000d061d7c11 */ /* 0x000fca00088f0c0f */
[----:B------:R0:W-:Y:S04]  /*2be0*/  STG.E desc[UR16][R28.64], R5 ;  /* 0x000000051c007986 */ /* 0x0001e8000c101910 */
.L_x_1851:
[----:B------:R-:W-:Y:S05]  /*2bf0*/  BSYNC.RECONVERGENT B1 ;  /* 0x0000000000017941 */ /* 0x000fea0003800200 */
.L_x_1850:
        /* <DEDUP_REMOVED lines=19> */
[----:B0-----:R-:W-:Y:S01]  /*2d30*/  IMAD R29, R6, UR10, RZ ;  /* 0x0000000a061d7c24 */ /* 0x001fe2000f8e02ff */
[----:B------:R-:W-:Y:S02]  /*2d40*/  MOV R6, R26 ;  /* 0x0000001a00067202 */ /* 0x000fe40000000f00 */
[----:B------:R-:W0:Y:S01]  /*2d50*/  MUFU.EX2 R16, R16 ;  /* 0x0000001000107308 */ /* 0x000e220000000800 */
        /* <DEDUP_REMOVED lines=12> */
[----:B------:R-:W-:-:S05]  /*2e20*/  F2FP.F16.F32.PACK_AB R13, R13, R2 ;  /* 0x000000020d0d723e */ /* 0x000fca00000000ff */
[----:B------:R0:W-:Y:S02]  /*2e30*/  STG.E desc[UR16][R14.64], R13 ;  /* 0x0000000d0e007986 */ /* 0x0001e4000c101910 */
.L_x_1853:
[----:B------:R-:W-:Y:S05]  /*2e40*/  BSYNC.RECONVERGENT B1 ;  /* 0x0000000000017941 */ /* 0x000fea0003800200 */
.L_x_1852:
        /* <DEDUP_REMOVED lines=27> */
[----:B------:R-:W-:-:S05]  /*3000*/  F2FP.F16.F32.PACK_AB R7, R0, R7 ;  /* 0x000000070007723e */ /* 0x000fca00000000ff */
[----:B------:R3:W-:Y:S02]  /*3010*/  STG.E desc[UR16][R4.64], R7 ;  /* 0x0000000704007986 */ /* 0x0007e4000c101910 */
.L_x_1847:
[----:B------:R-:W-:Y:S05]  /*3020*/  BSYNC.RECONVERGENT B0 ;  /* 0x0000000000007941 */ /* 0x000fea0003800200 */
.L_x_1839:
[----:B------:R-:W-:Y:S02]  /*3030*/  UIADD3 UR9, UPT, UPT, UR21, UR9, URZ ;  /* 0x0000000915097290 */ /* 0x000fe4000fffe0ff */
[----:B------:R-:W-:Y:S02]  /*3040*/  UIADD3 UR4, UPT, UPT, UR4, 0x1, URZ ;  /* 0x0000000104047890 */ /* 0x000fe4000fffe0ff */
[----:B------:R-:W-:-:S09]  /*3050*/  UISETP.GE.AND UP1, UPT, UR9, UR7, UPT ;  /* 0x000000070900728c */ /* 0x000fd2000bf26270 */
[----:B------:R-:W-:Y:S05]  /*3060*/  BRA.U !UP1, `(.L_x_1854) ;  /* 0xffffffd109847547 */ /* 0x000fea000b83ffff */
[----:B------:R-:W-:Y:S05]  /*3070*/  EXIT ;  /* 0x000000000000794d */ /* 0x000fea0003800000 */
.L_x_1855:
        /* <DEDUP_REMOVED lines=16> */
.L_x_2512:


//--------------------- .text._Z35group_norm_nhwc_fwd_one_pass_kernelI11Fp16IOFp32WLi512ELi20ELi640EEv26Group_norm_nhwc_fwd_params --------------------------
	.section	.text._Z35group_norm_nhwc_fwd_one_pass_kernelI11Fp16IOFp32WLi512ELi20ELi640EEv26Group_norm_nhwc_fwd_params,"ax",@progbits
	.align	128
        .global         _Z35group_norm_nhwc_fwd_one_pass_kernelI11Fp16IOFp32WLi512ELi20ELi640EEv26Group_norm_nhwc_fwd_params
        .type           _Z35group_norm_nhwc_fwd_one_pass_kernelI11Fp16IOFp32WLi512ELi20ELi640EEv26Group_norm_nhwc_fwd_params,@function
        .size           _Z35group_norm_nhwc_fwd_one_pass_kernelI11Fp16IOFp32WLi512ELi20ELi640EEv26Group_norm_nhwc_fwd_params,(.L_x_2513 - _Z35group_norm_nhwc_fwd_one_pass_kernelI11Fp16IOFp32WLi512ELi20ELi640EEv26Group_norm_nhwc_fwd_params)
        .other          _Z35group_norm_nhwc_fwd_one_pass_kernelI11Fp16IOFp32WLi512ELi20ELi640EEv26Group_norm_nhwc_fwd_params,@"STO_CUDA_ENTRY STV_DEFAULT"
_Z35group_norm_nhwc_fwd_one_pass_kernelI11Fp16IOFp32WLi512ELi20ELi640EEv26Group_norm_nhwc_fwd_params:
.text._Z35group_norm_nhwc_fwd_one_pass_kernelI11Fp16IOFp32WLi512ELi20ELi640EEv26Group_norm_nhwc_fwd_params:
        /* <DEDUP_REMOVED lines=35> */
[C---:B------:R-:W-:Y:S02]  /*0230*/  IADD3 R35, PT, PT, R0.reuse, 0x180, RZ ;  /* 0x0000018000237810 */ /* 0x040fe40007ffe0ff */
[----:B------:R-:W-:Y:S02]  /*0240*/  IADD3 R40, PT, PT, R0, 0x1c0, RZ ;  /* 0x000001c000287810 */ /* 0x000fe40007ffe0ff */
[----:B------:R-:W-:-:S02]  /*0250*/  IADD3 R41, PT, PT, R41, R4, RZ ;  /* 0x0000000429297210 */ /* 0x000fc40007ffe0ff */
[----:B------:R-:W-:Y:S02]  /*0260*/  SHF.R.S32.HI R5, RZ, 0x1f, R0 ;  /* 0x0000001fff057819 */ /* 0x000fe40000011400 */
[----:B------:R-:W-:Y:S02]  /*0270*/  SHF.R.S32.HI R5, RZ, 0x1f, R42 ;  /* 0x0000001fff057819 */ /* 0x000fe4000001142a */
[----:B------:R-:W-:Y:S02]  /*0280*/  SHF.R.S32.HI R6, RZ, 0x1f, R39 ;  /* 0x0000001fff067819 */ /* 0x000fe40000011427 */
[----:B------:R-:W-:Y:S02]  /*0290*/  SHF.R.S32.HI R5, RZ, 0x1f, R38 ;  /* 0x0000001fff057819 */ /* 0x000fe40000011426 */
[----:B------:R-:W-:Y:S02]  /*02a0*/  SHF.R.S32.HI R3, RZ, 0x1f, R37 ;  /* 0x0000001fff037819 */ /* 0x000fe40000011425 */
[----:B------:R-:W-:-:S02]  /*02b0*/  SHF.R.S32.HI R45, RZ, 0x1f, R36 ;  /* 0x0000001fff2d7819 */ /* 0x000fc40000011424 */
[----:B------:R-:W-:Y:S02]  /*02c0*/  SHF.R.S32.HI R44, RZ, 0x1f, R35 ;  /* 0x0000001fff2c7819 */ /* 0x000fe40000011423 */
[----:B------:R-:W-:Y:S02]  /*02d0*/  SHF.R.S32.HI R43, RZ, 0x1f, R40 ;  /* 0x0000001fff2b7819 */ /* 0x000fe40000011428 */
[----:B----4-:R-:W-:-:S07]  /*02e0*/  SHF.L.U32 R41, R41, 0x1, RZ ;  /* 0x0000000129297819 */ /* 0x010fce00000006ff */
.L_x_1899:
[----:B------:R-:W1:Y:S01]  /*02f0*/  LDCU UR5, c[0x0][0x3f8] ;  /* 0x00007f00ff0577ac */ /* 0x000e620008000800 */
[----:B------:R-:W-:Y:S01]  /*0300*/  IABS R8, UR7 ;  /* 0x0000000700087c13 */ /* 0x000fe20008000000 */
[----:B------:R-:W-:Y:S01]  /*0310*/  HFMA2 R25, -RZ, RZ, 0, 0 ;  /* 0x00000000ff197431 */ /* 0x000fe200000001ff */
[----:B------:R-:W-:Y:S01]  /*0320*/  SHF.R.S32.HI R9, RZ, 0x1f, R42 ;  /* 0x0000001fff097819 */ /* 0x000fe2000001142a */
[----:B--2---:R-:W2:Y:S01]  /*0330*/  LDCU.64 UR12, c[0x0][0x3f0] ;  /* 0x00007e00ff0c77ac */ /* 0x004ea20008000a00 */
[----:B------:R-:W-:Y:S02]  /*0340*/  R2UR UR10, R8 ;  /* 0x00000000080a72ca */ /* 0x000fe400000e0000 */
[----:B------:R-:W-:Y:S02]  /*0350*/  SHF.R.S32.HI R20, RZ, 0x1f, R39 ;  /* 0x0000001fff147819 */ /* 0x000fe40000011427 */
[----:B------:R-:W-:Y:S02]  /*0360*/  SHF.R.S32.HI R23, RZ, 0x1f, R38 ;  /* 0x0000001fff177819 */ /* 0x000fe40000011426 */
[----:B------:R-:W-:-:S02]  /*0370*/  SHF.R.S32.HI R24, RZ, 0x1f, R0 ;  /* 0x0000001fff187819 */ /* 0x000fc40000011400 */
        /* <DEDUP_REMOVED lines=34> */
[----:B-----5:R-:W3:Y:S02]  /*05a0*/  @!P4 LDC.64 R14, c[0x0][0x390] ;  /* 0x0000e400ff0ecb82 */ /* 0x020ee40000000a00 */
[----:B------:R-:W-:-:S05]  /*05b0*/  VOTEU.ANY UP0, P1 ;  /* 0x0000000000ff7886 */ /* 0x000fca0000800100 */
[----:B------:R-:W-:Y:S01]  /*05c0*/  @UP0 UIADD3 UR9, UPT, UPT, UR9, 0x1, URZ ;  /* 0x0000000109090890 */ /* 0x000fe2000fffe0ff */
[----:B------:R-:W4:Y:S01]  /*05d0*/  @!P5 LDC.64 R18, c[0x0][0x3e0] ;  /* 0x0000f800ff12db82 */ /* 0x000f220000000a00 */
[----:B------:R-:W-:Y:S02]  /*05e0*/  UISETP.NE.AND UP0, UPT, UR5, URZ, UPT ;  /* 0x000000ff0500728c */ /* 0x000fe4000bf05270 */
        /* <DEDUP_REMOVED lines=8> */
[----:B----4-:R-:W-:Y:S01]  /*0670*/  @!P5 IMAD R20, R20, R18, RZ ;  /* 0x000000121414d224 */ /* 0x010fe200078e02ff */
[----:B--2---:R-:W-:-:S04]  /*0680*/  UIMAD UR5, UR5, UR12, URZ ;  /* 0x0000000c050572a4 */ /* 0x004fc8000f8e02ff */
[----:B------:R-:W-:Y:S01]  /*0690*/  IADD3 R6, P1, PT, R6, UR8, RZ ;  /* 0x0000000806067c10 */ /* 0x000fe2000ff3e0ff */
[----:B------:R-:W-:Y:S01]  /*06a0*/  UIMAD UR5, UR9, UR13, UR5 ;  /* 0x0000000d090572a4 */ /* 0x000fe2000f8e0205 */
[----:B------:R-:W-:Y:S01]  /*06b0*/  MOV R3, UR8 ;  /* 0x0000000800037c02 */ /* 0x000fe20008000f00 */
[----:B-----5:R-:W-:-:S03]  /*06c0*/  @!P2 IMAD R23, R23, R12, RZ ;  /* 0x0000000c1717a224 */ /* 0x020fc600078e02ff */
[----:B------:R-:W-:Y:S02]  /*06d0*/  LEA.HI.X.SX32 R7, R3, RZ, 0x1, P1 ;  /* 0x000000ff03077211 */ /* 0x000fe400008f0eff */
[----:B------:R-:W-:Y:S02]  /*06e0*/  MOV R3, UR12 ;  /* 0x0000000c00037c02 */ /* 0x000fe40008000f00 */
[----:B------:R-:W-:-:S03]  /*06f0*/  ISETP.GE.U32.AND P1, PT, R0, UR10, PT ;  /* 0x0000000a00007c0c */ /* 0x000fc6000bf26070 */
[----:B------:R-:W-:Y:S01]  /*0700*/  IMAD.WIDE.U32 R6, R3, UR9, R6 ;  /* 0x0000000903067c25 */ /* 0x000fe2000f8e0006 */
[----:B------:R-:W-:-:S03]  /*0710*/  ISETP.GE.AND.EX P1, PT, R24, UR11, PT, P1 ;  /* 0x0000000b18007c0c */ /* 0x000fc6000bf26310 */
[----:B-1----:R-:W-:Y:S01]  /*0720*/  @!P4 IMAD R3, R9, R16, RZ ;  /* 0x000000100903c224 */ /* 0x002fe200078e02ff */
[----:B------:R-:W-:Y:S02]  /*0730*/  IADD3 R9, PT, PT, R7, UR5, RZ ;  /* 0x0000000507097c10 */ /* 0x000fe4000fffe0ff */
[----:B------:R-:W-:Y:S01]  /*0740*/  @!P4 MOV R8, R6 ;  /* 0x000000060008c202 */ /* 0x000fe20000000f00 */
[----:B------:R-:W-:-:S04]  /*0750*/  @!P4 IMAD R3, R42, R17, R3 ;  /* 0x000000112a03c224 */ /* 0x000fc800078e0203 */
[----:B------:R-:W-:Y:S02]  /*0760*/  @!P4 IMAD.WIDE.U32 R16, R42, R16, R8 ;  /* 0x000000102a10c225 */ /* 0x000fe400078e0008 */
[----:B------:R-:W1:Y:S03]  /*0770*/  @!P1 LDC.64 R10, c[0x0][0x3e0] ;  /* 0x0000f800ff0a9b82 */ /* 0x000e660000000a00 */
[----:B------:R-:W-:Y:S02]  /*0780*/  @!P4 IADD3 R3, PT, PT, R17, R3, RZ ;  /* 0x000000031103c210 */ /* 0x000fe40007ffe0ff */
[C---:B---3--:R-:W-:Y:S02]  /*0790*/  @!P4 LEA R14, P3, R16.reuse, R14, 0x1 ;  /* 0x0000000e100ec211 */ /* 0x048fe400078608ff */
[----:B------:R-:W-:Y:S02]  /*07a0*/  @!P5 MOV R17, R9 ;  /* 0x000000090011d202 */ /* 0x000fe40000000f00 */
[----:B------:R-:W-:Y:S01]  /*07b0*/  @!P4 LEA.HI.X R15, R16, R15, R3, 0x1, P3 ;  /* 0x0000000f100fc211 */ /* 0x000fe200018f0c03 */
[----:B------:R-:W-:Y:S01]  /*07c0*/  @!P5 IMAD R3, R39, R19, R20 ;  /* 0x000000132703d224 */ /* 0x000fe200078e0214 */
[----:B------:R-:W-:Y:S01]  /*07d0*/  @!P5 MOV R16, R6 ;  /* 0x000000060010d202 */ /* 0x000fe20000000f00 */
[----:B------:R-:W2:Y:S01]  /*07e0*/  @!P2 LDC.64 R20, c[0x0][0x390] ;  /* 0x0000e400ff14ab82 */ /* 0x000ea20000000a00 */
[----:B------:R-:W-:Y:S01]  /*07f0*/  ISETP.GE.U32.AND P3, PT, R37, UR10, PT ;  /* 0x0000000a25007c0c */ /* 0x000fe2000bf66070 */
[----:B------:R3:W4:Y:S02]  /*0800*/  @!P4 LDG.E R25, desc[UR16][R14.64] ;  /* 0x000000100e19c981 */ /* 0x000724000c1e1900 */
[----:B------:R-:W-:Y:S01]  /*0810*/  @!P5 IMAD.WIDE.U32 R18, R39, R18, R16 ;  /* 0x000000122712d225 */ /* 0x000fe200078e0010 */
[----:B------:R-:W-:-:S03]  /*0820*/  ISETP.GE.AND.EX P3, PT, R22, UR11, PT, P3 ;  /* 0x0000000b16007c0c */ /* 0x000fc6000bf66330 */
[----:B------:R-:W5:Y:S01]  /*0830*/  @!P1 LDC.64 R16, c[0x0][0x390] ;  /* 0x0000e400ff109b82 */ /* 0x000f620000000a00 */
[----:B------:R-:W-:Y:S02]  /*0840*/  @!P5 IADD3 R3, PT, PT, R19, R3, RZ ;  /* 0x000000031303d210 */ /* 0x000fe40007ffe0ff */
[----:B0-----:R-:W-:Y:S02]  /*0850*/  @!P5 LEA R4, P6, R18, R4, 0x1 ;  /* 0x000000041204d211 */ /* 0x001fe400078c08ff */
[----:B---3--:R-:W-:Y:S02]  /*0860*/  @!P2 MOV R14, R6 ;  /* 0x00000006000ea202 */ /* 0x008fe40000000f00 */
[----:B------:R-:W-:Y:S02]  /*0870*/  @!P2 MOV R15, R9 ;  /* 0x00000009000fa202 */ /* 0x000fe40000000f00 */
[----:B------:R-:W-:Y:S01]  /*0880*/  ISETP.GE.U32.AND P4, PT, R36, UR10, PT ;  /* 0x0000000a24007c0c */ /* 0x000fe2000bf86070 */
[----:B------:R-:W-:Y:S01]  /*0890*/  @!P2 IMAD R23, R38, R13, R23 ;  /* 0x0000000d2617a224 */ /* 0x000fe200078e0217 */
[----:B------:R-:W-:Y:S01]  /*08a0*/  @!P5 LEA.HI.X R5, R18, R5, R3, 0x1, P6 ;  /* 0x000000051205d211 */ /* 0x000fe200030f0c03 */
[----:B------:R-:W-:Y:S01]  /*08b0*/  @!P2 IMAD.WIDE.U32 R12, R38, R12, R14 ;  /* 0x0000000c260ca225 */ /* 0x000fe200078e000e */
[----:B------:R-:W-:-:S03]  /*08c0*/  ISETP.GE.AND.EX P4, PT, R45, UR11, PT, P4 ;  /* 0x0000000b2d007c0c */ /* 0x000fc6000bf86340 */
[----:B------:R-:W-:Y:S01]  /*08d0*/  HFMA2 R32, -RZ, RZ, 0, 0 ;  /* 0x00000000ff207431 */ /* 0x000fe200000001ff */
[----:B------:R-:W-:Y:S01]  /*08e0*/  @!P1 MOV R14, R6 ;  /* 0x00000006000e9202 */ /* 0x000fe20000000f00 */
[----:B-1----:R-:W-:Y:S01]  /*08f0*/  @!P1 IMAD R3, R24, R10, RZ ;  /* 0x0000000a18039224 */ /* 0x002fe200078e02ff */
[----:B------:R-:W-:Y:S01]  /*0900*/  @!P1 MOV R15, R9 ;  /* 0x00000009000f9202 */ /* 0x000fe20000000f00 */
[----:B------:R-:W0:Y:S01]  /*0910*/  @!P3 LDC.64 R18, c[0x0][0x3e0] ;  /* 0x0000f800ff12bb82 */ /* 0x000e220000000a00 */
[----:B------:R-:W-:Y:S01]  /*0920*/  @!P2 IADD3 R23, PT, PT, R13, R23, RZ ;  /* 0x000000170d17a210 */ /* 0x000fe20007ffe0ff */
[----:B------:R-:W-:Y:S01]  /*0930*/  @!P1 IMAD R3, R0, R11, R3 ;  /* 0x0000000b00039224 */ /* 0x000fe200078e0203 */
[----:B--2---:R-:W-:Y:S01]  /*0940*/  @!P2 LEA R20, P6, R12, R20, 0x1 ;  /* 0x000000140c14a211 */ /* 0x004fe200078c08ff */
[----:B------:R-:W-:Y:S01]  /*0950*/  @!P1 IMAD.WIDE.U32 R10, R0, R10, R14 ;  /* 0x0000000a000a9225 */ /* 0x000fe200078e000e */
[----:B------:R1:W2:Y:S01]  /*0960*/  @!P5 LDG.E R32, desc[UR16][R4.64] ;  /* 0x000000100420d981 */ /* 0x0002a2000c1e1900 */
[----:B------:R-:W-:-:S02]  /*0970*/  ISETP.GE.U32.AND P5, PT, R35, UR10, PT ;  /* 0x0000000a23007c0c */ /* 0x000fc4000bfa6070 */
[----:B------:R-:W-:Y:S02]  /*0980*/  @!P2 LEA.HI.X R21, R12, R21, R23, 0x1, P6 ;  /* 0x000000150c15a211 */ /* 0x000fe400030f0c17 */
[----:B------:R-:W-:Y:S01]  /*0990*/  @!P1 IADD3 R3, PT, PT, R11, R3, RZ ;  /* 0x000000030b039210 */ /* 0x000fe20007ffe0ff */
[----:B------:R-:W3:Y:S01]  /*09a0*/  @!P4 LDC.64 R12, c[0x0][0x390] ;  /* 0x0000e400ff0ccb82 */ /* 0x000ee20000000a00 */
[----:B-----5:R-:W-:Y:S02]  /*09b0*/  @!P1 LEA R16, P6, R10, R16, 0x1 ;  /* 0x000000100a109211 */ /* 0x020fe400078c08ff */
[----:B------:R-:W-:Y:S02]  /*09c0*/  ISETP.GE.AND.EX P5, PT, R44, UR11, PT, P5 ;  /* 0x0000000b2c007c0c */ /* 0x000fe4000bfa6350 */
[----:B------:R-:W-:-:S03]  /*09d0*/  @!P1 LEA.HI.X R17, R10, R17, R3, 0x1, P6 ;  /* 0x000000110a119211 */ /* 0x000fc600030f0c03 */
[----:B-1----:R-:W1:Y:S01]  /*09e0*/  @!P4 LDC.64 R4, c[0x0][0x3e0] ;  /* 0x0000f800ff04cb82 */ /* 0x002e620000000a00 */
[----:B------:R-:W-:-:S04]  /*09f0*/  ISETP.GE.U32.AND P6, PT, R40, UR10, PT ;  /* 0x0000000a28007c0c */ /* 0x000fc8000bfc6070 */
[----:B------:R-:W-:-:S03]  /*0a00*/  ISETP.GE.AND.EX P6, PT, R43, UR11, PT, P6 ;  /* 0x0000000b2b007c0c */ /* 0x000fc6000bfc6360 */
[----:B------:R-:W5:Y:S01]  /*0a10*/  @!P3 LDC.64 R10, c[0x0][0x390] ;  /* 0x0000e400ff0abb82 */ /* 0x000f620000000a00 */
[----:B------:R-:W-:Y:S01]  /*0a20*/  CS2R R26, SRZ ;  /* 0x00000000001a7805 */ /* 0x000fe2000001ff00 */
[----:B0-----:R-:W-:Y:S01]  /*0a30*/  @!P3 IMAD R24, R22, R18, RZ ;  /* 0x000000121618b224 */ /* 0x001fe200078e02ff */
[----:B------:R-:W-:Y:S02]  /*0a40*/  CS2R R30, SRZ ;  /* 0x00000000001e7805 */ /* 0x000fe4000001ff00 */
[----:B------:R-:W-:Y:S02]  /*0a50*/  @!P3 MOV R22, R6 ;  /* 0x000000060016b202 */ /* 0x000fe40000000f00 */
[----:B------:R-:W-:Y:S01]  /*0a60*/  @!P3 MOV R23, R9 ;  /* 0x000000090017b202 */ /* 0x000fe20000000f00 */
[----:B------:R0:W2:Y:S01]  /*0a70*/  @!P1 LDG.E R26, desc[UR16][R16.64] ;  /* 0x00000010101a9981 */ /* 0x0000a2000c1e1900 */
[----:B------:R-:W3:Y:S01]  /*0a80*/  @!P5 LDC.64 R14, c[0x0][0x3e0] ;  /* 0x0000f800ff0edb82 */ /* 0x000ee20000000a00 */
[----:B------:R-:W-:-:S02]  /*0a90*/  @!P3 IMAD R24, R37, R19, R24 ;  /* 0x000000132518b224 */ /* 0x000fc400078e0218 */
[----:B------:R-:W-:Y:S01]  /*0aa0*/  @!P3 IMAD.WIDE.U32 R18, R37, R18, R22 ;  /* 0x000000122512b225 */ /* 0x000fe200078e0016 */
[----:B------:R1:W2:Y:S01]  /*0ab0*/  @!P2 LDG.E R31, desc[UR16][R20.64] ;  /* 0x00000010141fa981 */ /* 0x0002a2000c1e1900 */
[----:B------:R-:W-:-:S03]  /*0ac0*/  @!P4 MOV R22, R6 ;  /* 0x000000060016c202 */ /* 0x000fc60000000f00 */
[----:B0-----:R-:W0:Y:S01]  /*0ad0*/  @!P6 LDC.64 R16, c[0x0][0x3e0] ;  /* 0x0000f800ff10eb82 */ /* 0x001e220000000a00 */
[----:B------:R-:W-:Y:S01]  /*0ae0*/  @!P4 MOV R23, R9 ;  /* 0x000000090017c202 */ /* 0x000fe20000000f00 */
[----:B-1----:R-:W-:Y:S01]  /*0af0*/  @!P4 IMAD R3, R45, R4, RZ ;  /* 0x000000042d03c224 */ /* 0x002fe200078e02ff */
[----:B------:R-:W-:-:S05]  /*0b00*/  @!P3 IADD3 R24, PT, PT, R19, R24, RZ ;  /* 0x000000181318b210 */ /* 0x000fca0007ffe0ff */
[----:B------:R-:W1:Y:S01]  /*0b10*/  @!P5 LDC.64 R20, c[0x0][0x390] ;  /* 0x0000e400ff14db82 */ /* 0x000e620000000a00 */
[----:B------:R-:W-:Y:S01]  /*0b20*/  @!P4 IMAD R3, R36, R5, R3 ;  /* 0x000000052403c224 */ /* 0x000fe200078e0203 */
[----:B-----5:R-:W-:Y:S01]  /*0b30*/  @!P3 LEA R10, P2, R18, R10, 0x1 ;  /* 0x0000000a120ab211 */ /* 0x020fe200078408ff */
[----:B------:R-:W-:-:S05]  /*0b40*/  @!P4 IMAD.WIDE.U32 R22, R36, R4, R22 ;  /* 0x000000042416c225 */ /* 0x000fca00078e0016 */
[----:B------:R-:W5:Y:S01]  /*0b50*/  @!P6 LDC.64 R4, c[0x0][0x390] ;  /* 0x0000e400ff04eb82 */ /* 0x000f620000000a00 */
[----:B------:R-:W-:Y:S02]  /*0b60*/  @!P3 LEA.HI.X R11, R18, R11, R24, 0x1, P2 ;  /* 0x0000000b120bb211 */ /* 0x000fe400010f0c18 */
[----:B------:R-:W-:Y:S02]  /*0b70*/  @!P4 IADD3 R3, PT, PT, R23, R3, RZ ;  /* 0x000000031703c210 */ /* 0x000fe40007ffe0ff */
[C---:B---3--:R-:W-:Y:S02]  /*0b80*/  @!P4 LEA R12, P2, R22.reuse, R12, 0x1 ;  /* 0x0000000c160cc211 */ /* 0x048fe400078408ff */
[----:B------:R-:W-:Y:S01]  /*0b90*/  CS2R R28, SRZ ;  /* 0x00000000001c7805 */ /* 0x000fe2000001ff00 */
[----:B------:R3:W2:Y:S01]  /*0ba0*/  @!P3 LDG.E R30, desc[UR16][R10.64] ;  /* 0x000000100a1eb981 */ /* 0x0006a2000c1e1900 */
[----:B------:R-:W-:Y:S01]  /*0bb0*/  @!P4 LEA.HI.X R13, R22, R13, R3, 0x1, P2 ;  /* 0x0000000d160dc211 */ /* 0x000fe200010f0c03 */
[----:B------:R-:W-:Y:S01]  /*0bc0*/  @!P5 IMAD R18, R44, R14, RZ ;  /* 0x0000000e2c12d224 */ /* 0x000fe200078e02ff */
[----:B---3--:R-:W-:-:S03]  /*0bd0*/  @!P5 MOV R10, R6 ;  /* 0x00000006000ad202 */ /* 0x008fc60000000f00 */
[----:B------:R3:W2:Y:S01]  /*0be0*/  @!P4 LDG.E R29, desc[UR16][R12.64] ;  /* 0x000000100c1dc981 */ /* 0x0006a2000c1e1900 */
[----:B------:R-:W-:Y:S01]  /*0bf0*/  @!P5 MOV R11, R9 ;  /* 0x00000009000bd202 */ /* 0x000fe20000000f00 */
[----:B------:R-:W-:Y:S02]  /*0c00*/  @!P5 IMAD R15, R35, R15, R18 ;  /* 0x0000000f230fd224 */ /* 0x000fe400078e0212 */
[----:B0-----:R-:W-:Y:S02]  /*0c10*/  @!P6 IMAD R3, R43, R16, RZ ;  /* 0x000000102b03e224 */ /* 0x001fe400078e02ff */
[----:B------:R-:W-:Y:S01]  /*0c20*/  @!P5 IMAD.WIDE.U32 R10, R35, R14, R10 ;  /* 0x0000000e230ad225 */ /* 0x000fe200078e000a */
[----:B---3--:R-:W-:Y:S02]  /*0c30*/  @!P6 MOV R12, R6 ;  /* 0x00000006000ce202 */ /* 0x008fe40000000f00 */
[----:B------:R-:W-:Y:S01]  /*0c40*/  @!P6 MOV R13, R9 ;  /* 0x00000009000de202 */ /* 0x000fe20000000f00 */
[----:B------:R-:W-:Y:S01]  /*0c50*/  @!P6 IMAD R17, R40, R17, R3 ;  /* 0x000000112811e224 */ /* 0x000fe200078e0203 */
[----:B------:R-:W-:-:S02]  /*0c60*/  @!P5 IADD3 R15, PT, PT, R11, R15, RZ ;  /* 0x0000000f0b0fd210 */ /* 0x000fc40007ffe0ff */
[----:B-1----:R-:W-:Y:S01]  /*0c70*/  @!P5 LEA R20, P2, R10, R20, 0x1 ;  /* 0x000000140a14d211 */ /* 0x002fe200078408ff */
[----:B------:R-:W-:-:S03]  /*0c80*/  @!P6 IMAD.WIDE.U32 R12, R40, R16, R12 ;  /* 0x00000010280ce225 */ /* 0x000fc600078e000c */
[----:B------:R-:W-:Y:S02]  /*0c90*/  @!P5 LEA.HI.X R21, R10, R21, R15, 0x1, P2 ;  /* 0x000000150a15d211 */ /* 0x000fe400010f0c0f */
[----:B------:R-:W-:Y:S02]  /*0ca0*/  @!P6 IADD3 R17, PT, PT, R13, R17, RZ ;  /* 0x000000110d11e210 */ /* 0x000fe40007ffe0ff */
[C---:B-----5:R-:W-:Y:S01]  /*0cb0*/  @!P6 LEA R4, P2, R12.reuse, R4, 0x1 ;  /* 0x000000040c04e211 */ /* 0x060fe200078408ff */
[----:B------:R-:W3:Y:S03]  /*0cc0*/  @!P5 LDG.E R28, desc[UR16][R20.64] ;  /* 0x00000010141cd981 */ /* 0x000ee6000c1e1900 */
[----:B------:R-:W-:-:S05]  /*0cd0*/  @!P6 LEA.HI.X R5, R12, R5, R17, 0x1, P2 ;  /* 0x000000050c05e211 */ /* 0x000fca00010f0c11 */
[----:B------:R0:W5:Y:S01]  /*0ce0*/  @!P6 LDG.E R27, desc[UR16][R4.64] ;  /* 0x00000010041be981 */ /* 0x000162000c1e1900 */
[----:B------:R-:W1:Y:S02]  /*0cf0*/  S2R R22, SR_LANEID ;  /* 0x0000000000167919 */ /* 0x000e640000000000 */
[----:B-1----:R-:W-:Y:S01]  /*0d00*/  ISETP.GT.AND P2, PT, R22, 0x1e, PT ;  /* 0x0000001e1600780c */ /* 0x002fe20003f44270 */
[--C-:B----4-:R-:W-:Y:S02]  /*0d10*/  HADD2.F32 R33, -RZ, R25.reuse.H0_H0 ;  /* 0x20000019ff217230 */ /* 0x110fe40000004100 */
[----:B------:R-:W-:-:S05]  /*0d20*/  HADD2.F32 R25, -RZ, R25.H1_H1 ;  /* 0x30000019ff197230 */ /* 0x000fca0000004100 */
[----:B------:R-:W-:Y:S01]  /*0d30*/  FMUL.FTZ R12, R25, R25 ;  /* 0x00000019190c7220 */ /* 0x000fe20000410000 */
[----:B------:R-:W-:-:S03]  /*0d40*/  FADD.FTZ R10, R33, R25 ;  /* 0x00000019210a7221 */ /* 0x000fc60000010000 */
[----:B0-----:R-:W-:Y:S01]  /*0d50*/  FFMA.FTZ R5, R33, R33, R12 ;  /* 0x0000002121057223 */ /* 0x001fe2000001000c */
[--C-:B--2---:R-:W-:Y:S02]  /*0d60*/  HADD2.F32 R24, -RZ, R32.reuse.H1_H1 ;  /* 0x30000020ff187230 */ /* 0x104fe40000004100 */
[----:B------:R-:W-:-:S03]  /*0d70*/  HADD2.F32 R32, -RZ, R32.H0_H0 ;  /* 0x20000020ff207230 */ /* 0x000fc60000004100 */
[----:B------:R-:W-:-:S04]  /*0d80*/  FMUL.FTZ R13, R24, R24 ;  /* 0x00000018180d7220 */ /* 0x000fc80000410000 */
[----:B------:R-:W-:Y:S01]  /*0d90*/  FFMA.FTZ R13, R32, R32, R13 ;  /* 0x00000020200d7223 */ /* 0x000fe2000001000d */
[--C-:B------:R-:W-:Y:S02]  /*0da0*/  HADD2.F32 R34, -RZ, R26.reuse.H0_H0 ;  /* 0x2000001aff227230 */ /* 0x100fe40000004100 */
[----:B------:R-:W-:-:S05]  /*0db0*/  HADD2.F32 R26, -RZ, R26.H1_H1 ;  /* 0x3000001aff1a7230 */ /* 0x000fca0000004100 */
[----:B------:R-:W-:Y:S01]  /*0dc0*/  FMUL.FTZ R11, R26, R26 ;  /* 0x0000001a1a0b7220 */ /* 0x000fe20000410000 */
[----:B------:R-:W-:-:S03]  /*0dd0*/  FADD.FTZ R3, R34, R26 ;  /* 0x0000001a22037221 */ /* 0x000fc60000010000 */
[----:B------:R-:W-:Y:S01]  /*0de0*/  FFMA.FTZ R11, R34, R34, R11 ;  /* 0x00000022220b7223 */ /* 0x000fe2000001000b */
[----:B------:R-:W-:-:S03]  /*0df0*/  FADD.FTZ R3, RZ, R3 ;  /* 0x00000003ff037221 */ /* 0x000fc60000010000 */
[----:B------:R-:W-:Y:S01]  /*0e00*/  FADD.FTZ R4, RZ, R11 ;  /* 0x0000000bff047221 */ /* 0x000fe20000010000 */
[--C-:B------:R-:W-:Y:S02]  /*0e10*/  HADD2.F32 R11, -RZ, R31.reuse.H1_H1 ;  /* 0x3000001fff0b7230 */ /* 0x100fe40000004100 */
[----:B------:R-:W-:Y:S01]  /*0e20*/  FADD.FTZ R3, R3, R10 ;  /* 0x0000000a03037221 */ /* 0x000fe20000010000 */
[----:B------:R-:W-:Y:S01]  /*0e30*/  FADD.FTZ R10, R32, R24 ;  /* 0x00000018200a7221 */ /* 0x000fe20000010000 */
[----:B------:R-:W-:Y:S02]  /*0e40*/  HADD2.F32 R31, -RZ, R31.H0_H0 ;  /* 0x2000001fff1f7230 */ /* 0x000fe40000004100 */
[----:B------:R-:W-:Y:S01]  /*0e50*/  FADD.FTZ R4, R4, R5 ;  /* 0x0000000504047221 */ /* 0x000fe20000010000 */
[----:B------:R-:W-:Y:S01]  /*0e60*/  FMUL.FTZ R12, R11, R11 ;  /* 0x0000000b0b0c7220 */ /* 0x000fe20000410000 */
[----:B------:R-:W-:Y:S02]  /*0e70*/  FADD.FTZ R5, R3, R10 ;  /* 0x0000000a03057221 */ /* 0x000fe40000010000 */
[----:B------:R-:W-:Y:S01]  /*0e80*/  FADD.FTZ R4, R4, R13 ;  /* 0x0000000d04047221 */ /* 0x000fe20000010000 */
[C---:B------:R-:W-:Y:S01]  /*0e90*/  FADD.FTZ R10, R31.reuse, R11 ;  /* 0x0000000b1f0a7221 */ /* 0x040fe20000010000 */
[----:B------:R-:W-:-:S03]  /*0ea0*/  FFMA.FTZ R13, R31, R31, R12 ;  /* 0x0000001f1f0d7223 */ /* 0x000fc6000001000c */
[----:B------:R-:W-:Y:S01]  /*0eb0*/  FADD.FTZ R5, R5, R10 ;  /* 0x0000000a05057221 */ /* 0x000fe20000010000 */
[--C-:B------:R-:W-:Y:S02]  /*0ec0*/  HADD2.F32 R3, -RZ, R30.reuse.H1_H1 ;  /* 0x3000001eff037230 */ /* 0x100fe40000004100 */
[----:B------:R-:W-:Y:S01]  /*0ed0*/  FADD.FTZ R10, R4, R13 ;  /* 0x0000000d040a7221 */ /* 0x000fe20000010000 */
[----:B------:R-:W-:Y:S02]  /*0ee0*/  HADD2.F32 R30, -RZ, R30.H0_H0 ;  /* 0x2000001eff1e7230 */ /* 0x000fe40000004100 */
[----:B------:R-:W-:-:S03]  /*0ef0*/  FMUL.FTZ R13, R3, R3 ;  /* 0x00000003030d7220 */ /* 0x000fc60000410000 */
[C---:B------:R-:W-:Y:S01]  /*0f00*/  FADD.FTZ R12, R30.reuse, R3 ;  /* 0x000000031e0c7221 */ /* 0x040fe20000010000 */
[--C-:B------:R-:W-:Y:S02]  /*0f10*/  HADD2.F32 R4, -RZ, R29.reuse.H1_H1 ;  /* 0x3000001dff047230 */ /* 0x100fe40000004100 */
[----:B------:R-:W-:Y:S01]  /*0f20*/  FFMA.FTZ R13, R30, R30, R13 ;  /* 0x0000001e1e0d7223 */ /* 0x000fe2000001000d */
[----:B------:R-:W-:Y:S02]  /*0f30*/  HADD2.F32 R29, -RZ, R29.H0_H0 ;  /* 0x2000001dff1d7230 */ /* 0x000fe40000004100 */
[----:B------:R-:W-:Y:S01]  /*0f40*/  FMUL.FTZ R14, R4, R4 ;  /* 0x00000004040e7220 */ /* 0x000fe20000410000 */
[----:B------:R-:W-:Y:S01]  /*0f50*/  FADD.FTZ R10, R10, R13 ;  /* 0x0000000d0a0a7221 */ /* 0x000fe20000010000 */
[----:B------:R-:W-:Y:S01]  /*0f60*/  FADD.FTZ R12, R5, R12 ;  /* 0x0000000c050c7221 */ /* 0x000fe20000010000 */
[C---:B------:R-:W-:Y:S01]  /*0f70*/  FADD.FTZ R13, R29.reuse, R4 ;  /* 0x000000041d0d7221 */ /* 0x040fe20000010000 */
[----:B------:R-:W-:-:S03]  /*0f80*/  FFMA.FTZ R15, R29, R29, R14 ;  /* 0x0000001d1d0f7223 */ /* 0x000fc6000001000e */
[----:B------:R-:W-:Y:S01]  /*0f90*/  FADD.FTZ R12, R12, R13 ;  /* 0x0000000d0c0c7221 */ /* 0x000fe20000010000 */
[----:B------:R-:W-:Y:S01]  /*0fa0*/  FADD.FTZ R13, R10, R15 ;  /* 0x0000000f0a0d7221 */ /* 0x000fe20000010000 */
[--C-:B---3--:R-:W-:Y:S02]  /*0fb0*/  HADD2.F32 R5, -RZ, R28.reuse.H1_H1 ;  /* 0x3000001cff057230 */ /* 0x108fe40000004100 */
[----:B------:R-:W-:-:S03]  /*0fc0*/  HADD2.F32 R28, -RZ, R28.H0_H0 ;  /* 0x2000001cff1c7230 */ /* 0x000fc60000004100 */
[----:B------:R-:W-:Y:S01]  /*0fd0*/  FMUL.FTZ R17, R5, R5 ;  /* 0x0000000505117220 */ /* 0x000fe20000410000 */
[--C-:B-----5:R-:W-:Y:S02]  /*0fe0*/  HADD2.F32 R10, -RZ, R27.reuse.H1_H1 ;  /* 0x3000001bff0a7230 */ /* 0x120fe40000004100 */
[C---:B------:R-:W-:Y:S01]  /*0ff0*/  FADD.FTZ R15, R28.reuse, R5 ;  /* 0x000000051c0f7221 */ /* 0x040fe20000010000 */
[----:B------:R-:W-:Y:S02]  /*1000*/  HADD2.F32 R27, -RZ, R27.H0_H0 ;  /* 0x2000001bff1b7230 */ /* 0x000fe40000004100 */
[----:B------:R-:W-:Y:S01]  /*1010*/  FFMA.FTZ R16, R28, R28, R17 ;  /* 0x0000001c1c107223 */ /* 0x000fe20000010011 */
[----:B------:R-:W-:Y:S01]  /*1020*/  FMUL.FTZ R14, R10, R10 ;  /* 0x0000000a0a0e7220 */ /* 0x000fe20000410000 */
[----:B------:R-:W-:Y:S02]  /*1030*/  FADD.FTZ R12, R12, R15 ;  /* 0x0000000f0c0c7221 */ /* 0x000fe40000010000 */
        /* <DEDUP_REMOVED lines=42> */
.L_x_1857:
[----:B------:R-:W-:Y:S05]  /*12e0*/  BSYNC.RECONVERGENT B0 ;  /* 0x0000000000007941 */ /* 0x000fea0003800200 */
.L_x_1856:
        /* <DEDUP_REMOVED lines=56> */
.L_x_1859:
[----:B------:R-:W-:Y:S05]  /*1670*/  BSYNC.RECONVERGENT B0 ;  /* 0x0000000000007941 */ /* 0x000fea0003800200 */
.L_x_1858:
        /* <DEDUP_REMOVED lines=33> */
.L_x_1862:
[----:B------:R-:W2:Y:S04]  /*1890*/  LDG.E.STRONG.GPU R15, desc[UR16][R12.64] ;  /* 0x000000100c0f7981 */ /* 0x000ea8000c1ef900 */
[----:B--2---:R-:W-:Y:S01]  /*18a0*/  CCTL.IVALL ;  /* 0x00000000ff00798f */ /* 0x004fe20002000000 */
[----:B------:R-:W-:Y:S05]  /*18b0*/  YIELD ;  /* 0x0000000000007946 */ /* 0x000fea0003800000 */
[----:B------:R-:W-:-:S13]  /*18c0*/  ISETP.NE.AND P4, PT, R15, R14, PT ;  /* 0x0000000e0f00720c */ /* 0x000fda0003f85270 */
[----:B------:R-:W-:Y:S05]  /*18d0*/  @P4 BRA `(.L_x_1862) ;  /* 0xfffffffc00ec4947 */ /* 0x000fea000383ffff */
.L_x_1861:
        /* <DEDUP_REMOVED lines=15> */
.L_x_1864:
        /* <DEDUP_REMOVED lines=41> */
[----:B------:R-:W-:Y:S02]  /*1c60*/  ISETP.EQ.OR P5, PT, R14, UR15, P3 ;  /* 0x0000000f0e007c0c */ /* 0x000fe40009fa2670 */
[----:B------:R-:W-:Y:S01]  /*1c70*/  MOV R14, UR24 ;  /* 0x00000018000e7c02 */ /* 0x000fe20008000f00 */
        /* <DEDUP_REMOVED lines=23> */
[----:B------:R-:W-:-:S02]  /*1df0*/  MOV R20, UR26 ;  /* 0x0000001a00147c02 */ /* 0x000fc40008000f00 */
[----:B------:R-:W-:Y:S01]  /*1e00*/  MOV R21, UR27 ;  /* 0x0000001b00157c02 */ /* 0x000fe20008000f00 */
[----:B------:R-:W4:Y:S05]  /*1e10*/  @!P6 LDG.E.64 R12, desc[UR16][R12.64] ;  /* 0x000000100c0ce981 */ /* 0x000f2a000c1e1b00 */
[----:B------:R-:W5:Y:S01]  /*1e20*/  @!P2 LDG.E.64 R20, desc[UR16][R20.64] ;  /* 0x000000101414a981 */ /* 0x000f62000c1e1b00 */
[----:B------:R-:W-:Y:S02]  /*1e30*/  UIADD3 UR5, UPT, UPT, UR5, 0x8, URZ ;  /* 0x0000000805057890 */ /* 0x000fe4000fffe0ff */
[----:B------:R-:W-:Y:S02]  /*1e40*/  UIADD3 UR23, UPT, UPT, UR23, 0x8, URZ ;  /* 0x0000000817177890 */ /* 0x000fe4000fffe0ff */
[----:B------:R-:W-:-:S02]  /*1e50*/  ULEA UR9, UR20, UR9, 0x3 ;  /* 0x0000000914097291 */ /* 0x000fc4000f8e18ff */
[----:B------:R-:W-:Y:S02]  /*1e60*/  ULEA UR22, UR20, UR22, 0x3 ;  /* 0x0000001614167291 */ /* 0x000fe4000f8e18ff */
[----:B------:R-:W-:Y:S02]  /*1e70*/  ULEA UR10, UR20, UR10, 0x3 ;  /* 0x0000000a140a7291 */ /* 0x000fe4000f8e18ff */
[----:B------:R-:W-:Y:S02]  /*1e80*/  ULEA UR14, UR20, UR14, 0x3 ;  /* 0x0000000e140e7291 */ /* 0x000fe4000f8e18ff */
[----:B------:R-:W-:Y:S02]  /*1e90*/  ULEA UR11, UR20, UR11, 0x3 ;  /* 0x0000000b140b7291 */ /* 0x000fe4000f8e18ff */
[----:B------:R-:W-:Y:S02]  /*1ea0*/  ULEA UR13, UR20, UR13, 0x3 ;  /* 0x0000000d140d7291 */ /* 0x000fe4000f8e18ff */
[----:B------:R-:W-:-:S02]  /*1eb0*/  ULEA UR12, UR20, UR12, 0x3 ;  /* 0x0000000c140c7291 */ /* 0x000fc4000f8e18ff */
        /* <DEDUP_REMOVED lines=12> */
.L_x_1863:
        /* <DEDUP_REMOVED lines=34> */
[----:B------:R-:W-:Y:S02]  /*21a0*/  MOV R12, UR12 ;  /* 0x0000000c000c7c02 */ /* 0x000fe40008000f00 */
[----:B------:R-:W-:-:S02]  /*21b0*/  MOV R13, UR13 ;  /* 0x0000000d000d7c02 */ /* 0x000fc40008000f00 */
        /* <DEDUP_REMOVED lines=16> */
.L_x_1865:
        /* <DEDUP_REMOVED lines=28> */
.L_x_1866:
        /* <DEDUP_REMOVED lines=13> */
.L_x_1867:
[----:B------:R-:W-:Y:S05]  /*2550*/  BSYNC.RECONVERGENT B0 ;  /* 0x0000000000007941 */ /* 0x000fea0003800200 */
.L_x_1860:
        /* <DEDUP_REMOVED lines=61> */
[----:B------:R-:W-:Y:S01]  /*2930*/  F2FP.F16.F32.PACK_AB R21, R21, R20 ;  /* 0x000000141515723e */ /* 0x000fe200000000ff */
[----:B------:R-:W-:-:S04]  /*2940*/  IMAD.WIDE.U32 R12, R0, UR18, R12 ;  /* 0x00000012000c7c25 */ /* 0x000fc8000f8e000c */
[----:B------:R-:W-:-:S05]  /*2950*/  IMAD R16, R0, UR19, R16 ;  /* 0x0000001300107c24 */ /* 0x000fca000f8e0210 */
[----:B------:R-:W-:Y:S02]  /*2960*/  IADD3 R13, PT, PT, R13, R16, RZ ;  /* 0x000000100d0d7210 */ /* 0x000fe40007ffe0ff */
[----:B-1----:R-:W-:-:S04]  /*2970*/  LEA R16, P2, R12, UR10, 0x1 ;  /* 0x0000000a0c107c11 */ /* 0x002fc8000f8408ff */
[----:B------:R-:W-:-:S05]  /*2980*/  LEA.HI.X R17, R12, UR11, R13, 0x1, P2 ;  /* 0x0000000b0c117c11 */ /* 0x000fca00090f0c0d */
[----:B------:R1:W-:Y:S04]  /*2990*/  STG.E desc[UR16][R16.64], R21 ;  /* 0x0000001510007986 */ /* 0x0003e8000c101910 */
.L_x_1871:
[----:B------:R-:W-:Y:S05]  /*29a0*/  BSYNC.RECONVERGENT B1 ;  /* 0x0000000000017941 */ /* 0x000fea0003800200 */
.L_x_1870:
        /* <DEDUP_REMOVED lines=13> */
[----:B------:R-:W-:Y:S01]  /*2a80*/  F2FP.F16.F32.PACK_AB R21, R21, R20 ;  /* 0x000000141515723e */ /* 0x000fe200000000ff */
[----:B------:R-:W-:-:S04]  /*2a90*/  IMAD.WIDE.U32 R12, R42, UR10, R12 ;  /* 0x0000000a2a0c7c25 */ /* 0x000fc8000f8e000c */
[----:B------:R-:W-:Y:S01]  /*2aa0*/  IMAD R17, R42, UR11, R17 ;  /* 0x0000000b2a117c24 */ /* 0x000fe2000f8e0211 */
[----:B---3--:R-:W-:-:S04]  /*2ab0*/  LEA R16, P2, R12, UR18, 0x1 ;  /* 0x000000120c107c11 */ /* 0x008fc8000f8408ff */
[----:B------:R-:W-:-:S04]  /*2ac0*/  IADD3 R17, PT, PT, R13, R17, RZ ;  /* 0x000000110d117210 */ /* 0x000fc80007ffe0ff */
[----:B------:R-:W-:-:S05]  /*2ad0*/  LEA.HI.X R17, R12, UR19, R17, 0x1, P2 ;  /* 0x000000130c117c11 */ /* 0x000fca00090f0c11 */
[----:B------:R2:W-:Y:S02]  /*2ae0*/  STG.E desc[UR16][R16.64], R21 ;  /* 0x0000001510007986 */ /* 0x0005e4000c101910 */
.L_x_1873:
[----:B------:R-:W-:Y:S05]  /*2af0*/  BSYNC.RECONVERGENT B1 ;  /* 0x0000000000017941 */ /* 0x000fea0003800200 */
.L_x_1872:
        /* <DEDUP_REMOVED lines=23> */
[----:B-----5:R-:W-:Y:S01]  /*2c70*/  FFMA.FTZ R21, R14, R21, R18 ;  /* 0x000000150e157223 */ /* 0x020fe20000010012 */
[----:B0-----:R-:W-:Y:S02]  /*2c80*/  IMAD R20, R17, UR10, RZ ;  /* 0x0000000a11147c24 */ /* 0x001fe4000f8e02ff */
[----:B------:R-:W-:-:S04]  /*2c90*/  IMAD.WIDE.U32 R12, R39, UR10, R12 ;  /* 0x0000000a270c7c25 */ /* 0x000fc8000f8e000c */
[----:B------:R-:W-:Y:S02]  /*2ca0*/  IMAD R17, R39, UR11, R20 ;  /* 0x0000000b27117c24 */ /* 0x000fe4000f8e0214 */
[----:B------:R-:W-:Y:S01]  /*2cb0*/  FFMA.FTZ R20, R15, R16, R19 ;  /* 0x000000100f147223 */ /* 0x000fe20000010013 */
[----:B-1----:R-:W-:Y:S02]  /*2cc0*/  LEA R16, P5, R12, UR18, 0x1 ;  /* 0x000000120c107c11 */ /* 0x002fe4000f8a08ff */
[----:B------:R-:W-:Y:S02]  /*2cd0*/  IADD3 R17, PT, PT, R13, R17, RZ ;  /* 0x000000110d117210 */ /* 0x000fe40007ffe0ff */
[----:B------:R-:W-:Y:S02]  /*2ce0*/  F2FP.F16.F32.PACK_AB R21, R20, R21 ;  /* 0x000000151415723e */ /* 0x000fe400000000ff */
[----:B------:R-:W-:-:S05]  /*2cf0*/  LEA.HI.X R17, R12, UR19, R17, 0x1, P5 ;  /* 0x000000130c117c11 */ /* 0x000fca000a8f0c11 */
[----:B------:R0:W-:Y:S02]  /*2d00*/  STG.E desc[UR16][R16.64], R21 ;  /* 0x0000001510007986 */ /* 0x0001e4000c101910 */
.L_x_1875:
[----:B------:R-:W-:Y:S05]  /*2d10*/  BSYNC.RECONVERGENT B1 ;  /* 0x0000000000017941 */ /* 0x000fea0003800200 */
.L_x_1874:
        /* <DEDUP_REMOVED lines=10> */
[----:B-----5:R-:W-:-:S03]  /*2dc0*/  FFMA.FTZ R11, R14, R31, R18 ;  /* 0x0000001f0e0b7223 */ /* 0x020fc60000010012 */
[----:B------:R-:W-:Y:S01]  /*2dd0*/  FFMA.FTZ R20, R15, R16, R19 ;  /* 0x000000100f147223 */ /* 0x000fe20000010013 */
[----:B-1----:R-:W-:-:S04]  /*2de0*/  IMAD R17, R23, UR10, RZ ;  /* 0x0000000a17117c24 */ /* 0x002fc8000f8e02ff */
[----:B------:R-:W-:Y:S01]  /*2df0*/  F2FP.F16.F32.PACK_AB R11, R20, R11 ;  /* 0x0000000b140b723e */ /* 0x000fe200000000ff */
[----:B------:R-:W-:-:S04]  /*2e00*/  IMAD.WIDE.U32 R12, R38, UR10, R12 ;  /* 0x0000000a260c7c25 */ /* 0x000fc8000f8e000c */
[----:B------:R-:W-:Y:S01]  /*2e10*/  IMAD R17, R38, UR11, R17 ;  /* 0x0000000b26117c24 */ /* 0x000fe2000f8e0211 */
[----:B--2---:R-:W-:-:S04]  /*2e20*/  LEA R16, P1, R12, UR18, 0x1 ;  /* 0x000000120c107c11 */ /* 0x004fc8000f8208ff */
[----:B------:R-:W-:-:S04]  /*2e30*/  IADD3 R17, PT, PT, R13, R17, RZ ;  /* 0x000000110d117210 */ /* 0x000fc80007ffe0ff */
[----:B------:R-:W-:-:S05]  /*2e40*/  LEA.HI.X R17, R12, UR19, R17, 0x1, P1 ;  /* 0x000000130c117c11 */ /* 0x000fca00088f0c11 */
[----:B------:R1:W-:Y:S02]  /*2e50*/  STG.E desc[UR16][R16.64], R11 ;  /* 0x0000000b10007986 */ /* 0x0003e4000c101910 */
.L_x_1877:
[----:B------:R-:W-:Y:S05]  /*2e60*/  BSYNC.RECONVERGENT B1 ;  /* 0x0000000000017941 */ /* 0x000fea0003800200 */
.L_x_1876:
[----:B------:R-:W-:Y:S04]  /*2e70*/  BSSY.RECONVERGENT B1, `(.L_x_1878) ;  /* 0x0000014000017945 */ /* 0x000fe80003800200 */
[----:B------:R-:W-:Y:S05]  /*2e80*/  @P6 BRA `(.L_x_1879) ;  /* 0x0000000000486947 */ /* 0x000fea0003800000 */
[----:B------:R-:W2:Y:S01]  /*2e90*/  LDCU.64 UR10, c[0x0][0x3e0] ;  /* 0x00007c00ff0a77ac */ /* 0x000ea20008000a00 */
[----:B-1----:R-:W-:Y:S01]  /*2ea0*/  FADD.FTZ R11, R3, -UR5 ;  /* 0x80000005030b7e21 */ /* 0x002fe20008010000 */
[----:B------:R-:W-:Y:S01]  /*2eb0*/  MOV R12, R6 ;  /* 0x00000006000c7202 */ /* 0x000fe20000000f00 */
[----:B------:R-:W-:Y:S01]  /*2ec0*/  FADD.FTZ R30, R30, -UR5 ;  /* 0x800000051e1e7e21 */ /* 0x000fe20008010000 */
[----:B------:R-:W1:Y:S01]  /*2ed0*/  LDCU.64 UR18, c[0x0][0x380] ;  /* 0x00007000ff1277ac */ /* 0x000e620008000a00 */
[----:B------:R-:W-:Y:S01]  /*2ee0*/  MOV R13, R9 ;  /* 0x00000009000d7202 */ /* 0x000fe20000000f00 */
[----:B0-----:R-:W-:Y:S01]  /*2ef0*/  FMUL.FTZ R16, R11, UR8 ;  /* 0x000000080b107c20 */ /* 0x001fe20008410000 */
[----:B------:R-:W-:-:S04]  /*2f00*/  FMUL.FTZ R3, R30, UR8 ;  /* 0x000000081e037c20 */ /* 0x000fc80008410000 */
[----:B-----5:R-:W-:Y:S01]  /*2f10*/  FFMA.FTZ R3, R14, R3, R18 ;  /* 0x000000030e037223 */ /* 0x020fe20000010012 */
[----:B--2---:R-:W-:Y:S02]  /*2f20*/  IMAD R20, R22, UR10, RZ ;  /* 0x0000000a16147c24 */ /* 0x004fe4000f8e02ff */
        /* <DEDUP_REMOVED lines=8> */
.L_x_1879:
[----:B------:R-:W-:Y:S05]  /*2fb0*/  BSYNC.RECONVERGENT B1 ;  /* 0x0000000000017941 */ /* 0x000fea0003800200 */
.L_x_1878:
[----:B------:R-:W-:Y:S04]  /*2fc0*/  BSSY.RECONVERGENT B1, `(.L_x_1880) ;  /* 0x0000014000017945 */ /* 0x000fe80003800200 */
[----:B------:R-:W-:Y:S05]  /*2fd0*/  @P2 BRA `(.L_x_1881) ;  /* 0x0000000000482947 */ /* 0x000fea0003800000 */
[----:B------:R-:W2:Y:S01]  /*2fe0*/  LDCU.64 UR10, c[0x0][0x3e0] ;  /* 0x00007c00ff0a77ac */ /* 0x000ea20008000a00 */
[----:B------:R-:W-:Y:S01]  /*2ff0*/  MOV R12, R6 ;  /* 0x00000006000c7202 */ /* 0x000fe20000000f00 */
[----:B------:R-:W-:Y:S01]  /*3000*/  FADD.FTZ R29, R29, -UR5 ;  /* 0x800000051d1d7e21 */ /* 0x000fe20008010000 */
[----:B------:R-:W-:Y:S01]  /*3010*/  MOV R13, R9 ;  /* 0x00000009000d7202 */ /* 0x000fe20000000f00 */
[----:B------:R-:W0:Y:S01]  /*3020*/  LDCU.64 UR18, c[0x0][0x380] ;  /* 0x00007000ff1277ac */ /* 0x000e220008000a00 */
[----:B------:R-:W-:Y:S01]  /*3030*/  FADD.FTZ R4, R4, -UR5 ;  /* 0x8000000504047e21 */ /* 0x000fe20008010000 */
[----:B------:R-:W-:-:S03]  /*3040*/  FMUL.FTZ R29, R29, UR8 ;  /* 0x000000081d1d7c20 */ /* 0x000fc60008410000 */
[----:B------:R-:W-:-:S04]  /*3050*/  FMUL.FTZ R4, R4, UR8 ;  /* 0x0000000804047c20 */ /* 0x000fc80008410000 */
[----:B-----5:R-:W-:Y:S01]  /*3060*/  FFMA.FTZ R4, R15, R4, R19 ;  /* 0x000000040f047223 */ /* 0x020fe20000010013 */
[----:B--2---:R-:W-:Y:S02]  /*3070*/  IMAD R3, R45, UR10, RZ ;  /* 0x0000000a2d037c24 */ /* 0x004fe4000f8e02ff */
[----:B------:R-:W-:-:S04]  /*3080*/  IMAD.WIDE.U32 R12, R36, UR10, R12 ;  /* 0x0000000a240c7c25 */ /* 0x000fc8000f8e000c */
[----:B-1----:R-:W-:Y:S02]  /*3090*/  IMAD R11, R36, UR11, R3 ;  /* 0x0000000b240b7c24 */ /* 0x002fe4000f8e0203 */
[----:B------:R-:W-:Y:S01]  /*30a0*/  FFMA.FTZ R3, R14, R29, R18 ;  /* 0x0000001d0e037223 */ /* 0x000fe20000010012 */
[----:B0-----:R-:W-:Y:S02]  /*30b0*/  LEA R16, P1, R12, UR18, 0x1 ;  /* 0x000000120c107c11 */ /* 0x001fe4000f8208ff */
[----:B------:R-:W-:Y:S02]  /*30c0*/  IADD3 R11, PT, PT, R13, R11, RZ ;  /* 0x0000000b0d0b7210 */ /* 0x000fe40007ffe0ff */
[----:B------:R-:W-:Y:S02]  /*30d0*/  F2FP.F16.F32.PACK_AB R3, R4, R3 ;  /* 0x000000030403723e */ /* 0x000fe400000000ff */
[----:B------:R-:W-:-:S05]  /*30e0*/  LEA.HI.X R17, R12, UR19, R11, 0x1, P1 ;  /* 0x000000130c117c11 */ /* 0x000fca00088f0c0b */
[----:B------:R3:W-:Y:S02]  /*30f0*/  STG.E desc[UR16][R16.64], R3 ;  /* 0x0000000310007986 */ /* 0x0007e4000c101910 */
.L_x_1881:
[----:B------:R-:W-:Y:S05]  /*3100*/  BSYNC.RECONVERGENT B1 ;  /* 0x0000000000017941 */ /* 0x000fea0003800200 */
.L_x_1880:
[----:B------:R-:W-:Y:S04]  /*3110*/  BSSY.RECONVERGENT B1, `(.L_x_1882) ;  /* 0x0000014000017945 */ /* 0x000fe80003800200 */
[----:B------:R-:W-:Y:S05]  /*3120*/  @P3 BRA `(.L_x_1883) ;  /* 0x0000000000483947 */ /* 0x000fea0003800000 */
[----:B------:R-:W0:Y:S01]  /*3130*/  LDCU.64 UR10, c[0x0][0x3e0] ;  /* 0x00007c00ff0a77ac */ /* 0x000e220008000a00 */
[----:B-1----:R-:W-:Y:S01]  /*3140*/  FADD.FTZ R11, R5, -UR5 ;  /* 0x80000005050b7e21 */ /* 0x002fe20008010000 */
[----:B------:R-:W-:Y:S01]  /*3150*/  MOV R4, R6 ;  /* 0x0000000600047202 */ /* 0x000fe20000000f00 */
[----:B------:R-:W-:Y:S01]  /*3160*/  FADD.FTZ R28, R28, -UR5 ;  /* 0x800000051c1c7e21 */ /* 0x000fe20008010000 */
[----:B------:R-:W1:Y:S01]  /*3170*/  LDCU.64 UR18, c[0x0][0x380] ;  /* 0x00007000ff1277ac */ /* 0x000e620008000a00 */
[----:B------:R-:W-:Y:S01]  /*3180*/  MOV R5, R9 ;  /* 0x0000000900057202 */ /* 0x000fe20000000f00 */
[----:B------:R-:W-:Y:S01]  /*3190*/  FMUL.FTZ R12, R11, UR8 ;  /* 0x000000080b0c7c20 */ /* 0x000fe20008410000 */
[----:B--23--:R-:W-:-:S04]  /*31a0*/  FMUL.FTZ R3, R28, UR8 ;  /* 0x000000081c037c20 */ /* 0x00cfc80008410000 */
        /* <DEDUP_REMOVED lines=10> */
.L_x_1883:
[----:B------:R-:W-:Y:S05]  /*3250*/  BSYNC.RECONVERGENT B1 ;  /* 0x0000000000017941 */ /* 0x000fea0003800200 */
.L_x_1882:
[----:B------:R-:W-:Y:S05]  /*3260*/  @P4 BRA `(.L_x_1884) ;  /* 0x0000001000744947 */ /* 0x000fea0003800000 */
[----:B------:R-:W2:Y:S01]  /*3270*/  LDCU.64 UR10, c[0x0][0x3e0] ;  /* 0x00007c00ff0a77ac */ /* 0x000ea20008000a00 */
[----:B------:R-:W-:Y:S01]  /*3280*/  MOV R7, R9 ;  /* 0x0000000900077202 */ /* 0x000fe20000000f00 */
[----:B------:R-:W-:Y:S01]  /*3290*/  FADD.FTZ R27, R27, -UR5 ;  /* 0x800000051b1b7e21 */ /* 0x000fe20008010000 */
[----:B------:R-:W-:Y:S01]  /*32a0*/  FADD.FTZ R10, R10, -UR5 ;  /* 0x800000050a0a7e21 */ /* 0x000fe20008010000 */
[----:B------:R-:W0:Y:S02]  /*32b0*/  LDCU.64 UR12, c[0x0][0x380] ;  /* 0x00007000ff0c77ac */ /* 0x000e240008000a00 */
[----:B------:R-:W-:Y:S01]  /*32c0*/  FMUL.FTZ R27, R27, UR8 ;  /* 0x000000081b1b7c20 */ /* 0x000fe20008410000 */
[----:B------:R-:W-:-:S04]  /*32d0*/  FMUL.FTZ R10, R10, UR8 ;  /* 0x000000080a0a7c20 */ /* 0x000fc80008410000 */
[----:B-----5:R-:W-:Y:S01]  /*32e0*/  FFMA.FTZ R10, R15, R10, R19 ;  /* 0x0000000a0f0a7223 */ /* 0x020fe20000010013 */
[----:B--234-:R-:W-:Y:S02]  /*32f0*/  IMAD R3, R43, UR10, RZ ;  /* 0x0000000a2b037c24 */ /* 0x01cfe4000f8e02ff */
[----:B------:R-:W-:-:S04]  /*3300*/  IMAD.WIDE.U32 R6, R40, UR10, R6 ;  /* 0x0000000a28067c25 */ /* 0x000fc8000f8e0006 */
[----:B------:R-:W-:Y:S02]  /*3310*/  IMAD R5, R40, UR11, R3 ;  /* 0x0000000b28057c24 */ /* 0x000fe4000f8e0203 */
[----:B------:R-:W-:Y:S01]  /*3320*/  FFMA.FTZ R3, R14, R27, R18 ;  /* 0x0000001b0e037223 */ /* 0x000fe20000010012 */
[----:B0-----:R-:W-:Y:S02]  /*3330*/  LEA R4, P1, R6, UR12, 0x1 ;  /* 0x0000000c06047c11 */ /* 0x001fe4000f8208ff */
[----:B------:R-:W-:Y:S02]  /*3340*/  IADD3 R5, PT, PT, R7, R5, RZ ;  /* 0x0000000507057210 */ /* 0x000fe40007ffe0ff */
[----:B------:R-:W-:Y:S02]  /*3350*/  F2FP.F16.F32.PACK_AB R3, R10, R3 ;  /* 0x000000030a03723e */ /* 0x000fe400000000ff */
[----:B------:R-:W-:-:S05]  /*3360*/  LEA.HI.X R5, R6, UR13, R5, 0x1, P1 ;  /* 0x0000000d06057c11 */ /* 0x000fca00088f0c05 */
[----:B------:R0:W-:Y:S01]  /*3370*/  STG.E desc[UR16][R4.64], R3 ;  /* 0x0000000304007986 */ /* 0x0001e2000c101910 */
[----:B------:R-:W-:Y:S05]  /*3380*/  BRA `(.L_x_1884) ;  /* 0x00000010002c7947 */ /* 0x000fea0003800000 */
.L_x_1869:
        /* <DEDUP_REMOVED lines=34> */
[----:B------:R-:W-:Y:S02]  /*35b0*/  F2FP.F16.F32.PACK_AB R21, R21, R20 ;  /* 0x000000141515723e */ /* 0x000fe400000000ff */
[----:B------:R-:W-:-:S05]  /*35c0*/  LEA.HI.X R17, R12, UR13, R22, 0x1, P1 ;  /* 0x0000000d0c117c11 */ /* 0x000fca00088f0c16 */
[----:B------:R1:W-:Y:S04]  /*35d0*/  STG.E desc[UR16][R16.64], R21 ;  /* 0x0000001510007986 */ /* 0x0003e8000c101910 */
.L_x_1886:
[----:B------:R-:W-:Y:S05]  /*35e0*/  BSYNC.RECONVERGENT B1 ;  /* 0x0000000000017941 */ /* 0x000fea0003800200 */
.L_x_1885:
        /* <DEDUP_REMOVED lines=27> */
[----:B---3--:R-:W-:-:S04]  /*37a0*/  LEA R16, P1, R12, UR12, 0x1 ;  /* 0x0000000c0c107c11 */ /* 0x008fc8000f8208ff */
[----:B------:R-:W-:Y:S02]  /*37b0*/  LEA.HI.X R17, R12, UR13, R22, 0x1, P1 ;  /* 0x0000000d0c117c11 */ /* 0x000fe400088f0c16 */
[----:B------:R-:W-:-:S05]  /*37c0*/  F2FP.F16.F32.PACK_AB R21, R20, R21 ;  /* 0x000000151415723e */ /* 0x000fca00000000ff */
[----:B------:R2:W-:Y:S02]  /*37d0*/  STG.E desc[UR16][R16.64], R21 ;  /* 0x0000001510007986 */ /* 0x0005e4000c101910 */
.L_x_1888:
[----:B------:R-:W-:Y:S05]  /*37e0*/  BSYNC.RECONVERGENT B1 ;  /* 0x0000000000017941 */ /* 0x000fea0003800200 */
.L_x_1887:
        /* <DEDUP_REMOVED lines=29> */
[C---:B------:R-:W-:Y:S02]  /*39c0*/  IMAD R22, R39.reuse, UR11, R22 ;  /* 0x0000000b27167c24 */ /* 0x040fe4000f8e0216 */
        /* <DEDUP_REMOVED lines=11> */
[----:B------:R-:W-:-:S05]  /*3a80*/  F2FP.F16.F32.PACK_AB R21, R20, R21 ;  /* 0x000000151415723e */ /* 0x000fca00000000ff */
[----:B------:R3:W-:Y:S02]  /*3a90*/  STG.E desc[UR16][R16.64], R21 ;  /* 0x0000001510007986 */ /* 0x0007e4000c101910 */
.L_x_1890:
[----:B------:R-:W-:Y:S05]  /*3aa0*/  BSYNC.RECONVERGENT B1 ;  /* 0x0000000000017941 */ /* 0x000fea0003800200 */
.L_x_1889:
        /* <DEDUP_REMOVED lines=28> */
[----:B------:R-:W-:-:S05]  /*3c70*/  F2FP.F16.F32.PACK_AB R21, R20, R21 ;  /* 0x000000151415723e */ /* 0x000fca00000000ff */
[----:B------:R4:W-:Y:S02]  /*3c80*/  STG.E desc[UR16][R16.64], R21 ;  /* 0x0000001510007986 */ /* 0x0009e4000c101910 */
.L_x_1892:
[----:B------:R-:W-:Y:S05]  /*3c90*/  BSYNC.RECONVERGENT B1 ;  /* 0x0000000000017941 */ /* 0x000fea0003800200 */
.L_x_1891:
        /* <DEDUP_REMOVED lines=28> */
[----:B------:R-:W-:-:S05]  /*3e60*/  F2FP.F16.F32.PACK_AB R11, R22, R11 ;  /* 0x0000000b160b723e */ /* 0x000fca00000000ff */
[----:B------:R0:W-:Y:S02]  /*3e70*/  STG.E desc[UR16][R16.64], R11 ;  /* 0x0000000b10007986 */ /* 0x0001e4000c101910 */
.L_x_1894:
[----:B------:R-:W-:Y:S05]  /*3e80*/  BSYNC.RECONVERGENT B1 ;  /* 0x0000000000017941 */ /* 0x000fea0003800200 */
.L_x_1893:
        /* <DEDUP_REMOVED lines=18> */
[----:B------:R-:W-:Y:S02]  /*3fb0*/  IMAD R23, R36, UR11, R23 ;  /* 0x0000000b24177c24 */ /* 0x000fe4000f8e0217 */
[----:B--234-:R-:W-:-:S03]  /*3fc0*/  FADD.FTZ R16, R11, 1 ;  /* 0x3f8000000b107421 */ /* 0x01cfc60000010000 */
[----:B------:R-:W-:Y:S01]  /*3fd0*/  IADD3 R23, PT, PT, R13, R23, RZ ;  /* 0x000000170d177210 */ /* 0x000fe20007ffe0ff */
[----:B0-----:R-:W-:Y:S01]  /*3fe0*/  FADD.FTZ R21, R20, 1 ;  /* 0x3f80000014157421 */ /* 0x001fe20000010000 */
[----:B------:R0:W1:Y:S08]  /*3ff0*/  MUFU.RCP R17, R16 ;  /* 0x0000001000117308 */ /* 0x0000700000001000 */
[----:B------:R-:W2:Y:S01]  /*4000*/  MUFU.RCP R22, R21 ;  /* 0x0000001500167308 */ /* 0x000ea20000001000 */
[----:B0-----:R-:W-:Y:S01]  /*4010*/  LEA R16, P1, R12, UR12, 0x1 ;  /* 0x0000000c0c107c11 */ /* 0x001fe2000f8208ff */
[----:B-1----:R-:W-:-:S03]  /*4020*/  FMUL.FTZ R4, R4, R17 ;  /* 0x0000001104047220 */ /* 0x002fc60000410000 */
[----:B------:R-:W-:Y:S01]  /*4030*/  LEA.HI.X R17, R12, UR13, R23, 0x1, P1 ;  /* 0x0000000d0c117c11 */ /* 0x000fe200088f0c17 */
[----:B--2---:R-:W-:-:S05]  /*4040*/  FMUL.FTZ R3, R3, R22 ;  /* 0x0000001603037220 */ /* 0x004fca0000410000 */
[----:B------:R-:W-:-:S05]  /*4050*/  F2FP.F16.F32.PACK_AB R3, R3, R4 ;  /* 0x000000040303723e */ /* 0x000fca00000000ff */
[----:B------:R0:W-:Y:S02]  /*4060*/  STG.E desc[UR16][R16.64], R3 ;  /* 0x0000000310007986 */ /* 0x0001e4000c101910 */
.L_x_1896:
[----:B------:R-:W-:Y:S05]  /*4070*/  BSYNC.RECONVERGENT B1 ;  /* 0x0000000000017941 */ /* 0x000fea0003800200 */
.L_x_1895:
        /* <DEDUP_REMOVED lines=14> */
[----:B-1----:R-:W-:-:S03]  /*4160*/  IMAD R20, R44, UR10, RZ ;  /* 0x0000000a2c147c24 */ /* 0x002fc6000f8e02ff */
[----:B------:R-:W1:Y:S01]  /*4170*/  MUFU.EX2 R13, R13 ;  /* 0x0000000d000d7308 */ /* 0x000e620000000800 */
[----:B--234-:R-:W-:Y:S02]  /*4180*/  IMAD R17, R35, UR11, R20 ;  /* 0x0000000b23117c24 */ /* 0x01cfe4000f8e0214 */
        /* <DEDUP_REMOVED lines=11> */
[----:B------:R-:W-:-:S05]  /*4240*/  F2FP.F16.F32.PACK_AB R3, R20, R3 ;  /* 0x000000031403723e */ /* 0x000fca00000000ff */
[----:B------:R0:W-:Y:S02]  /*4250*/  STG.E desc[UR16][R12.64], R3 ;  /* 0x000000030c007986 */ /* 0x0001e4000c101910 */
.L_x_1898:
[----:B------:R-:W-:Y:S05]  /*4260*/  BSYNC.RECONVERGENT B1 ;  /* 0x0000000000017941 */ /* 0x000fea0003800200 */
.L_x_1897:
        /* <DEDUP_REMOVED lines=27> */
[----:B------:R-:W-:-:S05]  /*4420*/  F2FP.F16.F32.PACK_AB R3, R8, R3 ;  /* 0x000000030803723e */ /* 0x000fca00000000ff */
[----:B------:R0:W-:Y:S02]  /*4430*/  STG.E desc[UR16][R6.64], R3 ;  /* 0x0000000306007986 */ /* 0x0001e4000c101910 */
.L_x_1884:
[----:B------:R-:W-:Y:S05]  /*4440*/  BSYNC.RECONVERGENT B0 ;  /* 0x0000000000007941 */ /* 0x000fea0003800200 */
.L_x_1868:
        /* <DEDUP_REMOVED lines=8> */
.L_x_1900:
        /* <DEDUP_REMOVED lines=11> */
.L_x_2513:


//--------------------- .text._Z35group_norm_nhwc_fwd_one_pass_kernelI11Fp16IOBf16WLi64ELi20ELi640EEv26Group_norm_nhwc_fwd_params --------------------------
	.section	.text._Z35group_norm_nhwc_fwd_one_pass_kernelI11Fp16IOBf16WLi64ELi20ELi640EEv26Group_norm_nhwc_fwd_params,"ax",@progbits
	.align	128
        .global         _Z35group_norm_nhwc_fwd_one_pass_kernelI11Fp16IOBf16WLi64ELi20ELi640EEv26Group_norm_nhwc_fwd_params
        .type           _Z35group_norm_nhwc_fwd_one_pass_kernelI11Fp16IOBf16WLi64ELi20ELi640EEv26Group_norm_nhwc_fwd_params,@function
        .size           _Z35group_norm_nhwc_fwd_one_pass_kernelI11Fp16IOBf16WLi64ELi20ELi640EEv26Group_norm_nhwc_fwd_params,(.L_x_2514 - _Z35group_norm_nhwc_fwd_one_pass_kernelI11Fp16IOBf16WLi64ELi20ELi640EEv26Group_norm_nhwc_fwd_params)
        .other          _Z35group_norm_nhwc_fwd_one_pass_kernelI11Fp16IOBf16WLi64ELi20ELi640EEv26Group_norm_nhwc_fwd_params,@"STO_CUDA_ENTRY STV_DEFAULT"
_Z35group_norm_nhwc_fwd_one_pass_kernelI11Fp16IOBf16WLi64ELi20ELi640EEv26Group_norm_nhwc_fwd_params:
.text._Z35group_norm_nhwc_fwd_one_pass_kernelI11Fp16IOBf16WLi64ELi20ELi640EEv26Group_norm_nhwc_fwd_params:
        /* <DEDUP_REMOVED lines=35> */
.L_x_1916:
        /* <DEDUP_REMOVED lines=94> */
[----:B0-----:R-:W-:-:S05]  /*0810*/  @!P1 LEA R5, R6, R5, 0x18 ;  /* 0x0000000506059211 */ /* 0x001fca00078ec0ff */
[----:B------:R-:W-:-:S05]  /*0820*/  @!P1 IMAD.IADD R4, R4, 0x1, R5 ;  /* 0x0000000104049824 */ /* 0x000fca00078e0205 */
[----:B------:R3:W-:Y:S02]  /*0830*/  @!P1 STS.64 [R4+0x18], R20 ;  /* 0x0000181404009388 */ /* 0x0007e40000000a00 */
.L_x_1902:
[----:B------:R-:W-:Y:S05]  /*0840*/  BSYNC.RECONVERGENT B0 ;  /* 0x0000000000007941 */ /* 0x000fea0003800200 */
.L_x_1901:
        /* <DEDUP_REMOVED lines=56> */
.L_x_1904:
[----:B------:R-:W-:Y:S05]  /*0bd0*/  BSYNC.RECONVERGENT B0 ;  /* 0x0000000000007941 */ /* 0x000fea0003800200 */
.L_x_1903:
        /* <DEDUP_REMOVED lines=21> */
[----:B------:R-:W-:Y:S01]  /*0d30*/  ISETP.NE.AND P2, PT, R9, -0x1, PT ;  /* 0xffffffff0900780c */ /* 0x000fe20003f45270 */
[----:B------:R-:W-:Y:S02]  /*0d40*/  IMAD.U32 R4, RZ, RZ, UR10 ;  /* 0x0000000aff047e24 */ /* 0x000fe4000f8e00ff */
        /* <DEDUP_REMOVED lines=8> */
.L_x_1907:
[----:B---3--:R-:W3:Y:S04]  /*0dd0*/  LDG.E.STRONG.GPU R4, desc[UR16][R6.64] ;  /* 0x0000001006047981 */ /* 0x008ee8000c1ef900 */
[----:B---3--:R-:W-:Y:S01]  /*0de0*/  CCTL.IVALL ;  /* 0x00000000ff00798f */ /* 0x008fe20002000000 */
[----:B------:R-:W-:Y:S05]  /*0df0*/  YIELD ;  /* 0x0000000000007946 */ /* 0x000fea0003800000 */
[----:B------:R-:W-:-:S13]  /*0e00*/  ISETP.NE.AND P2, PT, R4, R9, PT ;  /* 0x000000090400720c */ /* 0x000fda0003f45270 */
[----:B------:R-:W-:Y:S05]  /*0e10*/  @P2 BRA `(.L_x_1907) ;  /* 0xfffffffc00ec2947 */ /* 0x000fea000383ffff */
.L_x_1906:
        /* <DEDUP_REMOVED lines=15> */
.L_x_1909:
[----:B------:R-:W-:Y:S01]  /*0f10*/  UIADD3 UR24, UPT, UPT, UR5, 0x1, URZ ;  /* 0x0000000105187890 */ /* 0x000fe2000fffe0ff */
[----:B------:R-:W-:Y:S01]  /*0f20*/  ISETP.EQ.OR P5, PT, RZ, UR23, P1 ;  /* 0x00000017ff007c0c */ /* 0x000fe20008fa2670 */
[----:B------:R-:W-:-:S04]  /*0f30*/  UIADD3 UR25, UPT, UPT, UR5, 0x2, URZ ;  /* 0x0000000205197890 */ /* 0x000fc8000fffe0ff */
[----:B---3--:R-:W-:Y:S02]  /*0f40*/  IMAD.U32 R4, RZ, RZ, UR24 ;  /* 0x00000018ff047e24 */ /* 0x008fe4000f8e00ff */
[----:B------:R-:W-:-:S03]  /*0f50*/  MOV R5, UR25 ;  /* 0x0000001900057c02 */ /* 0x000fc60008000f00 */
[----:B------:R-:W-:Y:S02]  /*0f60*/  ISETP.EQ.OR P6, PT, R4, UR15, P1 ;  /* 0x0000000f04007c0c */ /* 0x000fe40008fc2670 */
[----:B------:R-:W-:Y:S01]  /*0f70*/  ISETP.EQ.OR P2, PT, R5, UR15, P1 ;  /* 0x0000000f05007c0c */ /* 0x000fe20008f42670 */
[----:B------:R-:W-:-:S05]  /*0f80*/  VOTEU.ALL UP0, P5 ;  /* 0x0000000000ff7886 */ /* 0x000fca0002800000 */
[----:B------:R-:W-:-:S05]  /*0f90*/  @!UP0 UIMAD.WIDE.U32 UR24, UR9, 0x8, UR18 ;  /* 0x00000008091888a5 */ /* 0x000fca000f8e0012 */
[----:B------:R-:W-:Y:S01]  /*0fa0*/  VOTEU.ALL UP0, P6 ;  /* 0x0000000000ff7886 */ /* 0x000fe20003000000 */
[----:B------:R-:W-:Y:S01]  /*0fb0*/  MOV R4, UR24 ;  /* 0x0000001800047c02 */ /* 0x000fe20008000f00 */
[----:B------:R-:W-:Y:S01]  /*0fc0*/  IMAD.U32 R5, RZ, RZ, UR25 ;  /* 0x00000019ff057e24 */ /* 0x000fe2000f8e00ff */
[----:B------:R-:W-:Y:S02]  /*0fd0*/  VOTEU.ALL UP1, P2 ;  /* 0x0000000000ff7886 */ /* 0x000fe40001020000 */
[----:B------:R-:W-:-:S03]  /*0fe0*/  @!UP0 UIMAD.WIDE.U32 UR24, UR22, 0x8, UR18 ;  /* 0x00000008161888a5 */ /* 0x000fc6000f8e0012 */
[----:B------:R-:W-:Y:S01]  /*0ff0*/  @!UP1 UIMAD.WIDE.U32 UR26, UR10, 0x8, UR18 ;  /* 0x000000080a1a98a5 */ /* 0x000fe2000f8e0012 */
[----:B------:R-:W0:Y:S02]  /*1000*/  @!P5 LDG.E.64 R4, desc[UR16][R4.64] ;  /* 0x000000100404d981 */ /* 0x000e24000c1e1b00 */
[----:B------:R-:W-:Y:S02]  /*1010*/  MOV R6, UR24 ;  /* 0x0000001800067c02 */ /* 0x000fe40008000f00 */
[----:B------:R-:W-:Y:S01]  /*1020*/  MOV R7, UR25 ;  /* 0x0000001900077c02 */ /* 0x000fe20008000f00 */
[----:B------:R-:W-:Y:S01]  /*1030*/  IMAD.U32 R9, RZ, RZ, UR27 ;  /* 0x0000001bff097e24 */ /* 0x000fe2000f8e00ff */
[----:B------:R-:W-:-:S04]  /*1040*/  MOV R8, UR26 ;  /* 0x0000001a00087c02 */ /* 0x000fc80008000f00 */
        /* <DEDUP_REMOVED lines=18> */
[----:B------:R-:W-:-:S04]  /*1170*/  ISETP.EQ.OR P5, PT, R4, UR15, P1 ;  /* 0x0000000f04007c0c */ /* 0x000fc80008fa2670 */
[----:B------:R-:W-:Y:S01]  /*1180*/  MOV R4, UR24 ;  /* 0x0000001800047c02 */ /* 0x000fe20008000f00 */
[----:B---3--:R-:W-:Y:S01]  /*1190*/  @!P6 FADD.FTZ R20, R20, R6 ;  /* 0x000000061414e221 */ /* 0x008fe20000010000 */
[----:B------:R-:W-:Y:S01]  /*11a0*/  @!P6 FADD.FTZ R21, R21, R7 ;  /* 0x000000071515e221 */ /* 0x000fe20000010000 */
[----:B------:R-:W-:Y:S01]  /*11b0*/  ISETP.EQ.OR P6, PT, R5, UR15, P1 ;  /* 0x0000000f05007c0c */ /* 0x000fe20008fc2670 */
[----:B------:R-:W-:Y:S01]  /*11c0*/  @!UP0 UIMAD.WIDE.U32 UR24, UR12, 0x8, UR18 ;  /* 0x000000080c1888a5 */ /* 0x000fe2000f8e0012 */
[----:B----4-:R-:W-:Y:S01]  /*11d0*/  @!P2 FADD.FTZ R20, R20, R8 ;  /* 0x000000081414a221 */ /* 0x010fe20000010000 */
[----:B------:R-:W-:Y:S01]  /*11e0*/  @!P2 FADD.FTZ R21, R21, R9 ;  /* 0x000000091515a221 */ /* 0x000fe20000010000 */
[----:B------:R-:W-:Y:S02]  /*11f0*/  ISETP.EQ.OR P2, PT, R4, UR15, P1 ;  /* 0x0000000f04007c0c */ /* 0x000fe40008f42670 */
[----:B------:R-:W-:Y:S01]  /*1200*/  VOTEU.ALL UP0, P5 ;  /* 0x0000000000ff7886 */ /* 0x000fe20002800000 */
[----:B------:R-:W-:-:S02]  /*1210*/  MOV R4, UR24 ;  /* 0x0000001800047c02 */ /* 0x000fc40008000f00 */
[----:B------:R-:W-:Y:S02]  /*1220*/  MOV R5, UR25 ;  /* 0x0000001900057c02 */ /* 0x000fe40008000f00 */
[----:B------:R-:W-:Y:S02]  /*1230*/  @!UP0 UIMAD.WIDE.U32 UR24, UR21, 0x8, UR18 ;  /* 0x00000008151888a5 */ /* 0x000fe4000f8e0012 */
[----:B------:R-:W-:Y:S01]  /*1240*/  VOTEU.ALL UP1, P6 ;  /* 0x0000000000ff7886 */ /* 0x000fe20003020000 */
[----:B------:R-:W-:Y:S01]  /*1250*/  IMAD.U32 R6, RZ, RZ, UR26 ;  /* 0x0000001aff067e24 */ /* 0x000fe2000f8e00ff */
[----:B------:R-:W-:Y:S01]  /*1260*/  MOV R7, UR27 ;  /* 0x0000001b00077c02 */ /* 0x000fe20008000f00 */
[----:B------:R-:W3:Y:S01]  /*1270*/  @!P3 LDG.E.64 R4, desc[UR16][R4.64] ;  /* 0x000000100404b981 */ /* 0x000ee2000c1e1b00 */
[----:B------:R-:W-:Y:S01]  /*1280*/  VOTEU.ALL UP2, P2 ;  /* 0x0000000000ff7886 */ /* 0x000fe20001040000 */
        /* <DEDUP_REMOVED lines=35> */
.L_x_1908:
        /* <DEDUP_REMOVED lines=56> */
.L_x_1910:
        /* <DEDUP_REMOVED lines=29> */
.L_x_1911:
        /* <DEDUP_REMOVED lines=14> */
.L_x_1912:
[----:B------:R-:W-:Y:S05]  /*1af0*/  BSYNC.RECONVERGENT B0 ;  /* 0x0000000000007941 */ /* 0x000fea0003800200 */
.L_x_1905:
        /* <DEDUP_REMOVED lines=58> */
.L_x_1913:
[----:B------:R-:W-:Y:S04]  /*1ea0*/  BSSY.RECONVERGENT B0, `(.L_x_1914) ;  /* 0x000000e000007945 */ /* 0x000fe80003800200 */
[----:B------:R-:W-:Y:S05]  /*1eb0*/  @P1 BRA `(.L_x_1915) ;  /* 0x0000000000301947 */ /* 0x000fea0003800000 */
[----:B------:R-:W0:Y:S01]  /*1ec0*/  LDCU.64 UR12, c[0x0][0x3e0] ;  /* 0x00007c00ff0c77ac */ /* 0x000e220008000a00 */
[----:B------:R-:W-:Y:S02]  /*1ed0*/  MOV R6, R26 ;  /* 0x0000001a00067202 */ /* 0x000fe40000000f00 */
[----:B------:R-:W-:Y:S01]  /*1ee0*/  MOV R7, R29 ;  /* 0x0000001d00077202 */ /* 0x000fe20000000f00 */
[----:B------:R-:W1:Y:S01]  /*1ef0*/  LDCU.64 UR10, c[0x0][0x380] ;  /* 0x00007000ff0a77ac */ /* 0x000e620008000a00 */
        /* <DEDUP_REMOVED lines=8> */
.L_x_1915:
[----:B------:R-:W-:Y:S05]  /*1f80*/  BSYNC.RECONVERGENT B0 ;  /* 0x0000000000007941 */ /* 0x000fea0003800200 */
.L_x_1914:
[----:B------:R-:W-:Y:S02]  /*1f90*/  UIADD3 UR8, UPT, UPT, UR20, UR8, URZ ;  /* 0x0000000814087290 */ /* 0x000fe4000fffe0ff */
[----:B------:R-:W-:Y:S02]  /*1fa0*/  UIADD3 UR4, UPT, UPT, UR4, 0x1, URZ ;  /* 0x0000000104047890 */ /* 0x000fe4000fffe0ff */
[----:B------:R-:W-:-:S09]  /*1fb0*/  UISETP.GE.AND UP0, UPT, UR8, UR7, UPT ;  /* 0x000000070800728c */ /* 0x000fd2000bf06270 */
[----:B------:R-:W-:Y:S05]  /*1fc0*/  BRA.U !UP0, `(.L_x_1916) ;  /* 0xffffffe108987547 */ /* 0x000fea000b83ffff */
[----:B------:R-:W-:Y:S05]  /*1fd0*/  EXIT ;  /* 0x000000000000794d */ /* 0x000fea0003800000 */
.L_x_1917:
        /* <DEDUP_REMOVED lines=10> */
.L_x_2514:


//--------------------- .text._Z35group_norm_nhwc_fwd_one_pass_kernelI11Fp16IOBf16WLi128ELi20ELi640EEv26Group_norm_nhwc_fwd_params --------------------------
	.section	.text._Z35group_norm_nhwc_fwd_one_pass_kernelI11Fp16IOBf16WLi128ELi20ELi640EEv26Group_norm_nhwc_fwd_params,"ax",@progbits
	.align	128
        .global         _Z35group_norm_nhwc_fwd_one_pass_kernelI11Fp16IOBf16WLi128ELi20ELi640EEv26Group_norm_nhwc_fwd_params
        .type           _Z35group_norm_nhwc_fwd_one_pass_kernelI11Fp16IOBf16WLi128ELi20ELi640EEv26Group_norm_nhwc_fwd_params,@function
        .size           _Z35group_norm_nhwc_fwd_one_pass_kernelI11Fp16IOBf16WLi128ELi20ELi640EEv26Group_norm_nhwc_fwd_params,(.L_x_2515 - _Z35group_norm_nhwc_fwd_one_pass_kernelI11Fp16IOBf16WLi128ELi20ELi640EEv26Group_norm_nhwc_fwd_params)
        .other          _Z35group_norm_nhwc_fwd_one_pass_kernelI11Fp16IOBf16WLi128ELi20ELi640EEv26Group_norm_nhwc_fwd_params,@"STO_CUDA_ENTRY STV_DEFAULT"
_Z35group_norm_nhwc_fwd_one_pass_kernelI11Fp16IOBf16WLi128ELi20ELi640EEv26Group_norm_nhwc_fwd_params:
.text._Z35group_norm_nhwc_fwd_one_pass_kernelI11Fp16IOBf16WLi128ELi20ELi640EEv26Group_norm_nhwc_fwd_params:
        /* <DEDUP_REMOVED lines=36> */
.L_x_1937:
        /* <DEDUP_REMOVED lines=42> */
[----:B------:R-:W-:-:S07]  /*04e0*/  IMAD.WIDE.U32 R24, R5, UR8, R24 ;  /* 0x0000000805187c25 */ /* 0x000fce000f8e0018 */
[----:B------:R-:W3:Y:S01]  /*04f0*/  @!P2 LDC.64 R12, c[0x0][0x390] ;  /* 0x0000e400ff0cab82 */ /* 0x000ee20000000a00 */
[----:B-1----:R-:W-:Y:S01]  /*0500*/  @!P1 IMAD R0, R17, R2, RZ ;  /* 0x0000000211009224 */ /* 0x002fe200078e02ff */
[----:B------:R-:W-:Y:S02]  /*0510*/  IADD3 R27, PT, PT, R25, R27, RZ ;  /* 0x0000001b191b7210 */ /* 0x000fe40007ffe0ff */
[----:B------:R-:W-:Y:S01]  /*0520*/  @!P1 MOV R26, R24 ;  /* 0x00000018001a9202 */ /* 0x000fe20000000f00 */
[----:B------:R-:W-:Y:S01]  /*0530*/  @!P1 IMAD R5, R23, R3, R0 ;  /* 0x0000000317059224 */ /* 0x000fe200078e0200 */
[----:B------:R-:W-:Y:S01]  /*0540*/  @!P2 MOV R15, R27 ;  /* 0x0000001b000fa202 */ /* 0x000fe20000000f00 */
[----:B0-----:R-:W-:Y:S02]  /*0550*/  @!P2 IMAD R14, R7, R8, RZ ;  /* 0x00000008070ea224 */ /* 0x001fe400078e02ff */
[----:B------:R-:W-:-:S04]  /*0560*/  @!P1 IMAD.WIDE.U32 R2, R23, R2, R26 ;  /* 0x0000000217029225 */ /* 0x000fc800078e001a */
[----:B------:R-:W-:Y:S01]  /*0570*/  @!P2 IMAD R19, R22, R9, R14 ;  /* 0x000000091613a224 */ /* 0x000fe200078e020e */
[----:B------:R-:W-:Y:S01]  /*0580*/  @!P1 IADD3 R3, PT, PT, R3, R5, RZ ;  /* 0x0000000503039210 */ /* 0x000fe20007ffe0ff */
[----:B------:R-:W-:Y:S01]  /*0590*/  @!P2 IMAD.MOV.U32 R14, RZ, RZ, R24 ;  /* 0x000000ffff0ea224 */ /* 0x000fe200078e0018 */
[----:B--2---:R-:W-:Y:S02]  /*05a0*/  @!P1 LEA R10, P3, R2, R10, 0x1 ;  /* 0x0000000a020a9211 */ /* 0x004fe400078608ff */
[----:B------:R-:W-:Y:S01]  /*05b0*/  MOV R5, RZ ;  /* 0x000000ff00057202 */ /* 0x000fe20000000f00 */
[----:B------:R-:W-:Y:S01]  /*05c0*/  @!P2 IMAD.WIDE.U32 R8, R22, R8, R14 ;  /* 0x000000081608a225 */ /* 0x000fe200078e000e */
[----:B------:R-:W-:-:S03]  /*05d0*/  @!P1 LEA.HI.X R11, R2, R11, R3, 0x1, P3 ;  /* 0x0000000b020b9211 */ /* 0x000fc600018f0c03 */
[----:B------:R-:W-:Y:S01]  /*05e0*/  HFMA2 R3, -RZ, RZ, 0, 0 ;  /* 0x00000000ff037431 */ /* 0x000fe200000001ff */
        /* <DEDUP_REMOVED lines=8> */
[--C-:B--2---:R-:W-:Y:S02]  /*0670*/  HADD2.F32 R0, -RZ, R3.reuse.H1_H1 ;  /* 0x30000003ff007230 */ /* 0x104fe40000004100 */
[----:B------:R-:W-:-:S03]  /*0680*/  HADD2.F32 R3, -RZ, R3.H0_H0 ;  /* 0x20000003ff037230 */ /* 0x000fc60000004100 */
[----:B------:R-:W-:Y:S01]  /*0690*/  FMUL.FTZ R14, R0, R0 ;  /* 0x00000000000e7220 */ /* 0x000fe20000410000 */
[--C-:B---3--:R-:W-:Y:S02]  /*06a0*/  HADD2.F32 R2, -RZ, R5.reuse.H1_H1 ;  /* 0x30000005ff027230 */ /* 0x108fe40000004100 */
[C---:B------:R-:W-:Y:S01]  /*06b0*/  FADD.FTZ R8, R3.reuse, R0 ;  /* 0x0000000003087221 */ /* 0x040fe20000010000 */
[----:B------:R-:W-:Y:S02]  /*06c0*/  HADD2.F32 R5, -RZ, R5.H0_H0 ;  /* 0x20000005ff057230 */ /* 0x000fe40000004100 */
[----:B------:R-:W-:Y:S01]  /*06d0*/  FFMA.FTZ R14, R3, R3, R14 ;  /* 0x00000003030e7223 */ /* 0x000fe2000001000e */
[----:B------:R-:W-:Y:S01]  /*06e0*/  FMUL.FTZ R18, R2, R2 ;  /* 0x0000000202127220 */ /* 0x000fe20000410000 */
[----:B------:R-:W-:Y:S01]  /*06f0*/  FADD.FTZ R8, RZ, R8 ;  /* 0x00000008ff087221 */ /* 0x000fe20000010000 */
[C---:B------:R-:W-:Y:S01]  /*0700*/  FADD.FTZ R9, R5.reuse, R2 ;  /* 0x0000000205097221 */ /* 0x040fe20000010000 */
        /* <DEDUP_REMOVED lines=38> */
.L_x_1919:
[----:B------:R-:W-:Y:S05]  /*0970*/  BSYNC.RECONVERGENT B0 ;  /* 0x0000000000007941 */ /* 0x000fea0003800200 */
.L_x_1918:
        /* <DEDUP_REMOVED lines=56> */
.L_x_1921:
[----:B------:R-:W-:Y:S05]  /*0d00*/  BSYNC.RECONVERGENT B0 ;  /* 0x0000000000007941 */ /* 0x000fea0003800200 */
.L_x_1920:
        /* <DEDUP_REMOVED lines=31> */
.L_x_1924:
[----:B---3--:R-:W2:Y:S04]  /*0f00*/  LDG.E.STRONG.GPU R8, desc[UR14][R10.64] ;  /* 0x0000000e0a087981 */ /* 0x008ea8000c1ef900 */
[----:B--2---:R-:W-:Y:S01]  /*0f10*/  CCTL.IVALL ;  /* 0x00000000ff00798f */ /* 0x004fe20002000000 */
[----:B------:R-:W-:Y:S05]  /*0f20*/  YIELD ;  /* 0x0000000000007946 */ /* 0x000fea0003800000 */
[----:B------:R-:W-:-:S13]  /*0f30*/  ISETP.NE.AND P2, PT, R8, R13, PT ;  /* 0x0000000d0800720c */ /* 0x000fda0003f45270 */
[----:B------:R-:W-:Y:S05]  /*0f40*/  @P2 BRA `(.L_x_1924) ;  /* 0xfffffffc00ec2947 */ /* 0x000fea000383ffff */
.L_x_1923:
        /* <DEDUP_REMOVED lines=15> */
.L_x_1926:
[----:B------:R-:W-:Y:S01]  /*1040*/  UIADD3 UR23, UPT, UPT, UR5, 0x1, URZ ;  /* 0x0000000105177890 */ /* 0x000fe2000fffe0ff */
[----:B------:R-:W-:-:S05]  /*1050*/  ISETP.EQ.OR P2, PT, RZ, UR22, P1 ;  /* 0x00000016ff007c0c */ /* 0x000fca0008f42670 */
[----:B---3--:R-:W-:-:S05]  /*1060*/  IMAD.U32 R8, RZ, RZ, UR23 ;  /* 0x00000017ff087e24 */ /* 0x008fca000f8e00ff */
[----:B------:R-:W-:-:S03]  /*1070*/  ISETP.EQ.OR P3, PT, R8, UR13, P1 ;  /* 0x0000000d08007c0c */ /* 0x000fc60008f62670 */
[----:B------:R-:W-:Y:S01]  /*1080*/  VOTEU.ALL UP0, P2 ;  /* 0x0000000000ff7886 */ /* 0x000fe20001000000 */
[----:B------:R-:W-:-:S04]  /*1090*/  UIADD3 UR23, UPT, UPT, UR5, 0x2, URZ ;  /* 0x0000000205177890 */ /* 0x000fc8000fffe0ff */
[----:B------:R-:W-:Y:S02]  /*10a0*/  @!UP0 UIMAD.WIDE.U32 UR24, UR8, 0x8, UR16 ;  /* 0x00000008081888a5 */ /* 0x000fe4000f8e0010 */
[----:B------:R-:W-:-:S03]  /*10b0*/  MOV R10, UR23 ;  /* 0x00000017000a7c02 */ /* 0x000fc60008000f00 */
        /* <DEDUP_REMOVED lines=8> */
[----:B--2---:R-:W-:Y:S01]  /*1140*/  MOV R13, UR25 ;  /* 0x00000019000d7c02 */ /* 0x004fe20008000f00 */
[----:B------:R-:W-:-:S05]  /*1150*/  IMAD.U32 R10, RZ, RZ, UR23 ;  /* 0x00000017ff0a7e24 */ /* 0x000fca000f8e00ff */
        /* <DEDUP_REMOVED lines=34> */
[----:B------:R-:W-:Y:S01]  /*1380*/  IMAD.U32 R8, RZ, RZ, UR26 ;  /* 0x0000001aff087e24 */ /* 0x000fe2000f8e00ff */
[----:B------:R-:W-:Y:S01]  /*1390*/  MOV R9, UR27 ;  /* 0x0000001b00097c02 */ /* 0x000fe20008000f00 */
        /* <DEDUP_REMOVED lines=37> */
.L_x_1925:
        /* <DEDUP_REMOVED lines=37> */
[----:B------:R-:W-:Y:S01]  /*1840*/  MOV R12, UR10 ;  /* 0x0000000a000c7c02 */ /* 0x000fe20008000f00 */
[----:B--2---:R-:W-:Y:S01]  /*1850*/  IMAD.U32 R13, RZ, RZ, UR11 ;  /* 0x0000000bff0d7e24 */ /* 0x004fe2000f8e00ff */
        /* <DEDUP_REMOVED lines=16> */
.L_x_1927:
        /* <DEDUP_REMOVED lines=30> */
.L_x_1928:
[----:B------:R-:W-:Y:S01]  /*1b40*/  IMAD.U32 R8, RZ, RZ, UR5 ;  /* 0x00000005ff087e24 */ /* 0x000fe2000f8e00ff */
[----:B------:R-:W-:Y:S04]  /*1b50*/  BSSY.RECONVERGENT B0, `(.L_x_1922) ;  /* 0x000000d000007945 */ /* 0x000fe80003800200 */
        /* <DEDUP_REMOVED lines=12> */
.L_x_1929:
[----:B------:R-:W-:Y:S05]  /*1c20*/  BSYNC.RECONVERGENT B0 ;  /* 0x0000000000007941 */ /* 0x000fea0003800200 */
.L_x_1922:
        /* <DEDUP_REMOVED lines=30> */
[----:B------:R-:W-:Y:S01]  /*1e10*/  MOV R12, 0x3f800000 ;  /* 0x3f800000000c7802 */ /* 0x000fe20000000f00 */
[----:B-1----:R-:W-:Y:S01]  /*1e20*/  UISETP.NE.AND UP0, UPT, UR5, URZ, UPT ;  /* 0x000000ff0500728c */ /* 0x002fe2000bf05270 */
[----:B------:R-:W-:Y:S01]  /*1e30*/  BSSY.RECONVERGENT B0, `(.L_x_1930) ;  /* 0x0000076000007945 */ /* 0x000fe20003800200 */
[----:B0-----:R-:W-:-:S04]  /*1e40*/  @P1 FADD.FTZ R10, R10, R11 ;  /* 0x0000000b0a0a1221 */ /* 0x001fc80000010000 */
[----:B------:R0:W1:Y:S01]  /*1e50*/  @P1 MUFU.RSQ R12, R10 ;  /* 0x0000000a000c1308 */ /* 0x0000620000001400 */
[----:B--2---:R-:W-:Y:S02]  /*1e60*/  SHF.L.U32 R14, R8, 0x10, RZ ;  /* 0x00000010080e7819 */ /* 0x004fe400000006ff */
[----:B---3--:R-:W-:Y:S02]  /*1e70*/  SHF.L.U32 R19, R9, 0x10, RZ ;  /* 0x0000001009137819 */ /* 0x008fe400000006ff */
[----:B----4-:R-:W-:Y:S01]  /*1e80*/  SHF.L.U32 R18, R28, 0x10, RZ ;  /* 0x000000101c127819 */ /* 0x010fe200000006ff */
[----:B-----5:R-:W-:Y:S01]  /*1e90*/  IMAD.U32 R15, R15, 0x10000, RZ ;  /* 0x000100000f0f7824 */ /* 0x020fe200078e00ff */
        /* <DEDUP_REMOVED lines=24> */
[----:B------:R-:W-:-:S05]  /*2020*/  F2FP.F16.F32.PACK_AB R3, R29, R0 ;  /* 0x000000001d03723e */ /* 0x000fca00000000ff */
[----:B------:R0:W-:Y:S02]  /*2030*/  STG.E desc[UR14][R10.64], R3 ;  /* 0x000000030a007986 */ /* 0x0001e4000c10190e */
.L_x_1933:
[----:B------:R-:W-:Y:S05]  /*2040*/  BSYNC.RECONVERGENT B1 ;  /* 0x0000000000017941 */ /* 0x000fea0003800200 */
.L_x_1932:
        /* <DEDUP_REMOVED lines=10> */
[----:B------:R-:W-:Y:S01]  /*20f0*/  F2FP.F16.F32.PACK_AB R5, R18, R5 ;  /* 0x000000051205723e */ /* 0x000fe200000000ff */
[----:B-1----:R-:W-:Y:S02]  /*2100*/  IMAD R9, R7, UR8, RZ ;  /* 0x0000000807097c24 */ /* 0x002fe4000f8e02ff */
[----:B------:R-:W-:-:S04]  /*2110*/  IMAD.WIDE.U32 R24, R22, UR8, R24 ;  /* 0x0000000816187c25 */ /* 0x000fc8000f8e0018 */
[----:B------:R-:W-:Y:S01]  /*2120*/  IMAD R9, R22, UR9, R9 ;  /* 0x0000000916097c24 */ /* 0x000fe2000f8e0209 */
[----:B0-----:R-:W-:-:S03]  /*2130*/  LEA R2, P1, R24, UR10, 0x1 ;  /* 0x0000000a18027c11 */ /* 0x001fc6000f8208ff */
[----:B------:R-:W-:-:S05]  /*2140*/  IMAD.IADD R9, R25, 0x1, R9 ;  /* 0x0000000119097824 */ /* 0x000fca00078e0209 */
[----:B------:R-:W-:-:S05]  /*2150*/  LEA.HI.X R3, R24, UR11, R9, 0x1, P1 ;  /* 0x0000000b18037c11 */ /* 0x000fca00088f0c09 */
[----:B------:R1:W-:Y:S01]  /*2160*/  STG.E desc[UR14][R2.64], R5 ;  /* 0x0000000502007986 */ /* 0x0003e2000c10190e */
[----:B------:R-:W-:Y:S05]  /*2170*/  BRA `(.L_x_1934) ;  /* 0x0000000400047947 */ /* 0x000fea0003800000 */
.L_x_1931:
        /* <DEDUP_REMOVED lines=32> */
[----:B------:R-:W-:Y:S02]  /*2380*/  F2FP.F16.F32.PACK_AB R3, R3, R0 ;  /* 0x000000000303723e */ /* 0x000fe400000000ff */
[----:B------:R-:W-:-:S05]  /*2390*/  LEA.HI.X R9, R10, UR17, R9, 0x1, P1 ;  /* 0x000000110a097c11 */ /* 0x000fca00088f0c09 */
[----:B------:R0:W-:Y:S04]  /*23a0*/  STG.E desc[UR14][R8.64], R3 ;  /* 0x0000000308007986 */ /* 0x0001e8000c10190e */
.L_x_1936:
[----:B------:R-:W-:Y:S05]  /*23b0*/  BSYNC.RECONVERGENT B1 ;  /* 0x0000000000017941 */ /* 0x000fea0003800200 */
.L_x_1935:
        /* <DEDUP_REMOVED lines=27> */
[----:B------:R-:W-:-:S05]  /*2570*/  F2FP.F16.F32.PACK_AB R15, R15, R14 ;  /* 0x0000000e0f0f723e */ /* 0x000fca00000000ff */
[----:B------:R2:W-:Y:S02]  /*2580*/  STG.E desc[UR14][R4.64], R15 ;  /* 0x0000000f04007986 */ /* 0x0005e4000c10190e */
.L_x_1934:
[----:B------:R-:W-:Y:S05]  /*2590*/  BSYNC.RECONVERGENT B0 ;  /* 0x0000000000007941 */ /* 0x000fea0003800200 */
.L_x_1930:
        /* <DEDUP_REMOVED lines=8> */
.L_x_1938:
        /* <DEDUP_REMOVED lines=14> */
.L_x_2515:


//--------------------- .text._Z35group_norm_nhwc_fwd_one_pass_kernelI11Fp16IOBf16WLi256ELi20ELi640EEv26Group_norm_nhwc_fwd_params --------------------------
	.section	.text._Z35group_norm_nhwc_fwd_one_pass_kernelI11Fp16IOBf16WLi256ELi20ELi640EEv26Group_norm_nhwc_fwd_params,"ax",@progbits
	.align	128
        .global         _Z35group_norm_nhwc_fwd_one_pass_kernelI11Fp16IOBf16WLi256ELi20ELi640EEv26Group_norm_nhwc_fwd_params
        .type           _Z35group_norm_nhwc_fwd_one_pass_kernelI11Fp16IOBf16WLi256ELi20ELi640EEv26Group_norm_nhwc_fwd_params,@function
        .size           _Z35group_norm_nhwc_fwd_one_pass_kernelI11Fp16IOBf16WLi256ELi20ELi640EEv26Group_norm_nhwc_fwd_params,(.L_x_2516 - _Z35group_norm_nhwc_fwd_one_pass_kernelI11Fp16IOBf16WLi256ELi20ELi640EEv26Group_norm_nhwc_fwd_params)
        .other          _Z35group_norm_nhwc_fwd_one_pass_kernelI11Fp16IOBf16WLi256ELi20ELi640EEv26Group_norm_nhwc_fwd_params,@"STO_CUDA_ENTRY STV_DEFAULT"
_Z35group_norm_nhwc_fwd_one_pass_kernelI11Fp16IOBf16WLi256ELi20ELi640EEv26Group_norm_nhwc_fwd_params:
.text._Z35group_norm_nhwc_fwd_one_pass_kernelI11Fp16IOBf16WLi256ELi20ELi640EEv26Group_norm_nhwc_fwd_params:
        /* <DEDUP_REMOVED lines=40> */
.L_x_1966:
        /* <DEDUP_REMOVED lines=90> */
[----:B------:R-:W4:Y:S03]  /*0820*/  @!P4 LDC.64 R12, c[0x0][0x390] ;  /* 0x0000e400ff0ccb82 */ /* 0x000f260000000a00 */
[----:B------:R-:W-:Y:S02]  /*0830*/  @!P3 IADD3 R8, PT, PT, R15, R8, RZ ;  /* 0x000000080f08b210 */ /* 0x000fe40007ffe0ff */
[----:B-1----:R-:W-:Y:S01]  /*0840*/  @!P3 LEA R18, P2, R14, R18, 0x1 ;  /* 0x000000120e12b211 */ /* 0x002fe200078408ff */
[----:B------:R-:W-:-:S03]  /*0850*/  HFMA2 R3, -RZ, RZ, 0, 0 ;  /* 0x00000000ff037431 */ /* 0x000fc600000001ff */
[----:B------:R-:W-:Y:S02]  /*0860*/  @!P3 LEA.HI.X R19, R14, R19, R8, 0x1, P2 ;  /* 0x000000130e13b211 */ /* 0x000fe400010f0c08 */
[----:B------:R-:W-:Y:S01]  /*0870*/  @!P4 MOV R8, R4 ;  /* 0x000000040008c202 */ /* 0x000fe20000000f00 */
[----:B------:R1:W5:Y:S01]  /*0880*/  @!P1 LDG.E R3, desc[UR16][R10.64] ;  /* 0x000000100a039981 */ /* 0x000362000c1e1900 */
[----:B--2---:R-:W-:Y:S01]  /*0890*/  @!P4 IMAD R24, R9, R20, RZ ;  /* 0x000000140918c224 */ /* 0x004fe200078e02ff */
[----:B------:R-:W-:-:S03]  /*08a0*/  @!P4 MOV R9, R7 ;  /* 0x000000070009c202 */ /* 0x000fc60000000f00 */
[C---:B------:R-:W-:Y:S02]  /*08b0*/  @!P4 IMAD R21, R25.reuse, R21, R24 ;  /* 0x000000151915c224 */ /* 0x040fe400078e0218 */
[----:B------:R-:W-:Y:S01]  /*08c0*/  @!P4 IMAD.WIDE.U32 R8, R25, R20, R8 ;  /* 0x000000141908c225 */ /* 0x000fe200078e0008 */
[----:B------:R-:W-:-:S04]  /*08d0*/  MOV R24, RZ ;  /* 0x000000ff00187202 */ /* 0x000fc80000000f00 */
[----:B------:R-:W-:Y:S02]  /*08e0*/  @!P4 IADD3 R9, PT, PT, R9, R21, RZ ;  /* 0x000000150909c210 */ /* 0x000fe40007ffe0ff */
[C---:B----4-:R-:W-:Y:S01]  /*08f0*/  @!P4 LEA R12, P2, R8.reuse, R12, 0x1 ;  /* 0x0000000c080cc211 */ /* 0x050fe200078408ff */
[----:B------:R2:W4:Y:S03]  /*0900*/  @!P3 LDG.E R24, desc[UR16][R18.64] ;  /* 0x000000101218b981 */ /* 0x000526000c1e1900 */
[----:B------:R-:W-:-:S05]  /*0910*/  @!P4 LEA.HI.X R13, R8, R13, R9, 0x1, P2 ;  /* 0x0000000d080dc211 */ /* 0x000fca00010f0c09 */
[----:B------:R0:W4:Y:S01]  /*0920*/  @!P4 LDG.E R23, desc[UR16][R12.64] ;  /* 0x000000100c17c981 */ /* 0x000122000c1e1900 */
[C---:B------:R-:W-:Y:S02]  /*0930*/  ISETP.GT.AND P2, PT, R27.reuse, 0x1e, PT ;  /* 0x0000001e1b00780c */ /* 0x040fe40003f44270 */
[----:B------:R-:W-:Y:S01]  /*0940*/  ISETP.GT.AND P3, PT, R27, 0xf, PT ;  /* 0x0000000f1b00780c */ /* 0x000fe20003f64270 */
[----:B------:R-:W-:Y:S01]  /*0950*/  BSSY.RECONVERGENT B0, `(.L_x_1939) ;  /* 0x0000039000007945 */ /* 0x000fe20003800200 */
[--C-:B---3--:R-:W-:Y:S02]  /*0960*/  HADD2.F32 R21, -RZ, R22.reuse.H1_H1 ;  /* 0x30000016ff157230 */ /* 0x108fe40000004100 */
[----:B------:R-:W-:-:S03]  /*0970*/  HADD2.F32 R22, -RZ, R22.H0_H0 ;  /* 0x20000016ff167230 */ /* 0x000fc60000004100 */
[----:B-1----:R-:W-:Y:S02]  /*0980*/  FMUL.FTZ R11, R21, R21 ;  /* 0x00000015150b7220 */ /* 0x002fe40000410000 */
[----:B------:R-:W-:Y:S01]  /*0990*/  FADD.FTZ R8, R22, R21 ;  /* 0x0000001516087221 */ /* 0x000fe20000010000 */
[--C-:B-----5:R-:W-:Y:S02]  /*09a0*/  HADD2.F32 R17, -RZ, R3.reuse.H1_H1 ;  /* 0x30000003ff117230 */ /* 0x120fe40000004100 */
[----:B--2---:R-:W-:-:S03]  /*09b0*/  HADD2.F32 R18, -RZ, R3.H0_H0 ;  /* 0x20000003ff127230 */ /* 0x004fc60000004100 */
[----:B------:R-:W-:Y:S02]  /*09c0*/  FMUL.FTZ R9, R17, R17 ;  /* 0x0000001111097220 */ /* 0x000fe40000410000 */
[C---:B------:R-:W-:Y:S02]  /*09d0*/  FADD.FTZ R3, R18.reuse, R17 ;  /* 0x0000001112037221 */ /* 0x040fe40000010000 */
[----:B------:R-:W-:Y:S02]  /*09e0*/  FFMA.FTZ R9, R18, R18, R9 ;  /* 0x0000001212097223 */ /* 0x000fe40000010009 */
[----:B------:R-:W-:Y:S01]  /*09f0*/  FADD.FTZ R3, RZ, R3 ;  /* 0x00000003ff037221 */ /* 0x000fe20000010000 */
[----:B----4-:R-:W-:-:S03]  /*0a00*/  HADD2.F32 R16, -RZ, R24.H1_H1 ;  /* 0x30000018ff107230 */ /* 0x010fc60000004100 */
[----:B------:R-:W-:Y:S01]  /*0a10*/  FADD.FTZ R8, R3, R8 ;  /* 0x0000000803087221 */ /* 0x000fe20000010000 */
[----:B------:R-:W-:Y:S02]  /*0a20*/  HADD2.F32 R24, -RZ, R24.H0_H0 ;  /* 0x20000018ff187230 */ /* 0x000fe40000004100 */
[----:B------:R-:W-:Y:S01]  /*0a30*/  FFMA.FTZ R10, R22, R22, R11 ;  /* 0x00000016160a7223 */ /* 0x000fe2000001000b */
[----:B------:R-:W-:Y:S01]  /*0a40*/  FADD.FTZ R9, RZ, R9 ;  /* 0x00000009ff097221 */ /* 0x000fe20000010000 */
[----:B0-----:R-:W-:Y:S01]  /*0a50*/  FMUL.FTZ R13, R16, R16 ;  /* 0x00000010100d7220 */ /* 0x001fe20000410000 */
[--C-:B------:R-:W-:Y:S02]  /*0a60*/  HADD2.F32 R3, -RZ, R23.reuse.H1_H1 ;  /* 0x30000017ff037230 */ /* 0x100fe40000004100 */
[----:B------:R-:W-:Y:S01]  /*0a70*/  FADD.FTZ R9, R9, R10 ;  /* 0x0000000a09097221 */ /* 0x000fe20000010000 */
[----:B------:R-:W-:Y:S02]  /*0a80*/  HADD2.F32 R23, -RZ, R23.H0_H0 ;  /* 0x20000017ff177230 */ /* 0x000fe40000004100 */
        /* <DEDUP_REMOVED lines=37> */
.L_x_1940:
[----:B------:R-:W-:Y:S05]  /*0ce0*/  BSYNC.RECONVERGENT B0 ;  /* 0x0000000000007941 */ /* 0x000fea0003800200 */
.L_x_1939:
        /* <DEDUP_REMOVED lines=56> */
.L_x_1942:
[----:B------:R-:W-:Y:S05]  /*1070*/  BSYNC.RECONVERGENT B0 ;  /* 0x0000000000007941 */ /* 0x000fea0003800200 */
.L_x_1941:
        /* <DEDUP_REMOVED lines=15> */
[----:B------:R-:W-:Y:S01]  /*1170*/  IMAD.U32 R11, RZ, RZ, UR14 ;  /* 0x0000000eff0b7e24 */ /* 0x000fe2000f8e00ff */
[----:B-1----:R-:W-:Y:S01]  /*1180*/  MOV R14, UR14 ;  /* 0x0000000e000e7c02 */ /* 0x002fe20008000f00 */
[----:B------:R-:W-:Y:S02]  /*1190*/  UIMAD.WIDE.U32 UR12, UR12, 0x8, UR18 ;  /* 0x000000080c0c78a5 */ /* 0x000fe4000f8e0012 */
[----:B------:R-:W-:-:S04]  /*11a0*/  UIADD3 UR11, UPT, UPT, -UR11, 0x1, URZ ;  /* 0x000000010b0b7890 */ /* 0x000fc8000fffe1ff */
        /* <DEDUP_REMOVED lines=14> */
.L_x_1945:
[----:B------:R-:W2:Y:S04]  /*1290*/  LDG.E.STRONG.GPU R10, desc[UR16][R8.64] ;  /* 0x00000010080a7981 */ /* 0x000ea8000c1ef900 */
[----:B--2---:R-:W-:Y:S01]  /*12a0*/  CCTL.IVALL ;  /* 0x00000000ff00798f */ /* 0x004fe20002000000 */
[----:B------:R-:W-:Y:S05]  /*12b0*/  YIELD ;  /* 0x0000000000007946 */ /* 0x000fea0003800000 */
[----:B------:R-:W-:-:S13]  /*12c0*/  ISETP.NE.AND P4, PT, R10, R15, PT ;  /* 0x0000000f0a00720c */ /* 0x000fda0003f85270 */
[----:B------:R-:W-:Y:S05]  /*12d0*/  @P4 BRA `(.L_x_1945) ;  /* 0xfffffffc00ec4947 */ /* 0x000fea000383ffff */
.L_x_1944:
        /* <DEDUP_REMOVED lines=15> */
.L_x_1947:
        /* <DEDUP_REMOVED lines=11> */
[----:B------:R-:W-:Y:S02]  /*1480*/  MOV R10, UR26 ;  /* 0x0000001a000a7c02 */ /* 0x000fe40008000f00 */
[----:B------:R-:W-:-:S06]  /*1490*/  MOV R11, UR27 ;  /* 0x0000001b000b7c02 */ /* 0x000fcc0008000f00 */
[----:B------:R-:W4:Y:S01]  /*14a0*/  @!P4 LDG.E.64 R10, desc[UR16][R10.64] ;  /* 0x000000100a0ac981 */ /* 0x000f22000c1e1b00 */
[----:B------:R-:W-:-:S06]  /*14b0*/  UIADD3 UR26, UPT, UPT, UR5, 0x2, URZ ;  /* 0x00000002051a7890 */ /* 0x000fcc000fffe0ff */
[----:B-1----:R-:W-:Y:S01]  /*14c0*/  IMAD.U32 R14, RZ, RZ, UR26 ;  /* 0x0000001aff0e7e24 */ /* 0x002fe2000f8e00ff */
        /* <DEDUP_REMOVED lines=8> */
[----:B--2---:R-:W-:Y:S01]  /*1550*/  MOV R15, UR27 ;  /* 0x0000001b000f7c02 */ /* 0x004fe20008000f00 */
[----:B------:R-:W-:-:S05]  /*1560*/  @!UP1 UIMAD.WIDE.U32 UR26, UR23, 0x8, UR18 ;  /* 0x00000008171a98a5 */ /* 0x000fca000f8e0012 */
[----:B------:R-:W2:Y:S01]  /*1570*/  @!P5 LDG.E.64 R14, desc[UR16][R14.64] ;  /* 0x000000100e0ed981 */ /* 0x000ea2000c1e1b00 */
[----:B0--3--:R-:W-:Y:S01]  /*1580*/  @!P2 FADD.FTZ R12, R12, R8 ;  /* 0x000000080c0ca221 */ /* 0x009fe20000010000 */
[----:B------:R-:W-:Y:S01]  /*1590*/  @!P2 FADD.FTZ R13, R13, R9 ;  /* 0x000000090d0da221 */ /* 0x000fe20000010000 */
        /* <DEDUP_REMOVED lines=39> */
[----:B------:R-:W-:Y:S01]  /*1810*/  MOV R10, UR26 ;  /* 0x0000001a000a7c02 */ /* 0x000fe20008000f00 */
[----:B------:R-:W3:Y:S01]  /*1820*/  @!P6 LDG.E.64 R8, desc[UR16][R8.64] ;  /* 0x000000100808e981 */ /* 0x000ee2000c1e1b00 */
        /* <DEDUP_REMOVED lines=21> */
.L_x_1946:
        /* <DEDUP_REMOVED lines=33> */
[----:B------:R-:W4:Y:S01]  /*1b90*/  @!P4 LDG.E.64 R8, desc[UR16][R8.64] ;  /* 0x000000100808c981 */ /* 0x000f22000c1e1b00 */
[----:B------:R-:W-:Y:S01]  /*1ba0*/  @!UP2 UIMAD.WIDE.U32 UR14, UR14, 0x8, UR18 ;  /* 0x000000080e0ea8a5 */ /* 0x000fe2000f8e0012 */
[----:B-1----:R-:W-:Y:S02]  /*1bb0*/  MOV R14, UR12 ;  /* 0x0000000c000e7c02 */ /* 0x002fe40008000f00 */
[----:B--2---:R-:W-:-:S06]  /*1bc0*/  MOV R15, UR13 ;  /* 0x0000000d000f7c02 */ /* 0x004fcc0008000f00 */
[----:B------:R-:W2:Y:S01]  /*1bd0*/  @!P5 LDG.E.64 R14, desc[UR16][R14.64] ;  /* 0x000000100e0ed981 */ /* 0x000ea2000c1e1b00 */
[----:B0--3--:R-:W-:Y:S01]  /*1be0*/  @!P2 FADD.FTZ R12, R12, R10 ;  /* 0x0000000a0c0ca221 */ /* 0x009fe20000010000 */
[----:B------:R-:W-:Y:S01]  /*1bf0*/  @!P2 FADD.FTZ R13, R13, R11 ;  /* 0x0000000b0d0da221 */ /* 0x000fe20000010000 */
[----:B------:R-:W-:Y:S02]  /*1c00*/  MOV R10, UR14 ;  /* 0x0000000e000a7c02 */ /* 0x000fe40008000f00 */
[----:B------:R-:W-:-:S06]  /*1c10*/  MOV R11, UR15 ;  /* 0x0000000f000b7c02 */ /* 0x000fcc0008000f00 */
[----:B------:R-:W3:Y:S01]  /*1c20*/  @!P6 LDG.E.64 R10, desc[UR16][R10.64] ;  /* 0x000000100a0ae981 */ /* 0x000ee2000c1e1b00 */
[----:B------:R-:W-:Y:S01]  /*1c30*/  MOV R19, UR5 ;  /* 0x0000000500137c02 */ /* 0x000fe20008000f00 */
[----:B----4-:R-:W-:-:S04]  /*1c40*/  @!P4 FADD.FTZ R12, R12, R8 ;  /* 0x000000080c0cc221 */ /* 0x010fc80000010000 */
[----:B------:R-:W-:Y:S02]  /*1c50*/  VIADD R8, R19, 0x4 ;  /* 0x0000000413087836 */ /* 0x000fe40000000000 */
[----:B------:R-:W-:-:S03]  /*1c60*/  @!P4 FADD.FTZ R13, R13, R9 ;  /* 0x000000090d0dc221 */ /* 0x000fc60000010000 */
[----:B------:R-:W-:Y:S01]  /*1c70*/  R2UR UR5, R8 ;  /* 0x00000000080572ca */ /* 0x000fe200000e0000 */
[----:B--2---:R-:W-:Y:S01]  /*1c80*/  @!P5 FADD.FTZ R12, R12, R14 ;  /* 0x0000000e0c0cd221 */ /* 0x004fe20000010000 */
[----:B------:R-:W-:-:S03]  /*1c90*/  @!P5 FADD.FTZ R13, R13, R15 ;  /* 0x0000000f0d0dd221 */ /* 0x000fc60000010000 */
[----:B---3--:R-:W-:Y:S01]  /*1ca0*/  @!P6 FADD.FTZ R12, R12, R10 ;  /* 0x0000000a0c0ce221 */ /* 0x008fe20000010000 */
[----:B------:R-:W-:-:S09]  /*1cb0*/  @!P6 FADD.FTZ R13, R13, R11 ;  /* 0x0000000b0d0de221 */ /* 0x000fd20000010000 */
.L_x_1948:
        /* <DEDUP_REMOVED lines=28> */
.L_x_1949:
        /* <DEDUP_REMOVED lines=8> */
[----:B------:R-:W-:-:S04]  /*1f00*/  IMAD.U32 R8, RZ, RZ, UR11 ;  /* 0x0000000bff087e24 */ /* 0x000fc8000f8e00ff */
[----:B------:R-:W-:-:S06]  /*1f10*/  IMAD.WIDE.U32 R8, R8, R9, UR18 ;  /* 0x0000001208087e25 */ /* 0x000fcc000f8e0009 */
[----:B------:R-:W0:Y:S02]  /*1f20*/  LDG.E.64 R8, desc[UR16][R8.64] ;  /* 0x0000001008087981 */ /* 0x000e24000c1e1b00 */
[----:B0--3--:R-:W-:Y:S01]  /*1f30*/  FADD.FTZ R12, R12, R8 ;  /* 0x000000080c0c7221 */ /* 0x009fe20000010000 */
[----:B------:R-:W-:-:S07]  /*1f40*/  FADD.FTZ R13, R13, R9 ;  /* 0x000000090d0d7221 */ /* 0x000fce0000010000 */
.L_x_1950:
[----:B------:R-:W-:Y:S05]  /*1f50*/  BSYNC.RECONVERGENT B0 ;  /* 0x0000000000007941 */ /* 0x000fea0003800200 */
.L_x_1943:
[----:B------:R-:W4:Y:S01]  /*1f60*/  @P0 LDC.64 R8, c[0x0][0x388] ;  /* 0x0000e200ff080b82 */ /* 0x000f220000000a00 */
[----:B------:R-:W5:Y:S01]  /*1f70*/  LDCU UR12, c[0x0][0x414] ;  /* 0x00008280ff0c77ac */ /* 0x000f620008000800 */
[----:B------:R-:W-:Y:S02]  /*1f80*/  MOV R11, UR9 ;  /* 0x00000009000b7c02 */ /* 0x000fe40008000f00 */
[----:B--2---:R-:W-:Y:S01]  /*1f90*/  LOP3.LUT R15, R26, 0xffff, RZ, 0xc0, !PT ;  /* 0x0000ffff1a0f7812 */ /* 0x004fe200078ec0ff */
[----:B------:R-:W-:-:S03]  /*1fa0*/  UMOV UR5, 0x400 ;  /* 0x0000040000057882 */ /* 0x000fc60000000000 */
[----:B------:R-:W2:Y:S01]  /*1fb0*/  S2UR UR11, SR_CgaCtaId ;  /* 0x00000000000b79c3 */ /* 0x000ea20000008800 */
[----:B------:R-:W-:Y:S01]  /*1fc0*/  IADD3 R15, PT, PT, R15, UR10, RZ ;  /* 0x0000000a0f0f7c10 */ /* 0x000fe2000fffe0ff */
[----:B-----5:R-:W-:Y:S01]  /*1fd0*/  @P0 FMUL.FTZ R10, R12, UR12 ;  /* 0x0000000c0c0a0c20 */ /* 0x020fe20008410000 */
[----:B----4-:R-:W-:-:S04]  /*1fe0*/  @P0 IMAD.WIDE R8, R11, 0x8, R8 ;  /* 0x000000080b080825 */ /* 0x010fc800078e0208 */
[----:B------:R-:W-:-:S05]  /*1ff0*/  @P0 FMUL.FTZ R11, R13, UR12 ;  /* 0x0000000c0d0b0c20 */ /* 0x000fca0008410000 */
[----:B------:R4:W-:Y:S01]  /*2000*/  @P0 STG.E.64 desc[UR16][R8.64], R10 ;  /* 0x0000000a08000986 */ /* 0x0009e2000c101b10 */
[----:B--2---:R-:W-:-:S09]  /*2010*/  ULEA UR5, UR11, UR5, 0x18 ;  /* 0x000000050b057291 */ /* 0x004fd2000f8ec0ff */
[----:B------:R0:W-:Y:S01]  /*2020*/  @!P3 STS.64 [UR5+0xc0], R12 ;  /* 0x0000c00cff00b988 */ /* 0x0001e20008000a05 */
[----:B----4-:R-:W2:Y:S08]  /*2030*/  LDC.64 R8, c[0x0][0x398] ;  /* 0x0000e600ff087b82 */ /* 0x010eb00000000a00 */
[----:B------:R-:W4:Y:S01]  /*2040*/  LDC.64 R10, c[0x0][0x3a0] ;  /* 0x0000e800ff0a7b82 */ /* 0x000f220000000a00 */
[----:B--2---:R-:W-:-:S07]  /*2050*/  IMAD.WIDE R8, R15, 0x2, R8 ;  /* 0x000000020f087825 */ /* 0x004fce00078e0208 */
[----:B------:R-:W-:Y:S01]  /*2060*/  BAR.SYNC.DEFER_BLOCKING 0x0 ;  /* 0x0000000000007b1d */ /* 0x000fe20000010000 */
[----:B----4-:R-:W-:-:S05]  /*2070*/  IMAD.WIDE R10, R15, 0x2, R10 ;  /* 0x000000020f0a7825 */ /* 0x010fca00078e020a */
[----:B0--3--:R-:W2:Y:S04]  /*2080*/  LDG.E.U16 R13, desc[UR16][R8.64] ;  /* 0x00000010080d7981 */ /* 0x009ea8000c1e1500 */
[----:B------:R0:W3:Y:S04]  /*2090*/  LDG.E.U16 R12, desc[UR16][R8.64+0x2] ;  /* 0x00000210080c7981 */ /* 0x0000e8000c1e1500 */
[----:B-1----:R-:W4:Y:S04]  /*20a0*/  LDG.E.U16 R14, desc[UR16][R10.64] ;  /* 0x000000100a0e7981 */ /* 0x002f28000c1e1500 */
[----:B------:R2:W5:Y:S01]  /*20b0*/  LDG.E.U16 R15, desc[UR16][R10.64+0x2] ;  /* 0x000002100a0f7981 */ /* 0x000562000c1e1500 */
[----:B------:R-:W-:Y:S03]  /*20c0*/  BSSY.RECONVERGENT B0, `(.L_x_1951) ;  /* 0x00000f5000007945 */ /* 0x000fe60003800200 */
[----:B0-----:R-:W0:Y:S02]  /*20d0*/  LDS.64 R8, [UR5+0xc0] ;  /* 0x0000c005ff087984 */ /* 0x001e240008000a00 */
[----:B0-----:R-:W-:-:S04]  /*20e0*/  FMUL.FTZ R8, R8, UR12 ;  /* 0x0000000c08087c20 */ /* 0x001fc80008410000 */
[----:B------:R-:W-:-:S04]  /*20f0*/  FMUL.FTZ R20, R8, R8 ;  /* 0x0000000808147220 */ /* 0x000fc80000410000 */
[----:B------:R-:W-:Y:S01]  /*2100*/  FFMA.FTZ R20, R9, UR12, -R20 ;  /* 0x0000000c09147c23 */ /* 0x000fe20008010814 */
[----:B------:R-:W-:-:S04]  /*2110*/  MOV R9, 0x3f800000 ;  /* 0x3f80000000097802 */ /* 0x000fc80000000f00 */
[----:B------:R-:W-:-:S13]  /*2120*/  FSETP.GTU.FTZ.AND P2, PT, R20, RZ, PT ;  /* 0x000000ff1400720b */ /* 0x000fda0003f5c000 */
[----:B------:R-:W0:Y:S02]  /*2130*/  @P2 LDC R19, c[0x0][0x3a8] ;  /* 0x0000ea00ff132b82 */ /* 0x000e240000000800 */
[----:B0-----:R-:W-:Y:S01]  /*2140*/  @P2 FADD.FTZ R19, R20, R19 ;  /* 0x0000001314132221 */ /* 0x001fe20000010000 */
[----:B------:R-:W-:-:S03]  /*2150*/  IADD3 R20, PT, PT, R2, 0x40, RZ ;  /* 0x0000004002147810 */ /* 0x000fc60007ffe0ff */
[----:B------:R0:W1:Y:S01]  /*2160*/  @P2 MUFU.RSQ R9, R19 ;  /* 0x0000001300092308 */ /* 0x0000620000001400 */
[----:B--2---:R-:W-:Y:S02]  /*2170*/  SHF.L.U32 R10, R13, 0x10, RZ ;  /* 0x000000100d0a7819 */ /* 0x004fe400000006ff */
[----:B---3--:R-:W-:Y:S02]  /*2180*/  SHF.L.U32 R11, R12, 0x10, RZ ;  /* 0x000000100c0b7819 */ /* 0x008fe400000006ff */
[----:B----4-:R-:W-:Y:S02]  /*2190*/  SHF.L.U32 R12, R14, 0x10, RZ ;  /* 0x000000100e0c7819 */ /* 0x010fe400000006ff */
        /* <DEDUP_REMOVED lines=16> */
[----:B------:R-:W-:Y:S02]  /*22a0*/  F2FP.F16.F32.PACK_AB R17, R18, R15 ;  /* 0x0000000f1211723e */ /* 0x000fe400000000ff */
[----:B------:R-:W-:Y:S01]  /*22b0*/  MOV R15, R7 ;  /* 0x00000007000f7202 */ /* 0x000fe20000000f00 */
[----:B0-----:R-:W-:Y:S01]  /*22c0*/  IMAD R18, R14, UR14, RZ ;  /* 0x0000000e0e127c24 */ /* 0x001fe2000f8e02ff */
[----:B------:R-:W-:-:S03]  /*22d0*/  MOV R14, R4 ;  /* 0x00000004000e7202 */ /* 0x000fc60000000f00 */
[C---:B------:R-:W-:Y:S02]  /*22e0*/  IMAD R19, R2.reuse, UR15, R18 ;  /* 0x0000000f02137c24 */ /* 0x040fe4000f8e0212 */
[----:B------:R-:W-:-:S04]  /*22f0*/  IMAD.WIDE.U32 R14, R2, UR14, R14 ;  /* 0x0000000e020e7c25 */ /* 0x000fc8000f8e000e */
[----:B------:R-:W-:Y:S01]  /*2300*/  IMAD.IADD R15, R15, 0x1, R19 ;  /* 0x000000010f0f7824 */ /* 0x000fe200078e0213 */
[----:B-1----:R-:W-:-:S04]  /*2310*/  LEA R18, P1, R14, UR10, 0x1 ;  /* 0x0000000a0e127c11 */ /* 0x002fc8000f8208ff */
[----:B------:R-:W-:-:S05]  /*2320*/  LEA.HI.X R19, R14, UR11, R15, 0x1, P1 ;  /* 0x0000000b0e137c11 */ /* 0x000fca00088f0c0f */
[----:B------:R0:W-:Y:S04]  /*2330*/  STG.E desc[UR16][R18.64], R17 ;  /* 0x0000001112007986 */ /* 0x0001e8000c101910 */
.L_x_1954:
[----:B------:R-:W-:Y:S05]  /*2340*/  BSYNC.RECONVERGENT B1 ;  /* 0x0000000000017941 */ /* 0x000fea0003800200 */
.L_x_1953:
        /* <DEDUP_REMOVED lines=22> */
[----:B------:R-:W-:-:S05]  /*24b0*/  F2FP.F16.F32.PACK_AB R15, R14, R15 ;  /* 0x0000000f0e0f723e */ /* 0x000fca00000000ff */
[----:B------:R0:W-:Y:S02]  /*24c0*/  STG.E desc[UR16][R18.64], R15 ;  /* 0x0000000f12007986 */ /* 0x0001e4000c101910 */
.L_x_1956:
[----:B------:R-:W-:Y:S05]  /*24d0*/  BSYNC.RECONVERGENT B1 ;  /* 0x0000000000017941 */ /* 0x000fea0003800200 */
.L_x_1955:
        /* <DEDUP_REMOVED lines=23> */
[----:B------:R-:W-:Y:S02]  /*2650*/  F2FP.F16.F32.PACK_AB R15, R21, R20 ;  /* 0x00000014150f723e */ /* 0x000fe400000000ff */
[----:B------:R-:W-:-:S05]  /*2660*/  LEA.HI.X R17, R14, UR15, R19, 0x1, P1 ;  /* 0x0000000f0e117c11 */ /* 0x000fca00088f0c13 */
[----:B------:R0:W-:Y:S04]  /*2670*/  STG.E desc[UR16][R16.64], R15 ;  /* 0x0000000f10007986 */ /* 0x0001e8000c101910 */
.L_x_1958:
[----:B------:R-:W-:Y:S05]  /*2680*/  BSYNC.RECONVERGENT B1 ;  /* 0x0000000000017941 */ /* 0x000fea0003800200 */
.L_x_1957:
        /* <DEDUP_REMOVED lines=10> */
[----:B------:R-:W-:Y:S01]  /*2730*/  F2FP.F16.F32.PACK_AB R3, R8, R3 ;  /* 0x000000030803723e */ /* 0x000fe200000000ff */
        /* <DEDUP_REMOVED lines=8> */
.L_x_1952:
        /* <DEDUP_REMOVED lines=23> */
[----:B------:R-:W-:Y:S01]  /*2930*/  F2FP.F16.F32.PACK_AB R17, R18, R17 ;  /* 0x000000111211723e */ /* 0x000fe200000000ff */
[----:B-1----:R-:W-:Y:S02]  /*2940*/  IMAD R18, R15, UR10, RZ ;  /* 0x0000000a0f127c24 */ /* 0x002fe4000f8e02ff */
[----:B------:R-:W-:-:S02]  /*2950*/  IMAD.MOV.U32 R15, RZ, RZ, R7 ;  /* 0x000000ffff0f7224 */ /* 0x000fc400078e0007 */
[C---:B------:R-:W-:Y:S02]  /*2960*/  IMAD R18, R2.reuse, UR11, R18 ;  /* 0x0000000b02127c24 */ /* 0x040fe4000f8e0212 */
[----:B------:R-:W-:-:S05]  /*2970*/  IMAD.WIDE.U32 R14, R2, UR10, R14 ;  /* 0x0000000a020e7c25 */ /* 0x000fca000f8e000e */
[----:B------:R-:W-:Y:S02]  /*2980*/  IADD3 R15, PT, PT, R15, R18, RZ ;  /* 0x000000120f0f7210 */ /* 0x000fe40007ffe0ff */
[----:B--2---:R-:W-:-:S04]  /*2990*/  LEA R18, P1, R14, UR12, 0x1 ;  /* 0x0000000c0e127c11 */ /* 0x004fc8000f8208ff */
[----:B------:R-:W-:-:S05]  /*29a0*/  LEA.HI.X R19, R14, UR13, R15, 0x1, P1 ;  /* 0x0000000d0e137c11 */ /* 0x000fca00088f0c0f */
[----:B------:R1:W-:Y:S04]  /*29b0*/  STG.E desc[UR16][R18.64], R17 ;  /* 0x0000001112007986 */ /* 0x0003e8000c101910 */
.L_x_1961:
[----:B0-----:R-:W-:Y:S05]  /*29c0*/  BSYNC.RECONVERGENT B1 ;  /* 0x0000000000017941 */ /* 0x001fea0003800200 */
.L_x_1960:
        /* <DEDUP_REMOVED lines=31> */
[----:B------:R-:W-:Y:S02]  /*2bc0*/  F2FP.F16.F32.PACK_AB R21, R22, R21 ;  /* 0x000000151615723e */ /* 0x000fe400000000ff */
[----:B------:R-:W-:-:S05]  /*2bd0*/  LEA.HI.X R19, R14, UR13, R19, 0x1, P1 ;  /* 0x0000000d0e137c11 */ /* 0x000fca00088f0c13 */
[----:B------:R0:W-:Y:S04]  /*2be0*/  STG.E desc[UR16][R18.64], R21 ;  /* 0x0000001512007986 */ /* 0x0001e8000c101910 */
.L_x_1963:
[----:B------:R-:W-:Y:S05]  /*2bf0*/  BSYNC.RECONVERGENT B1 ;  /* 0x0000000000017941 */ /* 0x000fea0003800200 */
.L_x_1962:
        /* <DEDUP_REMOVED lines=34> */
[----:B------:R-:W-:-:S05]  /*2e20*/  F2FP.F16.F32.PACK_AB R19, R19, R20 ;  /* 0x000000141313723e */ /* 0x000fca00000000ff */
[----:B------:R0:W-:Y:S02]  /*2e30*/  STG.E desc[UR16][R16.64], R19 ;  /* 0x0000001310007986 */ /* 0x0001e4000c101910 */
.L_x_1965:
[----:B------:R-:W-:Y:S05]  /*2e40*/  BSYNC.RECONVERGENT B1 ;  /* 0x0000000000017941 */ /* 0x000fea0003800200 */
.L_x_1964:
        /* <DEDUP_REMOVED lines=26> */
[----:B------:R-:W-:-:S05]  /*2ff0*/  F2FP.F16.F32.PACK_AB R9, R8, R9 ;  /* 0x000000090809723e */ /* 0x000fca00000000ff */
[----:B------:R2:W-:Y:S02]  /*3000*/  STG.E desc[UR16][R6.64], R9 ;  /* 0x0000000906007986 */ /* 0x0005e4000c101910 */
.L_x_1959:
[----:B------:R-:W-:Y:S05]  /*3010*/  BSYNC.RECONVERGENT B0 ;  /* 0x0000000000007941 */ /* 0x000fea0003800200 */
.L_x_1951:
[----:B------:R-:W-:Y:S02]  /*3020*/  UIADD3 UR9, UPT, UPT, UR21, UR9, URZ ;  /* 0x0000000915097290 */ /* 0x000fe4000fffe0ff */
[----:B------:R-:W-:Y:S02]  /*3030*/  UIADD3 UR4, UPT, UPT, UR4, 0x1, URZ ;  /* 0x0000000104047890 */ /* 0x000fe4000fffe0ff */
[----:B------:R-:W-:-:S09]  /*3040*/  UISETP.GE.AND UP1, UPT, UR9, UR7, UPT ;  /* 0x000000070900728c */ /* 0x000fd2000bf26270 */
[----:B------:R-:W-:Y:S05]  /*3050*/  BRA.U !UP1, `(.L_x_1966) ;  /* 0xffffffd109887547 */ /* 0x000fea000b83ffff */
[----:B------:R-:W-:Y:S05]  /*3060*/  EXIT ;  /* 0x000000000000794d */ /* 0x000fea0003800000 */
.L_x_1967:
        /* <DEDUP_REMOVED lines=9> */
.L_x_2516:


//--------------------- .text._Z35group_norm_nhwc_fwd_one_pass_kernelI11Fp16IOBf16WLi512ELi20ELi640EEv26Group_norm_nhwc_fwd_params --------------------------
	.section	.text._Z35group_norm_nhwc_fwd_one_pass_kernelI11Fp16IOBf16WLi512ELi20ELi640EEv26Group_norm_nhwc_fwd_params,"ax",@progbits
	.align	128
        .global         _Z35group_norm_nhwc_fwd_one_pass_kernelI11Fp16IOBf16WLi512ELi20ELi640EEv26Group_norm_nhwc_fwd_params
        .type           _Z35group_norm_nhwc_fwd_one_pass_kernelI11Fp16IOBf16WLi512ELi20ELi640EEv26Group_norm_nhwc_fwd_params,@function
        .size           _Z35group_norm_nhwc_fwd_one_pass_kernelI11Fp16IOBf16WLi512ELi20ELi640EEv26Group_norm_nhwc_fwd_params,(.L_x_2517 - _Z35group_norm_nhwc_fwd_one_pass_kernelI11Fp16IOBf16WLi512ELi20ELi640EEv26Group_norm_nhwc_fwd_params)
        .other          _Z35group_norm_nhwc_fwd_one_pass_kernelI11Fp16IOBf16WLi512ELi20ELi640EEv26Group_norm_nhwc_fwd_params,@"STO_CUDA_ENTRY STV_DEFAULT"
_Z35group_norm_nhwc_fwd_one_pass_kernelI11Fp16IOBf16WLi512ELi20ELi640EEv26Group_norm_nhwc_fwd_params:
.text._Z35group_norm_nhwc_fwd_one_pass_kernelI11Fp16IOBf16WLi512ELi20ELi640EEv26Group_norm_nhwc_fwd_params:
        /* <DEDUP_REMOVED lines=47> */
.L_x_2011:
[----:B-1----:R-:W1:Y:S01]  /*02f0*/  LDCU UR5, c[0x0][0x3f8] ;  /* 0x00007f00ff0577ac */ /* 0x002e620008000800 */
        /* <DEDUP_REMOVED lines=254> */
.L_x_1969:
[----:B------:R-:W-:Y:S05]  /*12e0*/  BSYNC.RECONVERGENT B0 ;  /* 0x0000000000007941 */ /* 0x000fea0003800200 */
.L_x_1968:
        /* <DEDUP_REMOVED lines=56> */
.L_x_1971:
[----:B------:R-:W-:Y:S05]  /*1670*/  BSYNC.RECONVERGENT B0 ;  /* 0x0000000000007941 */ /* 0x000fea0003800200 */
.L_x_1970:
        /* <DEDUP_REMOVED lines=33> */
.L_x_1974:
[----:B------:R-:W2:Y:S04]  /*1890*/  LDG.E.STRONG.GPU R15, desc[UR16][R12.64] ;  /* 0x000000100c0f7981 */ /* 0x000ea8000c1ef900 */
[----:B--2---:R-:W-:Y:S01]  /*18a0*/  CCTL.IVALL ;  /* 0x00000000ff00798f */ /* 0x004fe20002000000 */
[----:B------:R-:W-:Y:S05]  /*18b0*/  YIELD ;  /* 0x0000000000007946 */ /* 0x000fea0003800000 */
[----:B------:R-:W-:-:S13]  /*18c0*/  ISETP.NE.AND P4, PT, R15, R14, PT ;  /* 0x0000000e0f00720c */ /* 0x000fda0003f85270 */
[----:B------:R-:W-:Y:S05]  /*18d0*/  @P4 BRA `(.L_x_1974) ;  /* 0xfffffffc00ec4947 */ /* 0x000fea000383ffff */
.L_x_1973:
        /* <DEDUP_REMOVED lines=15> */
.L_x_1976:
        /* <DEDUP_REMOVED lines=91> */
.L_x_1975:
        /* <DEDUP_REMOVED lines=52> */
.L_x_1977:
        /* <DEDUP_REMOVED lines=28> */
.L_x_1978:
        /* <DEDUP_REMOVED lines=13> */
.L_x_1979:
[----:B------:R-:W-:Y:S05]  /*2550*/  BSYNC.RECONVERGENT B0 ;  /* 0x0000000000007941 */ /* 0x000fea0003800200 */
.L_x_1972:
        /* <DEDUP_REMOVED lines=74> */
.L_x_1983:
[----:B------:R-:W-:Y:S05]  /*2a00*/  BSYNC.RECONVERGENT B1 ;  /* 0x0000000000017941 */ /* 0x000fea0003800200 */
.L_x_1982:
        /* <DEDUP_REMOVED lines=20> */
.L_x_1985:
[----:B------:R-:W-:Y:S05]  /*2b50*/  BSYNC.RECONVERGENT B1 ;  /* 0x0000000000017941 */ /* 0x000fea0003800200 */
.L_x_1984:
        /* <DEDUP_REMOVED lines=23> */
[----:B------:R-:W-:Y:S01]  /*2cd0*/  FFMA.FTZ R21, R12, R21, R18 ;  /* 0x000000150c157223 */ /* 0x000fe20000010012 */
        /* <DEDUP_REMOVED lines=9> */
.L_x_1987:
[----:B------:R-:W-:Y:S05]  /*2d70*/  BSYNC.RECONVERGENT B1 ;  /* 0x0000000000017941 */ /* 0x000fea0003800200 */
.L_x_1986:
        /* <DEDUP_REMOVED lines=20> */
.L_x_1989:
[----:B------:R-:W-:Y:S05]  /*2ec0*/  BSYNC.RECONVERGENT B1 ;  /* 0x0000000000017941 */ /* 0x000fea0003800200 */
.L_x_1988:
        /* <DEDUP_REMOVED lines=10> */
[----:B------:R-:W-:Y:S01]  /*2f70*/  FFMA.FTZ R3, R12, R3, R18 ;  /* 0x000000030c037223 */ /* 0x000fe20000010012 */
        /* <DEDUP_REMOVED lines=9> */
.L_x_1991:
[----:B------:R-:W-:Y:S05]  /*3010*/  BSYNC.RECONVERGENT B1 ;  /* 0x0000000000017941 */ /* 0x000fea0003800200 */
.L_x_1990:
        /* <DEDUP_REMOVED lines=10> */
[----:B------:R-:W-:Y:S01]  /*30c0*/  FFMA.FTZ R4, R13, R4, R19 ;  /* 0x000000040d047223 */ /* 0x000fe20000010013 */
        /* <DEDUP_REMOVED lines=9> */
.L_x_1993:
[----:B------:R-:W-:Y:S05]  /*3160*/  BSYNC.RECONVERGENT B1 ;  /* 0x0000000000017941 */ /* 0x000fea0003800200 */
.L_x_1992:
        /* <DEDUP_REMOVED lines=20> */
.L_x_1995:
[----:B------:R-:W-:Y:S05]  /*32b0*/  BSYNC.RECONVERGENT B1 ;  /* 0x0000000000017941 */ /* 0x000fea0003800200 */
.L_x_1994:
[----:B------:R-:W-:Y:S05]  /*32c0*/  @P4 BRA `(.L_x_1996) ;  /* 0x0000001000744947 */ /* 0x000fea0003800000 */
[----:B------:R-:W2:Y:S01]  /*32d0*/  LDCU.64 UR10, c[0x0][0x3e0] ;  /* 0x00007c00ff0a77ac */ /* 0x000ea20008000a00 */
[----:B------:R-:W-:Y:S01]  /*32e0*/  MOV R7, R9 ;  /* 0x0000000900077202 */ /* 0x000fe20000000f00 */
[----:B------:R-:W-:Y:S01]  /*32f0*/  FADD.FTZ R27, R27, -UR5 ;  /* 0x800000051b1b7e21 */ /* 0x000fe20008010000 */
[----:B------:R-:W-:Y:S01]  /*3300*/  FADD.FTZ R10, R10, -UR5 ;  /* 0x800000050a0a7e21 */ /* 0x000fe20008010000 */
[----:B------:R-:W5:Y:S02]  /*3310*/  LDCU.64 UR12, c[0x0][0x380] ;  /* 0x00007000ff0c77ac */ /* 0x000f640008000a00 */
[----:B------:R-:W-:Y:S01]  /*3320*/  FMUL.FTZ R27, R27, UR8 ;  /* 0x000000081b1b7c20 */ /* 0x000fe20008410000 */
[----:B------:R-:W-:-:S04]  /*3330*/  FMUL.FTZ R10, R10, UR8 ;  /* 0x000000080a0a7c20 */ /* 0x000fc80008410000 */
[----:B------:R-:W-:Y:S01]  /*3340*/  FFMA.FTZ R10, R13, R10, R19 ;  /* 0x0000000a0d0a7223 */ /* 0x000fe20000010013 */
[----:B--234-:R-:W-:Y:S02]  /*3350*/  IMAD R3, R43, UR10, RZ ;  /* 0x0000000a2b037c24 */ /* 0x01cfe4000f8e02ff */
[----:B------:R-:W-:-:S04]  /*3360*/  IMAD.WIDE.U32 R6, R40, UR10, R6 ;  /* 0x0000000a28067c25 */ /* 0x000fc8000f8e0006 */
[----:B------:R-:W-:Y:S02]  /*3370*/  IMAD R5, R40, UR11, R3 ;  /* 0x0000000b28057c24 */ /* 0x000fe4000f8e0203 */
[----:B------:R-:W-:Y:S01]  /*3380*/  FFMA.FTZ R3, R12, R27, R18 ;  /* 0x0000001b0c037223 */ /* 0x000fe20000010012 */
[----:B-----5:R-:W-:Y:S02]  /*3390*/  LEA R4, P1, R6, UR12, 0x1 ;  /* 0x0000000c06047c11 */ /* 0x020fe4000f8208ff */
[----:B------:R-:W-:Y:S02]  /*33a0*/  IADD3 R5, PT, PT, R7, R5, RZ ;  /* 0x0000000507057210 */ /* 0x000fe40007ffe0ff */
[----:B------:R-:W-:Y:S02]  /*33b0*/  F2FP.F16.F32.PACK_AB R3, R10, R3 ;  /* 0x000000030a03723e */ /* 0x000fe400000000ff */
[----:B------:R-:W-:-:S05]  /*33c0*/  LEA.HI.X R5, R6, UR13, R5, 0x1, P1 ;  /* 0x0000000d06057c11 */ /* 0x000fca00088f0c05 */
[----:B------:R2:W-:Y:S01]  /*33d0*/  STG.E desc[UR16][R4.64], R3 ;  /* 0x0000000304007986 */ /* 0x0005e2000c101910 */
[----:B------:R-:W-:Y:S05]  /*33e0*/  BRA `(.L_x_1996) ;  /* 0x00000010002c7947 */ /* 0x000fea0003800000 */
.L_x_1981:
        /* <DEDUP_REMOVED lines=34> */
[----:B------:R-:W-:Y:S02]  /*3610*/  F2FP.F16.F32.PACK_AB R21, R21, R20 ;  /* 0x000000141515723e */ /* 0x000fe400000000ff */
[----:B------:R-:W-:-:S05]  /*3620*/  LEA.HI.X R17, R14, UR13, R22, 0x1, P1 ;  /* 0x0000000d0e117c11 */ /* 0x000fca00088f0c16 */
[----:B------:R0:W-:Y:S04]  /*3630*/  STG.E desc[UR16][R16.64], R21 ;  /* 0x0000001510007986 */ /* 0x0001e8000c101910 */
.L_x_1998:
[----:B------:R-:W-:Y:S05]  /*3640*/  BSYNC.RECONVERGENT B1 ;  /* 0x0000000000017941 */ /* 0x000fea0003800200 */
.L_x_1997:
        /* <DEDUP_REMOVED lines=29> */
[----:B------:R-:W-:-:S05]  /*3820*/  F2FP.F16.F32.PACK_AB R21, R20, R21 ;  /* 0x000000151415723e */ /* 0x000fca00000000ff */
[----:B------:R1:W-:Y:S02]  /*3830*/  STG.E desc[UR16][R16.64], R21 ;  /* 0x0000001510007986 */ /* 0x0003e4000c101910 */
.L_x_2000:
[----:B------:R-:W-:Y:S05]  /*3840*/  BSYNC.RECONVERGENT B1 ;  /* 0x0000000000017941 */ /* 0x000fea0003800200 */
.L_x_1999:
        /* <DEDUP_REMOVED lines=41> */
[----:B------:R-:W-:-:S05]  /*3ae0*/  F2FP.F16.F32.PACK_AB R21, R20, R21 ;  /* 0x000000151415723e */ /* 0x000fca00000000ff */
[----:B------:R2:W-:Y:S02]  /*3af0*/  STG.E desc[UR16][R16.64], R21 ;  /* 0x0000001510007986 */ /* 0x0005e4000c101910 */
.L_x_2002:
[----:B------:R-:W-:Y:S05]  /*3b00*/  BSYNC.RECONVERGENT B1 ;  /* 0x0000000000017941 */ /* 0x000fea0003800200 */
.L_x_2001:
        /* <DEDUP_REMOVED lines=30> */
.L_x_2004:
[----:B------:R-:W-:Y:S05]  /*3cf0*/  BSYNC.RECONVERGENT B1 ;  /* 0x0000000000017941 */ /* 0x000fea0003800200 */
.L_x_2003:
        /* <DEDUP_REMOVED lines=30> */
.L_x_2006:
[----:B------:R-:W-:Y:S05]  /*3ee0*/  BSYNC.RECONVERGENT B1 ;  /* 0x0000000000017941 */ /* 0x000fea0003800200 */
.L_x_2005:
        /* <DEDUP_REMOVED lines=18> */
[----:B------:R-:W-:Y:S02]  /*4010*/  IMAD R23, R36, UR11, R23 ;  /* 0x0000000b24177c24 */ /* 0x000fe4000f8e0217 */
[----:B0123--:R-:W-:-:S03]  /*4020*/  FADD.FTZ R16, R11, 1 ;  /* 0x3f8000000b107421 */ /* 0x00ffc60000010000 */
[----:B------:R-:W-:Y:S01]  /*4030*/  IADD3 R23, PT, PT, R15, R23, RZ ;  /* 0x000000170f177210 */ /* 0x000fe20007ffe0ff */
[----:B----4-:R-:W-:Y:S01]  /*4040*/  FADD.FTZ R21, R20, 1 ;  /* 0x3f80000014157421 */ /* 0x010fe20000010000 */
        /* <DEDUP_REMOVED lines=8> */
.L_x_2008:
[----:B------:R-:W-:Y:S05]  /*40d0*/  BSYNC.RECONVERGENT B1 ;  /* 0x0000000000017941 */ /* 0x000fea0003800200 */
.L_x_2007:
[----:B------:R-:W-:Y:S04]  /*40e0*/  BSSY.RECONVERGENT B1, `(.L_x_2009) ;  /* 0x000001e000017945 */ /* 0x000fe80003800200 */
[----:B------:R-:W-:Y:S05]  /*40f0*/  @P3 BRA `(.L_x_2010) ;  /* 0x0000000000703947 */ /* 0x000fea0003800000 */
[----:B------:R-:W-:Y:S01]  /*4100*/  FADD.FTZ R28, R28, -UR5 ;  /* 0x800000051c1c7e21 */ /* 0x000fe20008010000 */
[----:B------:R-:W-:Y:S01]  /*4110*/  FADD.FTZ R5, R5, -UR5 ;  /* 0x8000000505057e21 */ /* 0x000fe20008010000 */
[----:B------:R-:W5:Y:S02]  /*4120*/  LDCU.64 UR10, c[0x0][0x3e0] ;  /* 0x00007c00ff0a77ac */ /* 0x000f640008000a00 */
        /* <DEDUP_REMOVED lines=9> */
[----:B-----5:R-:W-:-:S03]  /*41c0*/  IMAD R20, R44, UR10, RZ ;  /* 0x0000000a2c147c24 */ /* 0x020fc6000f8e02ff */
[----:B------:R-:W5:Y:S01]  /*41d0*/  MUFU.EX2 R15, R15 ;  /* 0x0000000f000f7308 */ /* 0x000f620000000800 */
[----:B-123--:R-:W-:Y:S02]  /*41e0*/  IMAD R17, R35, UR11, R20 ;  /* 0x0000000b23117c24 */ /* 0x00efe4000f8e0214 */
[----:B----4-:R-:W-:Y:S01]  /*41f0*/  FADD.FTZ R14, R4, 1 ;  /* 0x3f800000040e7421 */ /* 0x010fe20000010000 */
[----:B------:R-:W-:Y:S01]  /*4200*/  MOV R4, R6 ;  /* 0x0000000600047202 */ /* 0x000fe20000000f00 */
[----:B-----5:R-:W-:-:S04]  /*4210*/  FADD.FTZ R16, R15, 1 ;  /* 0x3f8000000f107421 */ /* 0x020fc80000010000 */
        /* <DEDUP_REMOVED lines=10> */
.L_x_2010:
[----:B------:R-:W-:Y:S05]  /*42c0*/  BSYNC.RECONVERGENT B1 ;  /* 0x0000000000017941 */ /* 0x000fea0003800200 */
.L_x_2009:
[----:B------:R-:W-:Y:S05]  /*42d0*/  @P4 BRA `(.L_x_1996) ;  /* 0x0000000000704947 */ /* 0x000fea0003800000 */
[----:B------:R-:W-:Y:S01]  /*42e0*/  FADD.FTZ R27, R27, -UR5 ;  /* 0x800000051b1b7e21 */ /* 0x000fe20008010000 */
[----:B------:R-:W-:Y:S01]  /*42f0*/  FADD.FTZ R10, R10, -UR5 ;  /* 0x800000050a0a7e21 */ /* 0x000fe20008010000 */
[----:B------:R-:W4:Y:S01]  /*4300*/  LDCU.64 UR10, c[0x0][0x3e0] ;  /* 0x00007c00ff0a77ac */ /* 0x000f220008000a00 */
[----:B------:R-:W-:Y:S01]  /*4310*/  MOV R4, R6 ;  /* 0x0000000600047202 */ /* 0x000fe20000000f00 */
[----:B------:R-:W-:Y:S01]  /*4320*/  FMUL.FTZ R27, R27, UR8 ;  /* 0x000000081b1b7c20 */ /* 0x000fe20008410000 */
[----:B------:R-:W-:Y:S01]  /*4330*/  FMUL.FTZ R10, R10, UR8 ;  /* 0x000000080a0a7c20 */ /* 0x000fe20008410000 */
[----:B------:R-:W5:Y:S01]  /*4340*/  LDCU.64 UR12, c[0x0][0x380] ;  /* 0x00007000ff0c77ac */ /* 0x000f620008000a00 */
[----:B------:R-:W-:Y:S01]  /*4350*/  MOV R5, R9 ;  /* 0x0000000900057202 */ /* 0x000fe20000000f00 */
[----:B------:R-:W-:Y:S01]  /*4360*/  FFMA.FTZ R12, R12, R27, R18 ;  /* 0x0000001b0c0c7223 */ /* 0x000fe20000010012 */
[----:B------:R-:W-:-:S03]  /*4370*/  FFMA.FTZ R13, R13, R10, R19 ;  /* 0x0000000a0d0d7223 */ /* 0x000fc60000010013 */
[----:B0-----:R-:W-:Y:S01]  /*4380*/  FMUL.FTZ R3, R12, -1.4426950216293334961 ;  /* 0xbfb8aa3b0c037820 */ /* 0x001fe20000410000 */
[----:B------:R-:W-:-:S05]  /*4390*/  FMUL.FTZ R8, R13, -1.4426950216293334961 ;  /* 0xbfb8aa3b0d087820 */ /* 0x000fca0000410000 */
[----:B------:R-:W0:Y:S01]  /*43a0*/  MUFU.EX2 R3, R3 ;  /* 0x0000000300037308 */ /* 0x000e220000000800 */
[----:B----4-:R-:W-:-:S03]  /*43b0*/  IMAD R11, R43, UR10, RZ ;  /* 0x0000000a2b0b7c24 */ /* 0x010fc6000f8e02ff */
[----:B------:R-:W4:Y:S01]  /*43c0*/  MUFU.EX2 R8, R8 ;  /* 0x0000000800087308 */ /* 0x000f220000000800 */
[----:B------:R-:W-:-:S04]  /*43d0*/  IMAD.WIDE.U32 R4, R40, UR10, R4 ;  /* 0x0000000a28047c25 */ /* 0x000fc8000f8e0004 */
[----:B------:R-:W-:Y:S01]  /*43e0*/  IMAD R11, R40, UR11, R11 ;  /* 0x0000000b280b7c24 */ /* 0x000fe2000f8e020b */
[----:B-----5:R-:W-:Y:S01]  /*43f0*/  LEA R6, P1, R4, UR12, 0x1 ;  /* 0x0000000c04067c11 */ /* 0x020fe2000f8208ff */
[----:B0-----:R-:W-:-:S03]  /*4400*/  FADD.FTZ R7, R3, 1 ;  /* 0x3f80000003077421 */ /* 0x001fc60000010000 */
[----:B------:R-:W-:Y:S01]  /*4410*/  IADD3 R11, PT, PT, R5, R11, RZ ;  /* 0x0000000b050b7210 */ /* 0x000fe20007ffe0ff */
[----:B----4-:R-:W-:Y:S02]  /*4420*/  FADD.FTZ R10, R8, 1 ;  /* 0x3f800000080a7421 */ /* 0x010fe40000010000 */
[----:B------:R-:W0:Y:S08]  /*4430*/  MUFU.RCP R7, R7 ;  /* 0x0000000700077308 */ /* 0x000e300000001000 */
[----:B------:R-:W4:Y:S01]  /*4440*/  MUFU.RCP R10, R10 ;  /* 0x0000000a000a7308 */ /* 0x000f220000001000 */
[----:B0-----:R-:W-:Y:S01]  /*4450*/  FMUL.FTZ R3, R12, R7 ;  /* 0x000000070c037220 */ /* 0x001fe20000410000 */
[----:B------:R-:W-:Y:S01]  /*4460*/  LEA.HI.X R7, R4, UR13, R11, 0x1, P1 ;  /* 0x0000000d04077c11 */ /* 0x000fe200088f0c0b */
[----:B----4-:R-:W-:-:S05]  /*4470*/  FMUL.FTZ R8, R13, R10 ;  /* 0x0000000a0d087220 */ /* 0x010fca0000410000 */
[----:B------:R-:W-:-:S05]  /*4480*/  F2FP.F16.F32.PACK_AB R3, R8, R3 ;  /* 0x000000030803723e */ /* 0x000fca00000000ff */
[----:B------:R0:W-:Y:S02]  /*4490*/  STG.E desc[UR16][R6.64], R3 ;  /* 0x0000000306007986 */ /* 0x0001e4000c101910 */
.L_x_1996:
[----:B------:R-:W-:Y:S05]  /*44a0*/  BSYNC.RECONVERGENT B0 ;  /* 0x0000000000007941 */ /* 0x000fea0003800200 */
.L_x_1980:
        /* <DEDUP_REMOVED lines=8> */
.L_x_2012:
        /* <DEDUP_REMOVED lines=13> */
.L_x_2517:


//--------------------- .text._Z35group_norm_nhwc_fwd_one_pass_kernelI11Fp16IOFp16WLi64ELi20ELi640EEv26Group_norm_nhwc_fwd_params --------------------------
	.section	.text._Z35group_norm_nhwc_fwd_one_pass_kernelI11Fp16IOFp16WLi64ELi20ELi640EEv26Group_norm_nhwc_fwd_params,"ax",@progbits
	.align	128
        .global         _Z35group_norm_nhwc_fwd_one_pass_kernelI11Fp16IOFp16WLi64ELi20ELi640EEv26Group_norm_nhwc_fwd_params
        .type           _Z35group_norm_nhwc_fwd_one_pass_kernelI11Fp16IOFp16WLi64ELi20ELi640EEv26Group_norm_nhwc_fwd_params,@function
        .size           _Z35group_norm_nhwc_fwd_one_pass_kernelI11Fp16IOFp16WLi64ELi20ELi640EEv26Group_norm_nhwc_fwd_params,(.L_x_2518 - _Z35group_norm_nhwc_fwd_one_pass_kernelI11Fp16IOFp16WLi64ELi20ELi640EEv26Group_norm_nhwc_fwd_params)
        .other          _Z35group_norm_nhwc_fwd_one_pass_kernelI11Fp16IOFp16WLi64ELi20ELi640EEv26Group_norm_nhwc_fwd_params,@"STO_CUDA_ENTRY STV_DEFAULT"
_Z35group_norm_nhwc_fwd_one_pass_kernelI11Fp16IOFp16WLi64ELi20ELi640EEv26Group_norm_nhwc_fwd_params:
.text._Z35group_norm_nhwc_fwd_one_pass_kernelI11Fp16IOFp16WLi64ELi20ELi640EEv26Group_norm_nhwc_fwd_params:
        /* <DEDUP_REMOVED lines=35> */
.L_x_2028:
[----:B0-----:R-:W0:Y:S01]  /*0230*/  LDC R0, c[0x0][0x3f8] ;  /* 0x0000fe00ff007b82 */ /* 0x001e220000000800 */
[----:B------:R-:W1:Y:S01]  /*0240*/  LDCU.64 UR10, c[0x0][0x3e8] ;  /* 0x00007d00ff0a77ac */ /* 0x000e620008000a00 */
[----:B0-----:R-:W-:-:S04]  /*0250*/  IABS R5, R0 ;  /* 0x0000000000057213 */ /* 0x001fc80000000000 */
        /* <DEDUP_REMOVED lines=18> */
[----:B------:R-:W-:-:S11]  /*0380*/  ISETP.NE.AND P2, PT, R0, RZ, PT ;  /* 0x000000ff0000720c */ /* 0x000fd60003f45270 */
        /* <DEDUP_REMOVED lines=18> */
[-C--:B-1----:R-:W-:Y:S01]  /*04b0*/  @!P1 IMAD R6, R17, R2.reuse, RZ ;  /* 0x0000000211069224 */ /* 0x082fe200078e02ff */
[----:B------:R-:W-:Y:S01]  /*04c0*/  IADD3 R29, PT, PT, R27, R29, RZ ;  /* 0x0000001d1b1d7210 */ /* 0x000fe20007ffe0ff */
[----:B------:R-:W-:Y:S02]  /*04d0*/  @!P1 IMAD.MOV.U32 R28, RZ, RZ, R26 ;  /* 0x000000ffff1c9224 */ /* 0x000fe400078e001a */
        /* <DEDUP_REMOVED lines=54> */
.L_x_2014:
[----:B------:R-:W-:Y:S05]  /*0840*/  BSYNC.RECONVERGENT B0 ;  /* 0x0000000000007941 */ /* 0x000fea0003800200 */
.L_x_2013:
        /* <DEDUP_REMOVED lines=56> */
.L_x_2016:
[----:B------:R-:W-:Y:S05]  /*0bd0*/  BSYNC.RECONVERGENT B0 ;  /* 0x0000000000007941 */ /* 0x000fea0003800200 */
.L_x_2015:
        /* <DEDUP_REMOVED lines=19> */
[----:B------:R-:W-:-:S03]  /*0d10*/  SEL R9, R16, RZ, !P2 ;  /* 0x000000ff10097207 */ /* 0x000fc60005000000 */
        /* <DEDUP_REMOVED lines=11> */
.L_x_2019:
[----:B---3--:R-:W3:Y:S04]  /*0dd0*/  LDG.E.STRONG.GPU R4, desc[UR16][R6.64] ;  /* 0x0000001006047981 */ /* 0x008ee8000c1ef900 */
[----:B---3--:R-:W-:Y:S01]  /*0de0*/  CCTL.IVALL ;  /* 0x00000000ff00798f */ /* 0x008fe20002000000 */
[----:B------:R-:W-:Y:S05]  /*0df0*/  YIELD ;  /* 0x0000000000007946 */ /* 0x000fea0003800000 */
[----:B------:R-:W-:-:S13]  /*0e00*/  ISETP.NE.AND P2, PT, R4, R9, PT ;  /* 0x000000090400720c */ /* 0x000fda0003f45270 */
[----:B------:R-:W-:Y:S05]  /*0e10*/  @P2 BRA `(.L_x_2019) ;  /* 0xfffffffc00ec2947 */ /* 0x000fea000383ffff */
.L_x_2018:
        /* <DEDUP_REMOVED lines=15> */
.L_x_2021:
        /* <DEDUP_REMOVED lines=11> */
[----:B------:R-:W-:Y:S01]  /*0fc0*/  VOTEU.ALL UP1, P2 ;  /* 0x0000000000ff7886 */ /* 0x000fe20001020000 */
[----:B------:R-:W-:Y:S02]  /*0fd0*/  MOV R5, UR25 ;  /* 0x0000001900057c02 */ /* 0x000fe40008000f00 */
[----:B------:R-:W-:Y:S02]  /*0fe0*/  @!UP0 UIMAD.WIDE.U32 UR24, UR22, 0x8, UR18 ;  /* 0x00000008161888a5 */ /* 0x000fe4000f8e0012 */
[----:B------:R-:W-:Y:S02]  /*0ff0*/  @!UP1 UIMAD.WIDE.U32 UR26, UR10, 0x8, UR18 ;  /* 0x000000080a1a98a5 */ /* 0x000fe4000f8e0012 */
[----:B------:R-:W0:Y:S02]  /*1000*/  @!P5 LDG.E.64 R4, desc[UR16][R4.64] ;  /* 0x000000100404d981 */ /* 0x000e24000c1e1b00 */
[----:B------:R-:W-:Y:S01]  /*1010*/  IMAD.U32 R6, RZ, RZ, UR24 ;  /* 0x00000018ff067e24 */ /* 0x000fe2000f8e00ff */
[----:B------:R-:W-:-:S02]  /*1020*/  MOV R7, UR25 ;  /* 0x0000001900077c02 */ /* 0x000fc40008000f00 */
[----:B------:R-:W-:Y:S02]  /*1030*/  MOV R8, UR26 ;  /* 0x0000001a00087c02 */ /* 0x000fe40008000f00 */
[----:B------:R-:W-:Y:S02]  /*1040*/  MOV R9, UR27 ;  /* 0x0000001b00097c02 */ /* 0x000fe40008000f00 */
[----:B------:R-:W3:Y:S04]  /*1050*/  @!P6 LDG.E.64 R6, desc[UR16][R6.64] ;  /* 0x000000100606e981 */ /* 0x000ee8000c1e1b00 */
[----:B------:R-:W4:Y:S01]  /*1060*/  @!P2 LDG.E.64 R8, desc[UR16][R8.64] ;  /* 0x000000100808a981 */ /* 0x000f22000c1e1b00 */
[----:B------:R-:W-:Y:S02]  /*1070*/  UIADD3 UR24, UPT, UPT, UR5, 0x3, URZ ;  /* 0x0000000305187890 */ /* 0x000fe4000fffe0ff */
[----:B------:R-:W-:-:S04]  /*1080*/  UIADD3 UR25, UPT, UPT, UR5, 0x4, URZ ;  /* 0x0000000405197890 */ /* 0x000fc8000fffe0ff */
[----:B-1----:R-:W-:Y:S01]  /*1090*/  IMAD.U32 R10, RZ, RZ, UR24 ;  /* 0x00000018ff0a7e24 */ /* 0x002fe2000f8e00ff */
[----:B------:R-:W-:Y:S01]  /*10a0*/  UIADD3 UR24, UPT, UPT, UR5, 0x5, URZ ;  /* 0x0000000505187890 */ /* 0x000fe2000fffe0ff */
[----:B------:R-:W-:Y:S01]  /*10b0*/  MOV R11, UR25 ;  /* 0x00000019000b7c02 */ /* 0x000fe20008000f00 */
[----:B------:R-:W-:Y:S02]  /*10c0*/  UIADD3 UR25, UPT, UPT, UR5, 0x6, URZ ;  /* 0x0000000605197890 */ /* 0x000fe4000fffe0ff */
[----:B------:R-:W-:Y:S02]  /*10d0*/  ISETP.EQ.OR P3, PT, R10, UR15, P1 ;  /* 0x0000000f0a007c0c */ /* 0x000fe40008f62670 */
[----:B------:R-:W-:-:S11]  /*10e0*/  ISETP.EQ.OR P4, PT, R11, UR15, P1 ;  /* 0x0000000f0b007c0c */ /* 0x000fd60008f82670 */
[----:B------:R-:W-:Y:S02]  /*10f0*/  VOTEU.ALL UP0, P3 ;  /* 0x0000000000ff7886 */ /* 0x000fe40001800000 */
[----:B------:R-:W-:-:S05]  /*1100*/  VOTEU.ALL UP1, P4 ;  /* 0x0000000000ff7886 */ /* 0x000fca0002020000 */
[----:B------:R-:W-:Y:S01]  /*1110*/  @!UP1 UIMAD.WIDE.U32 UR26, UR11, 0x8, UR18 ;  /* 0x000000080b1a98a5 */ /* 0x000fe2000f8e0012 */
[----:B0-----:R-:W-:Y:S01]  /*1120*/  @!P5 FADD.FTZ R20, R20, R4 ;  /* 0x000000041414d221 */ /* 0x001fe20000010000 */
[----:B------:R-:W-:Y:S01]  /*1130*/  MOV R4, UR24 ;  /* 0x0000001800047c02 */ /* 0x000fe20008000f00 */
[----:B------:R-:W-:Y:S01]  /*1140*/  UIADD3 UR24, UPT, UPT, UR5, 0x7, URZ ;  /* 0x0000000705187890 */ /* 0x000fe2000fffe0ff */
[----:B------:R-:W-:Y:S01]  /*1150*/  @!P5 FADD.FTZ R21, R21, R5 ;  /* 0x000000051515d221 */ /* 0x000fe20000010000 */
[----:B------:R-:W-:Y:S02]  /*1160*/  MOV R5, UR25 ;  /* 0x0000001900057c02 */ /* 0x000fe40008000f00 */
[----:B------:R-:W-:Y:S02]  /*1170*/  ISETP.EQ.OR P5, PT, R4, UR15, P1 ;  /* 0x0000000f04007c0c */ /* 0x000fe40008fa2670 */
[----:B------:R-:W-:Y:S02]  /*1180*/  IMAD.U32 R4, RZ, RZ, UR24 ;  /* 0x00000018ff047e24 */ /* 0x000fe4000f8e00ff */
[----:B---3--:R-:W-:Y:S01]  /*1190*/  @!P6 FADD.FTZ R20, R20, R6 ;  /* 0x000000061414e221 */ /* 0x008fe20000010000 */
[----:B------:R-:W-:Y:S01]  /*11a0*/  @!P6 FADD.FTZ R21, R21, R7 ;  /* 0x000000071515e221 */ /* 0x000fe20000010000 */
[----:B------:R-:W-:Y:S01]  /*11b0*/  ISETP.EQ.OR P6, PT, R5, UR15, P1 ;  /* 0x0000000f05007c0c */ /* 0x000fe20008fc2670 */
[----:B------:R-:W-:Y:S01]  /*11c0*/  @!UP0 UIMAD.WIDE.U32 UR24, UR12, 0x8, UR18 ;  /* 0x000000080c1888a5 */ /* 0x000fe2000f8e0012 */
[----:B----4-:R-:W-:Y:S01]  /*11d0*/  @!P2 FADD.FTZ R20, R20, R8 ;  /* 0x000000081414a221 */ /* 0x010fe20000010000 */
[----:B------:R-:W-:Y:S01]  /*11e0*/  @!P2 FADD.FTZ R21, R21, R9 ;  /* 0x000000091515a221 */ /* 0x000fe20000010000 */
[----:B------:R-:W-:-:S03]  /*11f0*/  ISETP.EQ.OR P2, PT, R4, UR15, P1 ;  /* 0x0000000f04007c0c */ /* 0x000fc60008f42670 */
[----:B------:R-:W-:Y:S01]  /*1200*/  MOV R4, UR24 ;  /* 0x0000001800047c02 */ /* 0x000fe20008000f00 */
[----:B------:R-:W-:Y:S01]  /*1210*/  VOTEU.ALL UP0, P5 ;  /* 0x0000000000ff7886 */ /* 0x000fe20002800000 */
[----:B------:R-:W-:Y:S01]  /*1220*/  MOV R5, UR25 ;  /* 0x0000001900057c02 */ /* 0x000fe20008000f00 */
[----:B------:R-:W-:-:S03]  /*1230*/  IMAD.U32 R7, RZ, RZ, UR27 ;  /* 0x0000001bff077e24 */ /* 0x000fc6000f8e00ff */
[----:B------:R-:W-:Y:S01]  /*1240*/  VOTEU.ALL UP1, P6 ;  /* 0x0000000000ff7886 */ /* 0x000fe20003020000 */
[----:B------:R-:W-:Y:S01]  /*1250*/  @!UP0 UIMAD.WIDE.U32 UR24, UR21, 0x8, UR18 ;  /* 0x00000008151888a5 */ /* 0x000fe2000f8e0012 */
[----:B------:R-:W-:Y:S01]  /*1260*/  MOV R6, UR26 ;  /* 0x0000001a00067c02 */ /* 0x000fe20008000f00 */
[----:B------:R-:W3:Y:S01]  /*1270*/  @!P3 LDG.E.64 R4, desc[UR16][R4.64] ;  /* 0x000000100404b981 */ /* 0x000ee2000c1e1b00 */
[----:B------:R-:W-:Y:S01]  /*1280*/  VOTEU.ALL UP2, P2 ;  /* 0x0000000000ff7886 */ /* 0x000fe20001040000 */
[----:B------:R-:W-:Y:S02]  /*1290*/  @!UP1 UIMAD.WIDE.U32 UR26, UR13, 0x8, UR18 ;  /* 0x000000080d1a98a5 */ /* 0x000fe4000f8e0012 */
[----:B------:R-:W-:Y:S01]  /*12a0*/  MOV R8, UR24 ;  /* 0x0000001800087c02 */ /* 0x000fe20008000f00 */
[----:B------:R-:W4:Y:S01]  /*12b0*/  @!P4 LDG.E.64 R6, desc[UR16][R6.64] ;  /* 0x000000100606c981 */ /* 0x000f22000c1e1b00 */
[----:B------:R-:W-:Y:S01]  /*12c0*/  MOV R9, UR25 ;  /* 0x0000001900097c02 */ /* 0x000fe20008000f00 */
[----:B------:R-:W-:Y:S01]  /*12d0*/  @!UP2 UIMAD.WIDE.U32 UR24, UR14, 0x8, UR18 ;  /* 0x000000080e18a8a5 */ /* 0x000fe2000f8e0012 */
[----:B------:R-:W-:Y:S01]  /*12e0*/  MOV R10, UR26 ;  /* 0x0000001a000a7c02 */ /* 0x000fe20008000f00 */
[----:B------:R-:W-:-:S03]  /*12f0*/  IMAD.U32 R11, RZ, RZ, UR27 ;  /* 0x0000001bff0b7e24 */ /* 0x000fc6000f8e00ff */
        /* <DEDUP_REMOVED lines=28> */
.L_x_2020:
[----:B------:R-:W-:-:S13]  /*14c0*/  ISETP.NE.AND P1, PT, R23, RZ, PT ;  /* 0x000000ff1700720c */ /* 0x000fda0003f25270 */
[----:B------:R-:W-:Y:S05]  /*14d0*/  @!P1 BRA `(.L_x_2017) ;  /* 0x0000000400889947 */ /* 0x000fea0003800000 */
[----:B---3--:R-:W-:Y:S02]  /*14e0*/  IADD3 R4, PT, PT, R23, -0x1, RZ ;  /* 0xffffffff17047810 */ /* 0x008fe40007ffe0ff */
[----:B--2---:R-:W-:Y:S02]  /*14f0*/  LOP3.LUT P5, R12, R16, 0x3, RZ, 0xc0, !PT ;  /* 0x00000003100c7812 */ /* 0x004fe400078ac0ff */
[----:B------:R-:W-:-:S13]  /*1500*/  ISETP.GE.U32.AND P1, PT, R4, 0x3, PT ;  /* 0x000000030400780c */ /* 0x000fda0003f26070 */
[----:B------:R-:W-:Y:S05]  /*1510*/  @!P1 BRA `(.L_x_2022) ;  /* 0x0000000000c89947 */ /* 0x000fea0003800000 */
[----:B------:R-:W-:Y:S02]  /*1520*/  UIADD3 UR12, UPT, UPT, UR5, 0x1, URZ ;  /* 0x00000001050c7890 */ /* 0x000fe4000fffe0ff */
[----:B------:R-:W-:Y:S01]  /*1530*/  IMAD.U32 R4, RZ, RZ, UR5 ;  /* 0x00000005ff047e24 */ /* 0x000fe2000f8e00ff */
        /* <DEDUP_REMOVED lines=27> */
[----:B------:R-:W-:Y:S01]  /*16f0*/  MOV R6, UR12 ;  /* 0x0000000c00067c02 */ /* 0x000fe20008000f00 */
[----:B------:R-:W-:Y:S01]  /*1700*/  IMAD.U32 R7, RZ, RZ, UR13 ;  /* 0x0000000dff077e24 */ /* 0x000fe2000f8e00ff */
[----:B------:R-:W-:-:S02]  /*1710*/  @!UP2 UIMAD.WIDE.U32 UR12, UR14, 0x8, UR18 ;  /* 0x000000080e0ca8a5 */ /* 0x000fc4000f8e0012 */
[----:B------:R-:W-:Y:S02]  /*1720*/  MOV R8, UR10 ;  /* 0x0000000a00087c02 */ /* 0x000fe40008000f00 */
[----:B------:R-:W-:Y:S01]  /*1730*/  MOV R9, UR11 ;  /* 0x0000000b00097c02 */ /* 0x000fe20008000f00 */
[----:B------:R-:W2:Y:S01]  /*1740*/  @!P2 LDG.E.64 R6, desc[UR16][R6.64] ;  /* 0x000000100606a981 */ /* 0x000ea2000c1e1b00 */
[----:B-1----:R-:W-:Y:S01]  /*1750*/  MOV R10, UR12 ;  /* 0x0000000c000a7c02 */ /* 0x002fe20008000f00 */
[----:B------:R-:W-:-:S03]  /*1760*/  IMAD.U32 R11, RZ, RZ, UR13 ;  /* 0x0000000dff0b7e24 */ /* 0x000fc6000f8e00ff */
        /* <DEDUP_REMOVED lines=13> */
.L_x_2022:
        /* <DEDUP_REMOVED lines=21> */
[----:B------:R-:W2:Y:S01]  /*1990*/  @!P1 LDG.E.64 R6, desc[UR16][R6.64] ;  /* 0x0000001006069981 */ /* 0x000ea2000c1e1b00 */
[----:B------:R-:W-:-:S05]  /*19a0*/  MOV R8, UR5 ;  /* 0x0000000500087c02 */ /* 0x000fca0008000f00 */
[----:B------:R-:W-:-:S05]  /*19b0*/  VIADD R8, R8, 0x2 ;  /* 0x0000000208087836 */ /* 0x000fca0000000000 */
[----:B------:R-:W-:Y:S01]  /*19c0*/  R2UR UR5, R8 ;  /* 0x00000000080572ca */ /* 0x000fe200000e0000 */
[----:B0-----:R-:W-:Y:S01]  /*19d0*/  @!P2 FADD.FTZ R20, R20, R4 ;  /* 0x000000041414a221 */ /* 0x001fe20000010000 */
[----:B------:R-:W-:-:S03]  /*19e0*/  @!P2 FADD.FTZ R21, R21, R5 ;  /* 0x000000051515a221 */ /* 0x000fc60000010000 */
[----:B--2---:R-:W-:Y:S01]  /*19f0*/  @!P1 FADD.FTZ R20, R20, R6 ;  /* 0x0000000614149221 */ /* 0x004fe20000010000 */
[----:B------:R-:W-:-:S09]  /*1a00*/  @!P1 FADD.FTZ R21, R21, R7 ;  /* 0x0000000715159221 */ /* 0x000fd20000010000 */
.L_x_2023:
        /* <DEDUP_REMOVED lines=14> */
.L_x_2024:
[----:B------:R-:W-:Y:S05]  /*1af0*/  BSYNC.RECONVERGENT B0 ;  /* 0x0000000000007941 */ /* 0x000fea0003800200 */
.L_x_2017:
[----:B------:R-:W4:Y:S01]  /*1b00*/  S2UR UR9, SR_CgaCtaId ;  /* 0x00000000000979c3 */ /* 0x000f220000008800 */
[----:B------:R-:W5:Y:S01]  /*1b10*/  LDCU UR10, c[0x0][0x414] ;  /* 0x00008280ff0a77ac */ /* 0x000f620008000800 */
[----:B------:R-:W-:Y:S02]  /*1b20*/  ISETP.NE.AND P1, PT, R19, RZ, PT ;  /* 0x000000ff1300720c */ /* 0x000fe40003f25270 */
[----:B---3--:R-:W-:Y:S01]  /*1b30*/  MOV R11, UR8 ;  /* 0x00000008000b7c02 */ /* 0x008fe20008000f00 */
[----:B------:R-:W-:Y:S01]  /*1b40*/  UMOV UR5, 0x400 ;  /* 0x0000040000057882 */ /* 0x000fe20000000000 */
[----:B------:R-:W-:Y:S02]  /*1b50*/  LOP3.LUT R13, R22, 0xffff, RZ, 0xc0, !PT ;  /* 0x0000ffff160d7812 */ /* 0x000fe400078ec0ff */
[----:B------:R-:W1:Y:S03]  /*1b60*/  @P0 LDC.64 R6, c[0x0][0x388] ;  /* 0x0000e200ff060b82 */ /* 0x000e660000000a00 */
[----:B------:R-:W-:-:S05]  /*1b70*/  IMAD.IADD R15, R0, 0x1, R13 ;  /* 0x00000001000f7824 */ /* 0x000fca00078e020d */
        /* <DEDUP_REMOVED lines=26> */
[----:B------:R-:W-:-:S06]  /*1d20*/  MOV R6, 0x3f800000 ;  /* 0x3f80000000067802 */ /* 0x000fcc0000000f00 */
        /* <DEDUP_REMOVED lines=23> */
.L_x_2025:
        /* <DEDUP_REMOVED lines=14> */
.L_x_2027:
[----:B------:R-:W-:Y:S05]  /*1f80*/  BSYNC.RECONVERGENT B0 ;  /* 0x0000000000007941 */ /* 0x000fea0003800200 */
.L_x_2026:
[----:B------:R-:W-:Y:S02]  /*1f90*/  UIADD3 UR8, UPT, UPT, UR20, UR8, URZ ;  /* 0x0000000814087290 */ /* 0x000fe4000fffe0ff */
[----:B------:R-:W-:Y:S02]  /*1fa0*/  UIADD3 UR4, UPT, UPT, UR4, 0x1, URZ ;  /* 0x0000000104047890 */ /* 0x000fe4000fffe0ff */
[----:B------:R-:W-:-:S09]  /*1fb0*/  UISETP.GE.AND UP0, UPT, UR8, UR7, UPT ;  /* 0x000000070800728c */ /* 0x000fd2000bf06270 */
[----:B------:R-:W-:Y:S05]  /*1fc0*/  BRA.U !UP0, `(.L_x_2028) ;  /* 0xffffffe108987547 */ /* 0x000fea000b83ffff */
[----:B------:R-:W-:Y:S05]  /*1fd0*/  EXIT ;  /* 0x000000000000794d */ /* 0x000fea0003800000 */
.L_x_2029:
        /* <DEDUP_REMOVED lines=10> */
.L_x_2518:


//--------------------- .text._Z35group_norm_nhwc_fwd_one_pass_kernelI11Fp16IOFp16WLi128ELi20ELi640EEv26Group_norm_nhwc_fwd_params --------------------------
	.section	.text._Z35group_norm_nhwc_fwd_one_pass_kernelI11Fp16IOFp16WLi128ELi20ELi640EEv26Group_norm_nhwc_fwd_params,"ax",@progbits
	.align	128
        .global         _Z35group_norm_nhwc_fwd_one_pass_kernelI11Fp16IOFp16WLi128ELi20ELi640EEv26Group_norm_nhwc_fwd_params
        .type           _Z35group_norm_nhwc_fwd_one_pass_kernelI11Fp16IOFp16WLi128ELi20ELi640EEv26Group_norm_nhwc_fwd_params,@function
        .size           _Z35group_norm_nhwc_fwd_one_pass_kernelI11Fp16IOFp16WLi128ELi20ELi640EEv26Group_norm_nhwc_fwd_params,(.L_x_2519 - _Z35group_norm_nhwc_fwd_one_pass_kernelI11Fp16IOFp16WLi128ELi20ELi640EEv26Group_norm_nhwc_fwd_params)
        .other          _Z35group_norm_nhwc_fwd_one_pass_kernelI11Fp16IOFp16WLi128ELi20ELi640EEv26Group_norm_nhwc_fwd_params,@"STO_CUDA_ENTRY STV_DEFAULT"
_Z35group_norm_nhwc_fwd_one_pass_kernelI11Fp16IOFp16WLi128ELi20ELi640EEv26Group_norm_nhwc_fwd_params:
.text._Z35group_norm_nhwc_fwd_one_pass_kernelI11Fp16IOFp16WLi128ELi20ELi640EEv26Group_norm_nhwc_fwd_params:
        /* <DEDUP_REMOVED lines=36> */
.L_x_2049:
        /* <DEDUP_REMOVED lines=115> */
.L_x_2031:
[----:B------:R-:W-:Y:S05]  /*0970*/  BSYNC.RECONVERGENT B0 ;  /* 0x0000000000007941 */ /* 0x000fea0003800200 */
.L_x_2030:
        /* <DEDUP_REMOVED lines=56> */
.L_x_2033:
[----:B------:R-:W-:Y:S05]  /*0d00*/  BSYNC.RECONVERGENT B0 ;  /* 0x0000000000007941 */ /* 0x000fea0003800200 */
.L_x_2032:
        /* <DEDUP_REMOVED lines=31> */
.L_x_2036:
[----:B---3--:R-:W2:Y:S04]  /*0f00*/  LDG.E.STRONG.GPU R8, desc[UR14][R10.64] ;  /* 0x0000000e0a087981 */ /* 0x008ea8000c1ef900 */
[----:B--2---:R-:W-:Y:S01]  /*0f10*/  CCTL.IVALL ;  /* 0x00000000ff00798f */ /* 0x004fe20002000000 */
[----:B------:R-:W-:Y:S05]  /*0f20*/  YIELD ;  /* 0x0000000000007946 */ /* 0x000fea0003800000 */
[----:B------:R-:W-:-:S13]  /*0f30*/  ISETP.NE.AND P2, PT, R8, R13, PT ;  /* 0x0000000d0800720c */ /* 0x000fda0003f45270 */
[----:B------:R-:W-:Y:S05]  /*0f40*/  @P2 BRA `(.L_x_2036) ;  /* 0xfffffffc00ec2947 */ /* 0x000fea000383ffff */
.L_x_2035:
        /* <DEDUP_REMOVED lines=15> */
.L_x_2038:
        /* <DEDUP_REMOVED lines=8> */
[----:B------:R-:W-:Y:S01]  /*10c0*/  MOV R10, UR23 ;  /* 0x00000017000a7c02 */ /* 0x000fe20008000f00 */
[----:B------:R-:W-:Y:S01]  /*10d0*/  IMAD.U32 R9, RZ, RZ, UR25 ;  /* 0x00000019ff097e24 */ /* 0x000fe2000f8e00ff */
        /* <DEDUP_REMOVED lines=45> */
[----:B------:R-:W-:Y:S01]  /*13b0*/  MOV R12, UR24 ;  /* 0x00000018000c7c02 */ /* 0x000fe20008000f00 */
[----:B------:R-:W-:-:S02]  /*13c0*/  IMAD.U32 R13, RZ, RZ, UR25 ;  /* 0x00000019ff0d7e24 */ /* 0x000fc4000f8e00ff */
        /* <DEDUP_REMOVED lines=34> */
.L_x_2037:
        /* <DEDUP_REMOVED lines=27> */
[----:B------:R-:W-:Y:S01]  /*17a0*/  IMAD.U32 R9, RZ, RZ, UR9 ;  /* 0x00000009ff097e24 */ /* 0x000fe2000f8e00ff */
        /* <DEDUP_REMOVED lines=10> */
[----:B------:R-:W3:Y:S01]  /*1850*/  @!P2 LDG.E.64 R10, desc[UR14][R10.64] ;  /* 0x0000000e0a0aa981 */ /* 0x000ee2000c1e1b00 */
[----:B--2---:R-:W-:Y:S02]  /*1860*/  MOV R13, UR11 ;  /* 0x0000000b000d7c02 */ /* 0x004fe40008000f00 */
[----:B-1----:R-:W-:Y:S02]  /*1870*/  MOV R14, UR8 ;  /* 0x00000008000e7c02 */ /* 0x002fe40008000f00 */
[----:B------:R-:W-:Y:S02]  /*1880*/  MOV R15, UR9 ;  /* 0x00000009000f7c02 */ /* 0x000fe40008000f00 */
[----:B------:R-:W2:Y:S04]  /*1890*/  @!P3 LDG.E.64 R12, desc[UR14][R12.64] ;  /* 0x0000000e0c0cb981 */ /* 0x000ea8000c1e1b00 */
[----:B------:R-:W4:Y:S01]  /*18a0*/  @!P4 LDG.E.64 R14, desc[UR14][R14.64] ;  /* 0x0000000e0e0ec981 */ /* 0x000f22000c1e1b00 */
[----:B0-----:R-:W-:Y:S01]  /*18b0*/  @!P1 FADD.FTZ R18, R18, R8 ;  /* 0x0000000812129221 */ /* 0x001fe20000010000 */
[----:B------:R-:W-:Y:S01]  /*18c0*/  MOV R8, UR5 ;  /* 0x0000000500087c02 */ /* 0x000fe20008000f00 */
[----:B------:R-:W-:-:S04]  /*18d0*/  @!P1 FADD.FTZ R19, R19, R9 ;  /* 0x0000000913139221 */ /* 0x000fc80000010000 */
[----:B------:R-:W-:Y:S02]  /*18e0*/  VIADD R8, R8, 0x4 ;  /* 0x0000000408087836 */ /* 0x000fe40000000000 */
[----:B---3--:R-:W-:-:S03]  /*18f0*/  @!P2 FADD.FTZ R18, R18, R10 ;  /* 0x0000000a1212a221 */ /* 0x008fc60000010000 */
[----:B------:R-:W-:Y:S01]  /*1900*/  R2UR UR5, R8 ;  /* 0x00000000080572ca */ /* 0x000fe200000e0000 */
[----:B------:R-:W-:Y:S01]  /*1910*/  @!P2 FADD.FTZ R19, R19, R11 ;  /* 0x0000000b1313a221 */ /* 0x000fe20000010000 */
[----:B--2---:R-:W-:-:S03]  /*1920*/  @!P3 FADD.FTZ R18, R18, R12 ;  /* 0x0000000c1212b221 */ /* 0x004fc60000010000 */
[----:B------:R-:W-:Y:S01]  /*1930*/  @!P3 FADD.FTZ R19, R19, R13 ;  /* 0x0000000d1313b221 */ /* 0x000fe20000010000 */
[----:B----4-:R-:W-:-:S03]  /*1940*/  @!P4 FADD.FTZ R18, R18, R14 ;  /* 0x0000000e1212c221 */ /* 0x010fc60000010000 */
[----:B------:R-:W-:-:S07]  /*1950*/  @!P4 FADD.FTZ R19, R19, R15 ;  /* 0x0000000f1313c221 */ /* 0x000fce0000010000 */
.L_x_2039:
        /* <DEDUP_REMOVED lines=30> */
.L_x_2040:
        /* <DEDUP_REMOVED lines=14> */
.L_x_2041:
[----:B------:R-:W-:Y:S05]  /*1c20*/  BSYNC.RECONVERGENT B0 ;  /* 0x0000000000007941 */ /* 0x000fea0003800200 */
.L_x_2034:
        /* <DEDUP_REMOVED lines=60> */
[----:B-1----:R-:W-:-:S03]  /*1ff0*/  LEA R10, P1, R8, UR8, 0x1 ;  /* 0x00000008080a7c11 */ /* 0x002fc6000f8208ff */
[----:B------:R-:W-:-:S05]  /*2000*/  IMAD.IADD R3, R9, 0x1, R3 ;  /* 0x0000000109037824 */ /* 0x000fca00078e0203 */
[----:B------:R-:W-:Y:S02]  /*2010*/  LEA.HI.X R11, R8, UR9, R3, 0x1, P1 ;  /* 0x00000009080b7c11 */ /* 0x000fe400088f0c03 */
[----:B------:R-:W-:-:S05]  /*2020*/  F2FP.F16.F32.PACK_AB R3, R29, R0 ;  /* 0x000000001d03723e */ /* 0x000fca00000000ff */
[----:B------:R0:W-:Y:S02]  /*2030*/  STG.E desc[UR14][R10.64], R3 ;  /* 0x000000030a007986 */ /* 0x0001e4000c10190e */
.L_x_2045:
[----:B------:R-:W-:Y:S05]  /*2040*/  BSYNC.RECONVERGENT B1 ;  /* 0x0000000000017941 */ /* 0x000fea0003800200 */
.L_x_2044:
        /* <DEDUP_REMOVED lines=19> */
.L_x_2043:
        /* <DEDUP_REMOVED lines=35> */
.L_x_2048:
[----:B------:R-:W-:Y:S05]  /*23b0*/  BSYNC.RECONVERGENT B1 ;  /* 0x0000000000017941 */ /* 0x000fea0003800200 */
.L_x_2047:
        /* <DEDUP_REMOVED lines=29> */
.L_x_2046:
[----:B------:R-:W-:Y:S05]  /*2590*/  BSYNC.RECONVERGENT B0 ;  /* 0x0000000000007941 */ /* 0x000fea0003800200 */
.L_x_2042:
        /* <DEDUP_REMOVED lines=8> */
.L_x_2050:
        /* <DEDUP_REMOVED lines=14> */
.L_x_2519:


//--------------------- .text._Z35group_norm_nhwc_fwd_one_pass_kernelI11Fp16IOFp16WLi256ELi20ELi640EEv26Group_norm_nhwc_fwd_params --------------------------
	.section	.text._Z35group_norm_nhwc_fwd_one_pass_kernelI11Fp16IOFp16WLi256ELi20ELi640EEv26Group_norm_nhwc_fwd_params,"ax",@progbits
	.align	128
        .global         _Z35group_norm_nhwc_fwd_one_pass_kernelI11Fp16IOFp16WLi256ELi20ELi640EEv26Group_norm_nhwc_fwd_params
        .type           _Z35group_norm_nhwc_fwd_one_pass_kernelI11Fp16IOFp16WLi256ELi20ELi640EEv26Group_norm_nhwc_fwd_params,@function
        .size           _Z35group_norm_nhwc_fwd_one_pass_kernelI11Fp16IOFp16WLi256ELi20ELi640EEv26Group_norm_nhwc_fwd_params,(.L_x_2520 - _Z35group_norm_nhwc_fwd_one_pass_kernelI11Fp16IOFp16WLi256ELi20ELi640EEv26Group_norm_nhwc_fwd_params)
        .other          _Z35group_norm_nhwc_fwd_one_pass_kernelI11Fp16IOFp16WLi256ELi20ELi640EEv26Group_norm_nhwc_fwd_params,@"STO_CUDA_ENTRY STV_DEFAULT"
_Z35group_norm_nhwc_fwd_one_pass_kernelI11Fp16IOFp16WLi256ELi20ELi640EEv26Group_norm_nhwc_fwd_params:
.text._Z35group_norm_nhwc_fwd_one_pass_kernelI11Fp16IOFp16WLi256ELi20ELi640EEv26Group_norm_nhwc_fwd_params:
        /* <DEDUP_REMOVED lines=40> */
.L_x_2078:
        /* <DEDUP_REMOVED lines=67> */
[----:B------:R-:W-:-:S03]  /*06b0*/  @!P1 MOV R21, R7 ;  /* 0x0000000700159202 */ /* 0x000fc60000000f00 */
[----:B------:R-:W-:-:S03]  /*06c0*/  @!P2 IMAD.WIDE.U32 R18, R19, R22, R6 ;  /* 0x000000161312a225 */ /* 0x000fc600078e0006 */
        /* <DEDUP_REMOVED lines=10> */
[----:B------:R-:W-:Y:S02]  /*0770*/  @!P1 IADD3 R22, PT, PT, R15, R22, RZ ;  /* 0x000000160f169210 */ /* 0x000fe40007ffe0ff */
[C---:B--2---:R-:W-:Y:S02]  /*0780*/  @!P1 LEA R10, P5, R14.reuse, R10, 0x1 ;  /* 0x0000000a0e0a9211 */ /* 0x044fe400078a08ff */
[----:B------:R-:W-:Y:S02]  /*0790*/  @!P3 MOV R15, R7 ;  /* 0x00000007000fb202 */ /* 0x000fe40000000f00 */
        /* <DEDUP_REMOVED lines=8> */
[----:B------:R-:W4:Y:S03]  /*0820*/  @!P4 LDC.64 R12, c[0x0][0x390] ;  /* 0x0000e400ff0ccb82 */ /* 0x000f260000000a00 */
[----:B------:R-:W-:Y:S02]  /*0830*/  @!P3 IADD3 R8, PT, PT, R15, R8, RZ ;  /* 0x000000080f08b210 */ /* 0x000fe40007ffe0ff */
[----:B-1----:R-:W-:Y:S01]  /*0840*/  @!P3 LEA R18, P2, R14, R18, 0x1 ;  /* 0x000000120e12b211 */ /* 0x002fe200078408ff */
[----:B------:R-:W-:-:S03]  /*0850*/  HFMA2 R3, -RZ, RZ, 0, 0 ;  /* 0x00000000ff037431 */ /* 0x000fc600000001ff */
[----:B------:R-:W-:Y:S02]  /*0860*/  @!P3 LEA.HI.X R19, R14, R19, R8, 0x1, P2 ;  /* 0x000000130e13b211 */ /* 0x000fe400010f0c08 */
[----:B------:R-:W-:Y:S01]  /*0870*/  @!P4 MOV R8, R4 ;  /* 0x000000040008c202 */ /* 0x000fe20000000f00 */
[----:B------:R-:W5:Y:S01]  /*0880*/  @!P1 LDG.E R3, desc[UR16][R10.64] ;  /* 0x000000100a039981 */ /* 0x000f62000c1e1900 */
[----:B--2---:R-:W-:Y:S01]  /*0890*/  @!P4 IMAD R24, R9, R20, RZ ;  /* 0x000000140918c224 */ /* 0x004fe200078e02ff */
[----:B------:R-:W-:-:S03]  /*08a0*/  @!P4 MOV R9, R7 ;  /* 0x000000070009c202 */ /* 0x000fc60000000f00 */
[C---:B------:R-:W-:Y:S02]  /*08b0*/  @!P4 IMAD R21, R25.reuse, R21, R24 ;  /* 0x000000151915c224 */ /* 0x040fe400078e0218 */
[----:B------:R-:W-:Y:S01]  /*08c0*/  @!P4 IMAD.WIDE.U32 R8, R25, R20, R8 ;  /* 0x000000141908c225 */ /* 0x000fe200078e0008 */
[----:B------:R-:W-:-:S04]  /*08d0*/  MOV R24, RZ ;  /* 0x000000ff00187202 */ /* 0x000fc80000000f00 */
[----:B------:R-:W-:Y:S02]  /*08e0*/  @!P4 IADD3 R9, PT, PT, R9, R21, RZ ;  /* 0x000000150909c210 */ /* 0x000fe40007ffe0ff */
[C---:B----4-:R-:W-:Y:S01]  /*08f0*/  @!P4 LEA R12, P2, R8.reuse, R12, 0x1 ;  /* 0x0000000c080cc211 */ /* 0x050fe200078408ff */
[----:B------:R1:W2:Y:S03]  /*0900*/  @!P3 LDG.E R24, desc[UR16][R18.64] ;  /* 0x000000101218b981 */ /* 0x0002a6000c1e1900 */
[----:B------:R-:W-:-:S05]  /*0910*/  @!P4 LEA.HI.X R13, R8, R13, R9, 0x1, P2 ;  /* 0x0000000d080dc211 */ /* 0x000fca00010f0c09 */
[----:B------:R4:W4:Y:S01]  /*0920*/  @!P4 LDG.E R23, desc[UR16][R12.64] ;  /* 0x000000100c17c981 */ /* 0x000922000c1e1900 */
[C---:B------:R-:W-:Y:S02]  /*0930*/  ISETP.GT.AND P2, PT, R27.reuse, 0x1e, PT ;  /* 0x0000001e1b00780c */ /* 0x040fe40003f44270 */
[----:B------:R-:W-:Y:S01]  /*0940*/  ISETP.GT.AND P3, PT, R27, 0xf, PT ;  /* 0x0000000f1b00780c */ /* 0x000fe20003f64270 */
[----:B------:R-:W-:Y:S01]  /*0950*/  BSSY.RECONVERGENT B0, `(.L_x_2051) ;  /* 0x0000039000007945 */ /* 0x000fe20003800200 */
[--C-:B---3--:R-:W-:Y:S02]  /*0960*/  HADD2.F32 R21, -RZ, R22.reuse.H1_H1 ;  /* 0x30000016ff157230 */ /* 0x108fe40000004100 */
[----:B------:R-:W-:Y:S02]  /*0970*/  HADD2.F32 R22, -RZ, R22.H0_H0 ;  /* 0x20000016ff167230 */ /* 0x000fe40000004100 */
[--C-:B-----5:R-:W-:Y:S02]  /*0980*/  HADD2.F32 R17, -RZ, R3.reuse.H1_H1 ;  /* 0x30000003ff117230 */ /* 0x120fe40000004100 */
[----:B-1----:R-:W-:-:S03]  /*0990*/  HADD2.F32 R18, -RZ, R3.H0_H0 ;  /* 0x20000003ff127230 */ /* 0x002fc60000004100 */
[----:B------:R-:W-:Y:S02]  /*09a0*/  FMUL.FTZ R9, R17, R17 ;  /* 0x0000001111097220 */ /* 0x000fe40000410000 */
[----:B------:R-:W-:Y:S01]  /*09b0*/  FADD.FTZ R3, R18, R17 ;  /* 0x0000001112037221 */ /* 0x000fe20000010000 */
[----:B------:R-:W-:Y:S01]  /*09c0*/  FADD.FTZ R8, R22, R21 ;  /* 0x0000001516087221 */ /* 0x000fe20000010000 */
[----:B------:R-:W-:Y:S01]  /*09d0*/  FMUL.FTZ R11, R21, R21 ;  /* 0x00000015150b7220 */ /* 0x000fe20000410000 */
[----:B------:R-:W-:Y:S01]  /*09e0*/  FFMA.FTZ R9, R18, R18, R9 ;  /* 0x0000001212097223 */ /* 0x000fe20000010009 */
[----:B------:R-:W-:Y:S01]  /*09f0*/  FADD.FTZ R3, RZ, R3 ;  /* 0x00000003ff037221 */ /* 0x000fe20000010000 */
[----:B--2---:R-:W-:-:S03]  /*0a00*/  HADD2.F32 R16, -RZ, R24.H1_H1 ;  /* 0x30000018ff107230 */ /* 0x004fc60000004100 */
[----:B------:R-:W-:Y:S01]  /*0a10*/  FADD.FTZ R8, R3, R8 ;  /* 0x0000000803087221 */ /* 0x000fe20000010000 */
[----:B------:R-:W-:Y:S02]  /*0a20*/  HADD2.F32 R24, -RZ, R24.H0_H0 ;  /* 0x20000018ff187230 */ /* 0x000fe40000004100 */
[----:B------:R-:W-:Y:S01]  /*0a30*/  FFMA.FTZ R10, R22, R22, R11 ;  /* 0x00000016160a7223 */ /* 0x000fe2000001000b */
[----:B------:R-:W-:Y:S01]  /*0a40*/  FADD.FTZ R9, RZ, R9 ;  /* 0x00000009ff097221 */ /* 0x000fe20000010000 */
[----:B----4-:R-:W-:Y:S01]  /*0a50*/  FMUL.FTZ R13, R16, R16 ;  /* 0x00000010100d7220 */ /* 0x010fe20000410000 */
        /* <DEDUP_REMOVED lines=40> */
.L_x_2052:
[----:B------:R-:W-:Y:S05]  /*0ce0*/  BSYNC.RECONVERGENT B0 ;  /* 0x0000000000007941 */ /* 0x000fea0003800200 */
.L_x_2051:
        /* <DEDUP_REMOVED lines=56> */
.L_x_2054:
[----:B------:R-:W-:Y:S05]  /*1070*/  BSYNC.RECONVERGENT B0 ;  /* 0x0000000000007941 */ /* 0x000fea0003800200 */
.L_x_2053:
        /* <DEDUP_REMOVED lines=33> */
.L_x_2057:
[----:B------:R-:W2:Y:S04]  /*1290*/  LDG.E.STRONG.GPU R10, desc[UR16][R8.64] ;  /* 0x00000010080a7981 */ /* 0x000ea8000c1ef900 */
[----:B--2---:R-:W-:Y:S01]  /*12a0*/  CCTL.IVALL ;  /* 0x00000000ff00798f */ /* 0x004fe20002000000 */
[----:B------:R-:W-:Y:S05]  /*12b0*/  YIELD ;  /* 0x0000000000007946 */ /* 0x000fea0003800000 */
[----:B------:R-:W-:-:S13]  /*12c0*/  ISETP.NE.AND P4, PT, R10, R15, PT ;  /* 0x0000000f0a00720c */ /* 0x000fda0003f85270 */
[----:B------:R-:W-:Y:S05]  /*12d0*/  @P4 BRA `(.L_x_2057) ;  /* 0xfffffffc00ec4947 */ /* 0x000fea000383ffff */
.L_x_2056:
        /* <DEDUP_REMOVED lines=15> */
.L_x_2059:
        /* <DEDUP_REMOVED lines=42> */
[----:B------:R-:W-:Y:S01]  /*1670*/  IMAD.U32 R10, RZ, RZ, UR26 ;  /* 0x0000001aff0a7e24 */ /* 0x000fe2000f8e00ff */
        /* <DEDUP_REMOVED lines=48> */
.L_x_2058:
        /* <DEDUP_REMOVED lines=35> */
[----:B--2---:R-:W-:Y:S02]  /*1bb0*/  MOV R14, UR12 ;  /* 0x0000000c000e7c02 */ /* 0x004fe40008000f00 */
[----:B---3--:R-:W-:-:S06]  /*1bc0*/  MOV R15, UR13 ;  /* 0x0000000d000f7c02 */ /* 0x008fcc0008000f00 */
        /* <DEDUP_REMOVED lines=15> */
.L_x_2060:
        /* <DEDUP_REMOVED lines=28> */
.L_x_2061:
        /* <DEDUP_REMOVED lines=13> */
.L_x_2062:
[----:B------:R-:W-:Y:S05]  /*1f50*/  BSYNC.RECONVERGENT B0 ;  /* 0x0000000000007941 */ /* 0x000fea0003800200 */
.L_x_2055:
        /* <DEDUP_REMOVED lines=62> */
.L_x_2066:
[----:B------:R-:W-:Y:S05]  /*2340*/  BSYNC.RECONVERGENT B1 ;  /* 0x0000000000017941 */ /* 0x000fea0003800200 */
.L_x_2065:
        /* <DEDUP_REMOVED lines=24> */
.L_x_2068:
[----:B------:R-:W-:Y:S05]  /*24d0*/  BSYNC.RECONVERGENT B1 ;  /* 0x0000000000017941 */ /* 0x000fea0003800200 */
.L_x_2067:
        /* <DEDUP_REMOVED lines=26> */
.L_x_2070:
[----:B------:R-:W-:Y:S05]  /*2680*/  BSYNC.RECONVERGENT B1 ;  /* 0x0000000000017941 */ /* 0x000fea0003800200 */
.L_x_2069:
        /* <DEDUP_REMOVED lines=19> */
.L_x_2064:
        /* <DEDUP_REMOVED lines=32> */
.L_x_2073:
[----:B0-----:R-:W-:Y:S05]  /*29c0*/  BSYNC.RECONVERGENT B1 ;  /* 0x0000000000017941 */ /* 0x001fea0003800200 */
.L_x_2072:
        /* <DEDUP_REMOVED lines=34> */
.L_x_2075:
[----:B------:R-:W-:Y:S05]  /*2bf0*/  BSYNC.RECONVERGENT B1 ;  /* 0x0000000000017941 */ /* 0x000fea0003800200 */
.L_x_2074:
        /* <DEDUP_REMOVED lines=36> */
.L_x_2077:
[----:B------:R-:W-:Y:S05]  /*2e40*/  BSYNC.RECONVERGENT B1 ;  /* 0x0000000000017941 */ /* 0x000fea0003800200 */
.L_x_2076:
        /* <DEDUP_REMOVED lines=28> */
.L_x_2071:
[----:B------:R-:W-:Y:S05]  /*3010*/  BSYNC.RECONVERGENT B0 ;  /* 0x0000000000007941 */ /* 0x000fea0003800200 */
.L_x_2063:
[----:B------:R-:W-:Y:S02]  /*3020*/  UIADD3 UR9, UPT, UPT, UR21, UR9, URZ ;  /* 0x0000000915097290 */ /* 0x000fe4000fffe0ff */
[----:B------:R-:W-:Y:S02]  /*3030*/  UIADD3 UR4, UPT, UPT, UR4, 0x1, URZ ;  /* 0x0000000104047890 */ /* 0x000fe4000fffe0ff */
[----:B------:R-:W-:-:S09]  /*3040*/  UISETP.GE.AND UP1, UPT, UR9, UR7, UPT ;  /* 0x000000070900728c */ /* 0x000fd2000bf26270 */
[----:B------:R-:W-:Y:S05]  /*3050*/  BRA.U !UP1, `(.L_x_2078) ;  /* 0xffffffd109887547 */ /* 0x000fea000b83ffff */
[----:B------:R-:W-:Y:S05]  /*3060*/  EXIT ;  /* 0x000000000000794d */ /* 0x000fea0003800000 */
.L_x_2079:
        /* <DEDUP_REMOVED lines=9> */
.L_x_2520:


//--------------------- .text._Z35group_norm_nhwc_fwd_one_pass_kernelI11Fp16IOFp16WLi512ELi20ELi640EEv26Group_norm_nhwc_fwd_params --------------------------
	.section	.text._Z35group_norm_nhwc_fwd_one_pass_kernelI11Fp16IOFp16WLi512ELi20ELi640EEv26Group_norm_nhwc_fwd_params,"ax",@progbits
	.align	128
        .global         _Z35group_norm_nhwc_fwd_one_pass_kernelI11Fp16IOFp16WLi512ELi20ELi640EEv26Group_norm_nhwc_fwd_params
        .type           _Z35group_norm_nhwc_fwd_one_pass_kernelI11Fp16IOFp16WLi512ELi20ELi640EEv26Group_norm_nhwc_fwd_params,@function
        .size           _Z35group_norm_nhwc_fwd_one_pass_kernelI11Fp16IOFp16WLi512ELi20ELi640EEv26Group_norm_nhwc_fwd_params,(.L_x_2521 - _Z35group_norm_nhwc_fwd_one_pass_kernelI11Fp16IOFp16WLi512ELi20ELi640EEv26Group_norm_nhwc_fwd_params)
        .other          _Z35group_norm_nhwc_fwd_one_pass_kernelI11Fp16IOFp16WLi512ELi20ELi640EEv26Group_norm_nhwc_fwd_params,@"STO_CUDA_ENTRY STV_DEFAULT"
_Z35group_norm_nhwc_fwd_one_pass_kernelI11Fp16IOFp16WLi512ELi20ELi640EEv26Group_norm_nhwc_fwd_params:
.text._Z35group_norm_nhwc_fwd_one_pass_kernelI11Fp16IOFp16WLi512ELi20ELi640EEv26Group_norm_nhwc_fwd_params:
        /* <DEDUP_REMOVED lines=47> */
.L_x_2123:
        /* <DEDUP_REMOVED lines=255> */
.L_x_2081:
[----:B------:R-:W-:Y:S05]  /*12e0*/  BSYNC.RECONVERGENT B0 ;  /* 0x0000000000007941 */ /* 0x000fea0003800200 */
.L_x_2080:
        /* <DEDUP_REMOVED lines=56> */
.L_x_2083:
[----:B------:R-:W-:Y:S05]  /*1670*/  BSYNC.RECONVERGENT B0 ;  /* 0x0000000000007941 */ /* 0x000fea0003800200 */
.L_x_2082:
        /* <DEDUP_REMOVED lines=33> */
.L_x_2086:
[----:B------:R-:W2:Y:S04]  /*1890*/  LDG.E.STRONG.GPU R15, desc[UR16][R12.64] ;  /* 0x000000100c0f7981 */ /* 0x000ea8000c1ef900 */
[----:B--2---:R-:W-:Y:S01]  /*18a0*/  CCTL.IVALL ;  /* 0x00000000ff00798f */ /* 0x004fe20002000000 */
[----:B------:R-:W-:Y:S05]  /*18b0*/  YIELD ;  /* 0x0000000000007946 */ /* 0x000fea0003800000 */
[----:B------:R-:W-:-:S13]  /*18c0*/  ISETP.NE.AND P4, PT, R15, R14, PT ;  /* 0x0000000e0f00720c */ /* 0x000fda0003f85270 */
[----:B------:R-:W-:Y:S05]  /*18d0*/  @P4 BRA `(.L_x_2086) ;  /* 0xfffffffc00ec4947 */ /* 0x000fea000383ffff */
.L_x_2085:
        /* <DEDUP_REMOVED lines=15> */
.L_x_2088:
        /* <DEDUP_REMOVED lines=91> */
.L_x_2087:
        /* <DEDUP_REMOVED lines=52> */
.L_x_2089:
        /* <DEDUP_REMOVED lines=28> */
.L_x_2090:
        /* <DEDUP_REMOVED lines=13> */
.L_x_2091:
[----:B------:R-:W-:Y:S05]  /*2550*/  BSYNC.RECONVERGENT B0 ;  /* 0x0000000000007941 */ /* 0x000fea0003800200 */
.L_x_2084:
        /* <DEDUP_REMOVED lines=74> */
.L_x_2095:
[----:B------:R-:W-:Y:S05]  /*2a00*/  BSYNC.RECONVERGENT B1 ;  /* 0x0000000000017941 */ /* 0x000fea0003800200 */
.L_x_2094:
        /* <DEDUP_REMOVED lines=20> */
.L_x_2097:
[----:B------:R-:W-:Y:S05]  /*2b50*/  BSYNC.RECONVERGENT B1 ;  /* 0x0000000000017941 */ /* 0x000fea0003800200 */
.L_x_2096:
        /* <DEDUP_REMOVED lines=33> */
.L_x_2099:
[----:B------:R-:W-:Y:S05]  /*2d70*/  BSYNC.RECONVERGENT B1 ;  /* 0x0000000000017941 */ /* 0x000fea0003800200 */
.L_x_2098:
        /* <DEDUP_REMOVED lines=20> */
.L_x_2101:
[----:B------:R-:W-:Y:S05]  /*2ec0*/  BSYNC.RECONVERGENT B1 ;  /* 0x0000000000017941 */ /* 0x000fea0003800200 */
.L_x_2100:
        /* <DEDUP_REMOVED lines=20> */
.L_x_2103:
[----:B------:R-:W-:Y:S05]  /*3010*/  BSYNC.RECONVERGENT B1 ;  /* 0x0000000000017941 */ /* 0x000fea0003800200 */
.L_x_2102:
        /* <DEDUP_REMOVED lines=20> */
.L_x_2105:
[----:B------:R-:W-:Y:S05]  /*3160*/  BSYNC.RECONVERGENT B1 ;  /* 0x0000000000017941 */ /* 0x000fea0003800200 */
.L_x_2104:
        /* <DEDUP_REMOVED lines=20> */
.L_x_2107:
[----:B------:R-:W-:Y:S05]  /*32b0*/  BSYNC.RECONVERGENT B1 ;  /* 0x0000000000017941 */ /* 0x000fea0003800200 */
.L_x_2106:
        /* <DEDUP_REMOVED lines=19> */
.L_x_2093:
        /* <DEDUP_REMOVED lines=37> */
.L_x_2110:
[----:B------:R-:W-:Y:S05]  /*3640*/  BSYNC.RECONVERGENT B1 ;  /* 0x0000000000017941 */ /* 0x000fea0003800200 */
.L_x_2109:
        /* <DEDUP_REMOVED lines=31> */
.L_x_2112:
[----:B------:R-:W-:Y:S05]  /*3840*/  BSYNC.RECONVERGENT B1 ;  /* 0x0000000000017941 */ /* 0x000fea0003800200 */
.L_x_2111:
        /* <DEDUP_REMOVED lines=43> */
.L_x_2114:
[----:B------:R-:W-:Y:S05]  /*3b00*/  BSYNC.RECONVERGENT B1 ;  /* 0x0000000000017941 */ /* 0x000fea0003800200 */
.L_x_2113:
        /* <DEDUP_REMOVED lines=30> */
.L_x_2116:
[----:B------:R-:W-:Y:S05]  /*3cf0*/  BSYNC.RECONVERGENT B1 ;  /* 0x0000000000017941 */ /* 0x000fea0003800200 */
.L_x_2115:
        /* <DEDUP_REMOVED lines=30> */
.L_x_2118:
[----:B------:R-:W-:Y:S05]  /*3ee0*/  BSYNC.RECONVERGENT B1 ;  /* 0x0000000000017941 */ /* 0x000fea0003800200 */
.L_x_2117:
        /* <DEDUP_REMOVED lines=30> */
.L_x_2120:
[----:B------:R-:W-:Y:S05]  /*40d0*/  BSYNC.RECONVERGENT B1 ;  /* 0x0000000000017941 */ /* 0x000fea0003800200 */
.L_x_2119:
        /* <DEDUP_REMOVED lines=30> */
.L_x_2122:
[----:B------:R-:W-:Y:S05]  /*42c0*/  BSYNC.RECONVERGENT B1 ;  /* 0x0000000000017941 */ /* 0x000fea0003800200 */
.L_x_2121:
        /* <DEDUP_REMOVED lines=29> */
.L_x_2108:
[----:B------:R-:W-:Y:S05]  /*44a0*/  BSYNC.RECONVERGENT B0 ;  /* 0x0000000000007941 */ /* 0x000fea0003800200 */
.L_x_2092:
        /* <DEDUP_REMOVED lines=8> */
.L_x_2124:
        /* <DEDUP_REMOVED lines=13> */
.L_x_2521:


//--------------------- .text._Z35group_norm_nhwc_fwd_one_pass_kernelI11Fp32IOFp32WLi64ELi20ELi640EEv26Group_norm_nhwc_fwd_params --------------------------
	.section	.text._Z35group_norm_nhwc_fwd_one_pass_kernelI11Fp32IOFp32WLi64ELi20ELi640EEv26Group_norm_nhwc_fwd_params,"ax",@progbits
	.align	128
        .global         _Z35group_norm_nhwc_fwd_one_pass_kernelI11Fp32IOFp32WLi64ELi20ELi640EEv26Group_norm_nhwc_fwd_params
        .type           _Z35group_norm_nhwc_fwd_one_pass_kernelI11Fp32IOFp32WLi64ELi20ELi640EEv26Group_norm_nhwc_fwd_params,@function
        .size           _Z35group_norm_nhwc_fwd_one_pass_kernelI11Fp32IOFp32WLi64ELi20ELi640EEv26Group_norm_nhwc_fwd_params,(.L_x_2522 - _Z35group_norm_nhwc_fwd_one_pass_kernelI11Fp32IOFp32WLi64ELi20ELi640EEv26Group_norm_nhwc_fwd_params)
        .other          _Z35group_norm_nhwc_fwd_one_pass_kernelI11Fp32IOFp32WLi64ELi20ELi640EEv26Group_norm_nhwc_fwd_params,@"STO_CUDA_ENTRY STV_DEFAULT"
_Z35group_norm_nhwc_fwd_one_pass_kernelI11Fp32IOFp32WLi64ELi20ELi640EEv26Group_norm_nhwc_fwd_params:
.text._Z35group_norm_nhwc_fwd_one_pass_kernelI11Fp32IOFp32WLi64ELi20ELi640EEv26Group_norm_nhwc_fwd_params:
        /* <DEDUP_REMOVED lines=35> */
.L_x_2140:
[----:B0-----:R-:W0:Y:S01]  /*0230*/  LDC R0, c[0x0][0x3f8] ;  /* 0x0000fe00ff007b82 */ /* 0x001e220000000800 */
[----:B-1----:R-:W1:Y:S01]  /*0240*/  LDCU.64 UR10, c[0x0][0x3e8] ;  /* 0x00007d00ff0a77ac */ /* 0x002e620008000a00 */
        /* <DEDUP_REMOVED lines=44> */
[C---:B--2---:R-:W-:Y:S02]  /*0510*/  @!P1 LEA R8, P2, R4.reuse, R8, 0x2 ;  /* 0x0000000804089211 */ /* 0x044fe400078410ff */
[----:B------:R-:W-:Y:S02]  /*0520*/  MOV R5, RZ ;  /* 0x000000ff00057202 */ /* 0x000fe40000000f00 */
[----:B------:R-:W-:Y:S01]  /*0530*/  @!P1 LEA.HI.X R9, R4, R9, R10, 0x2, P2 ;  /* 0x0000000904099211 */ /* 0x000fe200010f140a */
[----:B------:R-:W-:-:S06]  /*0540*/  HFMA2 R4, -RZ, RZ, 0, 0 ;  /* 0x00000000ff047431 */ /* 0x000fcc00000001ff */
[----:B------:R-:W2:Y:S01]  /*0550*/  @!P1 LDG.E.64 R4, desc[UR16][R8.64] ;  /* 0x0000001008049981 */ /* 0x000ea2000c1e1b00 */
[C---:B------:R-:W-:Y:S01]  /*0560*/  ISETP.GT.AND P1, PT, R6.reuse, 0x1e, PT ;  /* 0x0000001e0600780c */ /* 0x040fe20003f24270 */
[----:B------:R-:W-:Y:S01]  /*0570*/  BSSY.RECONVERGENT B0, `(.L_x_2125) ;  /* 0x0000029000007945 */ /* 0x000fe20003800200 */
[----:B------:R-:W-:Y:S01]  /*0580*/  ISETP.GT.AND P2, PT, R6, 0xf, PT ;  /* 0x0000000f0600780c */ /* 0x000fe20003f44270 */
[C---:B--2---:R-:W-:Y:S01]  /*0590*/  FMUL.FTZ R12, R4.reuse, R4 ;  /* 0x00000004040c7220 */ /* 0x044fe20000410000 */
[----:B------:R-:W-:-:S03]  /*05a0*/  FADD.FTZ R10, R4, R5 ;  /* 0x00000005040a7221 */ /* 0x000fc60000010000 */
[----:B------:R-:W-:Y:S01]  /*05b0*/  FFMA.FTZ R12, R5, R5, R12 ;  /* 0x00000005050c7223 */ /* 0x000fe2000001000c */
[----:B------:R-:W-:-:S03]  /*05c0*/  FADD.FTZ R10, RZ, R10 ;  /* 0x0000000aff0a7221 */ /* 0x000fc60000010000 */
[----:B------:R-:W-:Y:S02]  /*05d0*/  FADD.FTZ R12, RZ, R12 ;  /* 0x0000000cff0c7221 */ /* 0x000fe40000010000 */
        /* <DEDUP_REMOVED lines=34> */
.L_x_2126:
[----:B------:R-:W-:Y:S05]  /*0800*/  BSYNC.RECONVERGENT B0 ;  /* 0x0000000000007941 */ /* 0x000fea0003800200 */
.L_x_2125:
        /* <DEDUP_REMOVED lines=56> */
.L_x_2128:
[----:B------:R-:W-:Y:S05]  /*0b90*/  BSYNC.RECONVERGENT B0 ;  /* 0x0000000000007941 */ /* 0x000fea0003800200 */
.L_x_2127:
        /* <DEDUP_REMOVED lines=31> */
.L_x_2131:
[----:B---3--:R-:W3:Y:S04]  /*0d90*/  LDG.E.STRONG.GPU R10, desc[UR16][R8.64] ;  /* 0x00000010080a7981 */ /* 0x008ee8000c1ef900 */
[----:B---3--:R-:W-:Y:S01]  /*0da0*/  CCTL.IVALL ;  /* 0x00000000ff00798f */ /* 0x008fe20002000000 */
[----:B------:R-:W-:Y:S05]  /*0db0*/  YIELD ;  /* 0x0000000000007946 */ /* 0x000fea0003800000 */
[----:B------:R-:W-:-:S13]  /*0dc0*/  ISETP.NE.AND P2, PT, R10, R13, PT ;  /* 0x0000000d0a00720c */ /* 0x000fda0003f45270 */
[----:B------:R-:W-:Y:S05]  /*0dd0*/  @P2 BRA `(.L_x_2131) ;  /* 0xfffffffc00ec2947 */ /* 0x000fea000383ffff */
.L_x_2130:
        /* <DEDUP_REMOVED lines=15> */
.L_x_2133:
        /* <DEDUP_REMOVED lines=10> */
[----:B------:R-:W-:Y:S01]  /*0f70*/  IMAD.U32 R8, RZ, RZ, UR24 ;  /* 0x00000018ff087e24 */ /* 0x000fe2000f8e00ff */
[----:B------:R-:W-:Y:S01]  /*0f80*/  MOV R9, UR25 ;  /* 0x0000001900097c02 */ /* 0x000fe20008000f00 */
[----:B------:R-:W-:Y:S01]  /*0f90*/  VOTEU.ALL UP1, P2 ;  /* 0x0000000000ff7886 */ /* 0x000fe20001020000 */
[----:B------:R-:W-:-:S04]  /*0fa0*/  @!UP0 UIMAD.WIDE.U32 UR24, UR22, 0x8, UR18 ;  /* 0x00000008161888a5 */ /* 0x000fc8000f8e0012 */
[----:B------:R-:W0:Y:S01]  /*0fb0*/  @!P5 LDG.E.64 R8, desc[UR16][R8.64] ;  /* 0x000000100808d981 */ /* 0x000e22000c1e1b00 */
[----:B------:R-:W-:Y:S01]  /*0fc0*/  @!UP1 UIMAD.WIDE.U32 UR26, UR10, 0x8, UR18 ;  /* 0x000000080a1a98a5 */ /* 0x000fe2000f8e0012 */
[----:B------:R-:W-:Y:S02]  /*0fd0*/  MOV R10, UR24 ;  /* 0x00000018000a7c02 */ /* 0x000fe40008000f00 */
[----:B------:R-:W-:-:S03]  /*0fe0*/  MOV R11, UR25 ;  /* 0x00000019000b7c02 */ /* 0x000fc60008000f00 */
[----:B------:R-:W-:Y:S01]  /*0ff0*/  IMAD.U32 R12, RZ, RZ, UR26 ;  /* 0x0000001aff0c7e24 */ /* 0x000fe2000f8e00ff */
[----:B------:R-:W-:Y:S02]  /*1000*/  MOV R13, UR27 ;  /* 0x0000001b000d7c02 */ /* 0x000fe40008000f00 */
[----:B------:R-:W3:Y:S04]  /*1010*/  @!P6 LDG.E.64 R10, desc[UR16][R10.64] ;  /* 0x000000100a0ae981 */ /* 0x000ee8000c1e1b00 */
[----:B------:R-:W4:Y:S01]  /*1020*/  @!P2 LDG.E.64 R12, desc[UR16][R12.64] ;  /* 0x000000100c0ca981 */ /* 0x000f22000c1e1b00 */
[----:B------:R-:W-:Y:S02]  /*1030*/  UIADD3 UR24, UPT, UPT, UR5, 0x3, URZ ;  /* 0x0000000305187890 */ /* 0x000fe4000fffe0ff */
[----:B------:R-:W-:-:S04]  /*1040*/  UIADD3 UR25, UPT, UPT, UR5, 0x4, URZ ;  /* 0x0000000405197890 */ /* 0x000fc8000fffe0ff */
[----:B-1----:R-:W-:Y:S01]  /*1050*/  MOV R14, UR24 ;  /* 0x00000018000e7c02 */ /* 0x002fe20008000f00 */
[----:B------:R-:W-:Y:S01]  /*1060*/  UIADD3 UR24, UPT, UPT, UR5, 0x5, URZ ;  /* 0x0000000505187890 */ /* 0x000fe2000fffe0ff */
[----:B------:R-:W-:Y:S02]  /*1070*/  MOV R15, UR25 ;  /* 0x00000019000f7c02 */ /* 0x000fe40008000f00 */
[----:B------:R-:W-:Y:S01]  /*1080*/  ISETP.EQ.OR P3, PT, R14, UR15, P1 ;  /* 0x0000000f0e007c0c */ /* 0x000fe20008f62670 */
[----:B------:R-:W-:Y:S01]  /*1090*/  UIADD3 UR25, UPT, UPT, UR5, 0x6, URZ ;  /* 0x0000000605197890 */ /* 0x000fe2000fffe0ff */
        /* <DEDUP_REMOVED lines=9> */
[----:B------:R-:W-:Y:S02]  /*1130*/  ISETP.EQ.OR P5, PT, R8, UR15, P1 ;  /* 0x0000000f08007c0c */ /* 0x000fe40008fa2670 */
[----:B------:R-:W-:Y:S01]  /*1140*/  MOV R8, UR24 ;  /* 0x0000001800087c02 */ /* 0x000fe20008000f00 */
[----:B---3--:R-:W-:Y:S01]  /*1150*/  @!P6 FADD.FTZ R22, R22, R10 ;  /* 0x0000000a1616e221 */ /* 0x008fe20000010000 */
[----:B------:R-:W-:Y:S01]  /*1160*/  @!P6 FADD.FTZ R23, R23, R11 ;  /* 0x0000000b1717e221 */ /* 0x000fe20000010000 */
[----:B------:R-:W-:-:S02]  /*1170*/  ISETP.EQ.OR P6, PT, R9, UR15, P1 ;  /* 0x0000000f09007c0c */ /* 0x000fc40008fc2670 */
[----:B----4-:R-:W-:Y:S01]  /*1180*/  @!P2 FADD.FTZ R22, R22, R12 ;  /* 0x0000000c1616a221 */ /* 0x010fe20000010000 */
[----:B------:R-:W-:Y:S01]  /*1190*/  @!P2 FADD.FTZ R23, R23, R13 ;  /* 0x0000000d1717a221 */ /* 0x000fe20000010000 */
[----:B------:R-:W-:Y:S01]  /*11a0*/  ISETP.EQ.OR P2, PT, R8, UR15, P1 ;  /* 0x0000000f08007c0c */ /* 0x000fe20008f42670 */
[----:B------:R-:W-:-:S03]  /*11b0*/  @!UP0 UIMAD.WIDE.U32 UR24, UR12, 0x8, UR18 ;  /* 0x000000080c1888a5 */ /* 0x000fc6000f8e0012 */
[----:B------:R-:W-:-:S03]  /*11c0*/  VOTEU.ALL UP0, P5 ;  /* 0x0000000000ff7886 */ /* 0x000fc60002800000 */
[----:B------:R-:W-:Y:S01]  /*11d0*/  MOV R8, UR24 ;  /* 0x0000001800087c02 */ /* 0x000fe20008000f00 */
[----:B------:R-:W-:Y:S01]  /*11e0*/  IMAD.U32 R9, RZ, RZ, UR25 ;  /* 0x00000019ff097e24 */ /* 0x000fe2000f8e00ff */
[----:B------:R-:W-:Y:S01]  /*11f0*/  VOTEU.ALL UP1, P6 ;  /* 0x0000000000ff7886 */ /* 0x000fe20003020000 */
[----:B------:R-:W-:Y:S01]  /*1200*/  @!UP0 UIMAD.WIDE.U32 UR24, UR21, 0x8, UR18 ;  /* 0x00000008151888a5 */ /* 0x000fe2000f8e0012 */
[----:B------:R-:W-:Y:S02]  /*1210*/  MOV R10, UR26 ;  /* 0x0000001a000a7c02 */ /* 0x000fe40008000f00 */
[----:B------:R-:W-:Y:S01]  /*1220*/  MOV R11, UR27 ;  /* 0x0000001b000b7c02 */ /* 0x000fe20008000f00 */
[----:B------:R-:W-:Y:S01]  /*1230*/  VOTEU.ALL UP2, P2 ;  /* 0x0000000000ff7886 */ /* 0x000fe20001040000 */
[----:B------:R-:W3:Y:S01]  /*1240*/  @!P3 LDG.E.64 R8, desc[UR16][R8.64] ;  /* 0x000000100808b981 */ /* 0x000ee2000c1e1b00 */
[----:B------:R-:W-:Y:S01]  /*1250*/  @!UP1 UIMAD.WIDE.U32 UR26, UR13, 0x8, UR18 ;  /* 0x000000080d1a98a5 */ /* 0x000fe2000f8e0012 */
[----:B------:R-:W-:Y:S01]  /*1260*/  MOV R12, UR24 ;  /* 0x00000018000c7c02 */ /* 0x000fe20008000f00 */
[----:B------:R-:W-:Y:S01]  /*1270*/  IMAD.U32 R13, RZ, RZ, UR25 ;  /* 0x00000019ff0d7e24 */ /* 0x000fe2000f8e00ff */
[----:B------:R-:W4:Y:S01]  /*1280*/  @!P4 LDG.E.64 R10, desc[UR16][R10.64] ;  /* 0x000000100a0ac981 */ /* 0x000f22000c1e1b00 */
[----:B------:R-:W-:-:S02]  /*1290*/  @!UP2 UIMAD.WIDE.U32 UR24, UR14, 0x8, UR18 ;  /* 0x000000080e18a8a5 */ /* 0x000fc4000f8e0012 */
[----:B------:R-:W-:Y:S02]  /*12a0*/  MOV R14, UR26 ;  /* 0x0000001a000e7c02 */ /* 0x000fe40008000f00 */
[----:B------:R-:W-:Y:S01]  /*12b0*/  MOV R15, UR27 ;  /* 0x0000001b000f7c02 */ /* 0x000fe20008000f00 */
[----:B------:R-:W5:Y:S01]  /*12c0*/  @!P5 LDG.E.64 R12, desc[UR16][R12.64] ;  /* 0x000000100c0cd981 */ /* 0x000f62000c1e1b00 */
[----:B--2---:R-:W-:Y:S01]  /*12d0*/  MOV R16, UR24 ;  /* 0x0000001800107c02 */ /* 0x004fe20008000f00 */
[----:B------:R-:W-:-:S03]  /*12e0*/  IMAD.U32 R17, RZ, RZ, UR25 ;  /* 0x00000019ff117e24 */ /* 0x000fc6000f8e00ff */
[----:B------:R-:W2:Y:S04]  /*12f0*/  @!P6 LDG.E.64 R14, desc[UR16][R14.64] ;  /* 0x000000100e0ee981 */ /* 0x000ea8000c1e1b00 */
[----:B------:R-:W2:Y:S01]  /*1300*/  @!P2 LDG.E.64 R16, desc[UR16][R16.64] ;  /* 0x000000101010a981 */ /* 0x000ea2000c1e1b00 */
        /* <DEDUP_REMOVED lines=10> */
[----:B---3--:R-:W-:Y:S01]  /*13b0*/  @!P3 FADD.FTZ R22, R22, R8 ;  /* 0x000000081616b221 */ /* 0x008fe20000010000 */
[----:B------:R-:W-:Y:S01]  /*13c0*/  @!P3 FADD.FTZ R23, R23, R9 ;  /* 0x000000091717b221 */ /* 0x000fe20000010000 */
[----:B------:R-:W-:-:S02]  /*13d0*/  ISETP.NE.AND P3, PT, R18, UR5, PT ;  /* 0x0000000512007c0c */ /* 0x000fc4000bf65270 */
        /* <DEDUP_REMOVED lines=10> */
.L_x_2132:
[----:B------:R-:W-:-:S13]  /*1480*/  ISETP.NE.AND P1, PT, R21, RZ, PT ;  /* 0x000000ff1500720c */ /* 0x000fda0003f25270 */
[----:B------:R-:W-:Y:S05]  /*1490*/  @!P1 BRA `(.L_x_2129) ;  /* 0x0000000400889947 */ /* 0x000fea0003800000 */
[----:B---3--:R-:W-:Y:S02]  /*14a0*/  IADD3 R8, PT, PT, R21, -0x1, RZ ;  /* 0xffffffff15087810 */ /* 0x008fe40007ffe0ff */
[----:B--2---:R-:W-:Y:S02]  /*14b0*/  LOP3.LUT P5, R16, R2, 0x3, RZ, 0xc0, !PT ;  /* 0x0000000302107812 */ /* 0x004fe400078ac0ff */
        /* <DEDUP_REMOVED lines=26> */
[----:B------:R-:W-:Y:S01]  /*1660*/  IMAD.U32 R9, RZ, RZ, UR11 ;  /* 0x0000000bff097e24 */ /* 0x000fe2000f8e00ff */
[----:B------:R-:W-:Y:S02]  /*1670*/  @!UP1 UIMAD.WIDE.U32 UR12, UR12, 0x8, UR18 ;  /* 0x000000080c0c98a5 */ /* 0x000fe4000f8e0012 */
[----:B------:R-:W-:Y:S02]  /*1680*/  @!UP2 UIMAD UR14, UR14, UR20, UR6 ;  /* 0x000000140e0ea2a4 */ /* 0x000fe4000f8e0206 */
[----:B------:R-:W-:Y:S01]  /*1690*/  @!UP0 UIMAD.WIDE.U32 UR10, UR9, 0x8, UR18 ;  /* 0x00000008090a88a5 */ /* 0x000fe2000f8e0012 */
[----:B------:R-:W0:Y:S01]  /*16a0*/  @!P1 LDG.E.64 R8, desc[UR16][R8.64] ;  /* 0x0000001008089981 */ /* 0x000e22000c1e1b00 */
[----:B------:R-:W-:Y:S02]  /*16b0*/  MOV R10, UR12 ;  /* 0x0000000c000a7c02 */ /* 0x000fe40008000f00 */
[----:B------:R-:W-:Y:S01]  /*16c0*/  MOV R11, UR13 ;  /* 0x0000000d000b7c02 */ /* 0x000fe20008000f00 */
[----:B------:R-:W-:Y:S01]  /*16d0*/  @!UP2 UIMAD.WIDE.U32 UR12, UR14, 0x8, UR18 ;  /* 0x000000080e0ca8a5 */ /* 0x000fe2000f8e0012 */
[----:B------:R-:W-:Y:S01]  /*16e0*/  MOV R12, UR10 ;  /* 0x0000000a000c7c02 */ /* 0x000fe20008000f00 */
[----:B------:R-:W-:-:S03]  /*16f0*/  IMAD.U32 R13, RZ, RZ, UR11 ;  /* 0x0000000bff0d7e24 */ /* 0x000fc6000f8e00ff */
[----:B------:R-:W2:Y:S01]  /*1700*/  @!P2 LDG.E.64 R10, desc[UR16][R10.64] ;  /* 0x000000100a0aa981 */ /* 0x000ea2000c1e1b00 */
[----:B-1----:R-:W-:Y:S02]  /*1710*/  MOV R14, UR12 ;  /* 0x0000000c000e7c02 */ /* 0x002fe40008000f00 */
[----:B------:R-:W-:Y:S01]  /*1720*/  MOV R15, UR13 ;  /* 0x0000000d000f7c02 */ /* 0x000fe20008000f00 */
[----:B------:R-:W3:Y:S05]  /*1730*/  @!P3 LDG.E.64 R12, desc[UR16][R12.64] ;  /* 0x000000100c0cb981 */ /* 0x000eea000c1e1b00 */
[----:B------:R-:W4:Y:S01]  /*1740*/  @!P4 LDG.E.64 R14, desc[UR16][R14.64] ;  /* 0x000000100e0ec981 */ /* 0x000f22000c1e1b00 */
[----:B------:R-:W-:-:S05]  /*1750*/  MOV R17, UR5 ;  /* 0x0000000500117c02 */ /* 0x000fca0008000f00 */
[----:B------:R-:W-:-:S05]  /*1760*/  VIADD R17, R17, 0x4 ;  /* 0x0000000411117836 */ /* 0x000fca0000000000 */
        /* <DEDUP_REMOVED lines=9> */
.L_x_2134:
        /* <DEDUP_REMOVED lines=29> */
.L_x_2135:
        /* <DEDUP_REMOVED lines=14> */
.L_x_2136:
[----:B------:R-:W-:Y:S05]  /*1ab0*/  BSYNC.RECONVERGENT B0 ;  /* 0x0000000000007941 */ /* 0x000fea0003800200 */
.L_x_2129:
        /* <DEDUP_REMOVED lines=19> */
[----:B------:R-:W3:Y:S04]  /*1bf0*/  LDG.E.64 R8, desc[UR16][R8.64] ;  /* 0x0000001008087981 */ /* 0x000ee8000c1e1b00 */
[----:B------:R-:W3:Y:S04]  /*1c00*/  LDG.E.64 R10, desc[UR16][R10.64] ;  /* 0x000000100a0a7981 */ /* 0x000ee8000c1e1b00 */
[----:B------:R-:W1:Y:S01]  /*1c10*/  LDS.64 R18, [UR5+0xc0] ;  /* 0x0000c005ff127984 */ /* 0x000e620008000a00 */
[----:B------:R-:W4:Y:S02]  /*1c20*/  LDCU.U8 UR5, c[0x0][0x3fc] ;  /* 0x00007f80ff0577ac */ /* 0x000f240008000000 */
[----:B----4-:R-:W-:Y:S01]  /*1c30*/  UISETP.NE.AND UP0, UPT, UR5, URZ, UPT ;  /* 0x000000ff0500728c */ /* 0x010fe2000bf05270 */
[----:B-1----:R-:W-:-:S04]  /*1c40*/  FMUL.FTZ R18, R18, UR10 ;  /* 0x0000000a12127c20 */ /* 0x002fc80008410000 */
[C---:B------:R-:W-:Y:S01]  /*1c50*/  FMUL.FTZ R0, R18.reuse, R18 ;  /* 0x0000001212007220 */ /* 0x040fe20000410000 */
[C---:B------:R-:W-:Y:S01]  /*1c60*/  FADD.FTZ R13, -R18.reuse, R4 ;  /* 0x00000004120d7221 */ /* 0x040fe20000010100 */
[----:B------:R-:W-:Y:S02]  /*1c70*/  FADD.FTZ R5, -R18, R5 ;  /* 0x0000000512057221 */ /* 0x000fe40000010100 */
[----:B------:R-:W-:Y:S01]  /*1c80*/  FFMA.FTZ R0, R19, UR10, -R0 ;  /* 0x0000000a13007c23 */ /* 0x000fe20008010800 */
[----:B------:R-:W1:Y:S04]  /*1c90*/  LDCU.64 UR10, c[0x0][0x3e8] ;  /* 0x00007d00ff0a77ac */ /* 0x000e680008000a00 */
[----:B------:R-:W-:-:S13]  /*1ca0*/  FSETP.GTU.FTZ.AND P1, PT, R0, RZ, PT ;  /* 0x000000ff0000720b */ /* 0x000fda0003f3c000 */
[----:B------:R-:W2:Y:S02]  /*1cb0*/  @P1 LDC R19, c[0x0][0x3a8] ;  /* 0x0000ea00ff131b82 */ /* 0x000ea40000000800 */
[----:B--2---:R-:W-:Y:S01]  /*1cc0*/  @P1 FADD.FTZ R16, R0, R19 ;  /* 0x0000001300101221 */ /* 0x004fe20000010000 */
[----:B------:R-:W-:-:S06]  /*1cd0*/  MOV R0, 0x3f800000 ;  /* 0x3f80000000007802 */ /* 0x000fcc0000000f00 */
[----:B------:R-:W2:Y:S01]  /*1ce0*/  @P1 MUFU.RSQ R0, R16 ;  /* 0x0000001000001308 */ /* 0x000ea20000001400 */
[----:B-1----:R-:W-:-:S04]  /*1cf0*/  ISETP.GE.U32.AND P1, PT, R24, UR10, PT ;  /* 0x0000000a18007c0c */ /* 0x002fc8000bf26070 */
[----:B------:R-:W-:Y:S01]  /*1d00*/  ISETP.GE.AND.EX P1, PT, R3, UR11, PT, P1 ;  /* 0x0000000b03007c0c */ /* 0x000fe2000bf26310 */
[-C--:B--2---:R-:W-:Y:S01]  /*1d10*/  FMUL.FTZ R13, R13, R0.reuse ;  /* 0x000000000d0d7220 */ /* 0x084fe20000410000 */
[----:B------:R-:W-:-:S03]  /*1d20*/  FMUL.FTZ R0, R5, R0 ;  /* 0x0000000005007220 */ /* 0x000fc60000410000 */
[----:B---3--:R-:W-:Y:S01]  /*1d30*/  FFMA.FTZ R8, R8, R13, R10 ;  /* 0x0000000d08087223 */ /* 0x008fe2000001000a */
        /* <DEDUP_REMOVED lines=12> */
.L_x_2137:
[----:B------:R-:W-:Y:S04]  /*1e00*/  BSSY.RECONVERGENT B0, `(.L_x_2138) ;  /* 0x000000c000007945 */ /* 0x000fe80003800200 */
        /* <DEDUP_REMOVED lines=11> */
.L_x_2139:
[----:B------:R-:W-:Y:S05]  /*1ec0*/  BSYNC.RECONVERGENT B0 ;  /* 0x0000000000007941 */ /* 0x000fea0003800200 */
.L_x_2138:
[----:B------:R-:W-:Y:S02]  /*1ed0*/  UIADD3 UR8, UPT, UPT, UR20, UR8, URZ ;  /* 0x0000000814087290 */ /* 0x000fe4000fffe0ff */
[----:B------:R-:W-:Y:S02]  /*1ee0*/  UIADD3 UR4, UPT, UPT, UR4, 0x1, URZ ;  /* 0x0000000104047890 */ /* 0x000fe4000fffe0ff */
[----:B------:R-:W-:-:S09]  /*1ef0*/  UISETP.GE.AND UP0, UPT, UR8, UR7, UPT ;  /* 0x000000070800728c */ /* 0x000fd2000bf06270 */
[----:B------:R-:W-:Y:S05]  /*1f00*/  BRA.U !UP0, `(.L_x_2140) ;  /* 0xffffffe108c87547 */ /* 0x000fea000b83ffff */
[----:B------:R-:W-:Y:S05]  /*1f10*/  EXIT ;  /* 0x000000000000794d */ /* 0x000fea0003800000 */
.L_x_2141:
        /* <DEDUP_REMOVED lines=14> */
.L_x_2522:


//--------------------- .text._Z35group_norm_nhwc_fwd_one_pass_kernelI11Fp32IOFp32WLi128ELi20ELi640EEv26Group_norm_nhwc_fwd_params --------------------------
	.section	.text._Z35group_norm_nhwc_fwd_one_pass_kernelI11Fp32IOFp32WLi128ELi20ELi640EEv26Group_norm_nhwc_fwd_params,"ax",@progbits
	.align	128
        .global         _Z35group_norm_nhwc_fwd_one_pass_kernelI11Fp32IOFp32WLi128ELi20ELi640EEv26Group_norm_nhwc_fwd_params
        .type           _Z35group_norm_nhwc_fwd_one_pass_kernelI11Fp32IOFp32WLi128ELi20ELi640EEv26Group_norm_nhwc_fwd_params,@function
        .size           _Z35group_norm_nhwc_fwd_one_pass_kernelI11Fp32IOFp32WLi128ELi20ELi640EEv26Group_norm_nhwc_fwd_params,(.L_x_2523 - _Z35group_norm_nhwc_fwd_one_pass_kernelI11Fp32IOFp32WLi128ELi20ELi640EEv26Group_norm_nhwc_fwd_params)
        .other          _Z35group_norm_nhwc_fwd_one_pass_kernelI11Fp32IOFp32WLi128ELi20ELi640EEv26Group_norm_nhwc_fwd_params,@"STO_CUDA_ENTRY STV_DEFAULT"
_Z35group_norm_nhwc_fwd_one_pass_kernelI11Fp32IOFp32WLi128ELi20ELi640EEv26Group_norm_nhwc_fwd_params:
.text._Z35group_norm_nhwc_fwd_one_pass_kernelI11Fp32IOFp32WLi128ELi20ELi640EEv26Group_norm_nhwc_fwd_params:
        /* <DEDUP_REMOVED lines=36> */
.L_x_2161:
[----:B------:R-:W0:Y:S01]  /*0240*/  LDC R0, c[0x0][0x3f8] ;  /* 0x0000fe00ff007b82 */ /* 0x000e220000000800 */
[----:B-1----:R-:W1:Y:S01]  /*0250*/  LDCU.64 UR8, c[0x0][0x3e8] ;  /* 0x00007d00ff0877ac */ /* 0x002e620008000a00 */
[----:B0--3--:R-:W-:Y:S02]  /*0260*/  IABS R7, R0 ;  /* 0x0000000000077213 */ /* 0x009fe40000000000 */
[----:B------:R-:W-:Y:S02]  /*0270*/  ISETP.NE.AND P3, PT, R0, RZ, PT ;  /* 0x000000ff0000720c */ /* 0x000fe40003f65270 */
[----:B------:R-:W0:Y:S08]  /*0280*/  I2F.RP R6, R7 ;  /* 0x0000000700067306 */ /* 0x000e300000209400 */
[----:B0-----:R-:W0:Y:S02]  /*0290*/  MUFU.RCP R6, R6 ;  /* 0x0000000600067308 */ /* 0x001e240000001000 */
[----:B0-2-4-:R-:W-:-:S06]  /*02a0*/  VIADD R4, R6, 0xffffffe ;  /* 0x0ffffffe06047836 */ /* 0x015fcc0000000000 */
[----:B------:R0:W2:Y:S02]  /*02b0*/  F2I.FTZ.U32.TRUNC.NTZ R5, R4 ;  /* 0x0000000400057305 */ /* 0x0000a4000021f000 */
[----:B0-----:R-:W-:Y:S01]  /*02c0*/  HFMA2 R4, -RZ, RZ, 0, 0 ;  /* 0x00000000ff047431 */ /* 0x001fe200000001ff */
[----:B--2--5:R-:W-:-:S05]  /*02d0*/  IADD3 R8, PT, PT, RZ, -R5, RZ ;  /* 0x80000005ff087210 */ /* 0x024fca0007ffe0ff */
        /* <DEDUP_REMOVED lines=21> */
[----:B------:R-:W-:-:S04]  /*0430*/  @!P3 LOP3.LUT R13, RZ, R0, RZ, 0x33, !PT ;  /* 0x00000000ff0db212 */ /* 0x000fc800078e33ff */
[----:B------:R-:W-:Y:S02]  /*0440*/  IADD3 R7, PT, PT, -R13, RZ, RZ ;  /* 0x000000ff0d077210 */ /* 0x000fe40007ffe1ff */
[----:B------:R-:W-:-:S03]  /*0450*/  SHF.R.S32.HI R6, RZ, 0x1f, R13 ;  /* 0x0000001fff067819 */ /* 0x000fc6000001140d */
[----:B------:R-:W2:Y:S01]  /*0460*/  @!P1 LDC.64 R4, c[0x0][0x3e0] ;  /* 0x0000f800ff049b82 */ /* 0x000ea20000000a00 */
[----:B------:R-:W-:-:S04]  /*0470*/  IMAD R0, R0, R7, UR7 ;  /* 0x0000000700007e24 */ /* 0x000fc8000f8e0207 */
[----:B------:R-:W-:Y:S02]  /*0480*/  IMAD R0, R0, 0x14, RZ ;  /* 0x0000001400007824 */ /* 0x000fe400078e02ff */
[----:B-1----:R-:W-:Y:S01]  /*0490*/  IMAD R12, R6, UR8, RZ ;  /* 0x00000008060c7c24 */ /* 0x002fe2000f8e02ff */
[----:B------:R-:W1:Y:S02]  /*04a0*/  @!P1 LDC.64 R10, c[0x0][0x390] ;  /* 0x0000e400ff0a9b82 */ /* 0x000e640000000a00 */
[----:B------:R-:W-:Y:S01]  /*04b0*/  IADD3 R24, P3, PT, R0, R15, RZ ;  /* 0x0000000f00187210 */ /* 0x000fe20007f7e0ff */
[----:B------:R-:W-:-:S03]  /*04c0*/  IMAD R27, R13, UR9, R12 ;  /* 0x000000090d1b7c24 */ /* 0x000fc6000f8e020c */
[----:B------:R-:W-:Y:S02]  /*04d0*/  LEA.HI.X.SX32 R25, R0, RZ, 0x1, P3 ;  /* 0x000000ff00197211 */ /* 0x000fe400018f0eff */
[----:B------:R-:W3:Y:S01]  /*04e0*/  @!P2 LDC.64 R6, c[0x0][0x390] ;  /* 0x0000e400ff06ab82 */ /* 0x000ee20000000a00 */
[----:B------:R-:W-:-:S04]  /*04f0*/  IMAD.WIDE.U32 R24, R13, UR8, R24 ;  /* 0x000000080d187c25 */ /* 0x000fc8000f8e0018 */
[----:B0-----:R-:W-:Y:S01]  /*0500*/  @!P2 IMAD R13, R3, R8, RZ ;  /* 0x00000008030da224 */ /* 0x001fe200078e02ff */
[----:B------:R-:W-:Y:S01]  /*0510*/  IADD3 R27, PT, PT, R25, R27, RZ ;  /* 0x0000001b191b7210 */ /* 0x000fe20007ffe0ff */
[----:B--2---:R-:W-:Y:S01]  /*0520*/  @!P1 IMAD R12, R17, R4, RZ ;  /* 0x00000004110c9224 */ /* 0x004fe200078e02ff */
[----:B------:R-:W-:Y:S01]  /*0530*/  @!P1 MOV R26, R24 ;  /* 0x00000018001a9202 */ /* 0x000fe20000000f00 */
[----:B------:R-:W-:Y:S01]  /*0540*/  @!P2 IMAD R9, R22, R9, R13 ;  /* 0x000000091609a224 */ /* 0x000fe200078e020d */
[----:B------:R-:W-:Y:S01]  /*0550*/  @!P2 MOV R13, R27 ;  /* 0x0000001b000da202 */ /* 0x000fe20000000f00 */
[C---:B------:R-:W-:Y:S02]  /*0560*/  @!P1 IMAD R15, R23.reuse, R5, R12 ;  /* 0x00000005170f9224 */ /* 0x040fe400078e020c */
[----:B------:R-:W-:-:S04]  /*0570*/  @!P1 IMAD.WIDE.U32 R4, R23, R4, R26 ;  /* 0x0000000417049225 */ /* 0x000fc800078e001a */
[----:B------:R-:W-:Y:S01]  /*0580*/  @!P2 IMAD.MOV.U32 R12, RZ, RZ, R24 ;  /* 0x000000ffff0ca224 */ /* 0x000fe200078e0018 */
[----:B------:R-:W-:Y:S02]  /*0590*/  @!P1 IADD3 R5, PT, PT, R5, R15, RZ ;  /* 0x0000000f05059210 */ /* 0x000fe40007ffe0ff */
[----:B-1----:R-:W-:Y:S01]  /*05a0*/  @!P1 LEA R10, P3, R4, R10, 0x2 ;  /* 0x0000000a040a9211 */ /* 0x002fe200078610ff */
[----:B------:R-:W-:-:S03]  /*05b0*/  @!P2 IMAD.WIDE.U32 R12, R22, R8, R12 ;  /* 0x00000008160ca225 */ /* 0x000fc600078e000c */
[----:B------:R-:W-:Y:S01]  /*05c0*/  @!P1 LEA.HI.X R11, R4, R11, R5, 0x2, P3 ;  /* 0x0000000b040b9211 */ /* 0x000fe200018f1405 */
[----:B------:R-:W-:Y:S01]  /*05d0*/  HFMA2 R5, -RZ, RZ, 0, 0 ;  /* 0x00000000ff057431 */ /* 0x000fe200000001ff */
[----:B------:R-:W-:Y:S02]  /*05e0*/  @!P2 IADD3 R9, PT, PT, R13, R9, RZ ;  /* 0x000000090d09a210 */ /* 0x000fe40007ffe0ff */
[C---:B---3--:R-:W-:Y:S02]  /*05f0*/  @!P2 LEA R8, P4, R12.reuse, R6, 0x2 ;  /* 0x000000060c08a211 */ /* 0x048fe400078810ff */
[----:B------:R-:W-:Y:S02]  /*0600*/  MOV R4, RZ ;  /* 0x000000ff00047202 */ /* 0x000fe40000000f00 */
[----:B------:R-:W-:Y:S02]  /*0610*/  @!P2 LEA.HI.X R9, R12, R7, R9, 0x2, P4 ;  /* 0x000000070c09a211 */ /* 0x000fe400020f1409 */
[----:B------:R-:W-:-:S02]  /*0620*/  CS2R R6, SRZ ;  /* 0x0000000000067805 */ /* 0x000fc4000001ff00 */
[----:B------:R-:W2:Y:S04]  /*0630*/  @!P1 LDG.E.64 R4, desc[UR14][R10.64] ;  /* 0x0000000e0a049981 */ /* 0x000ea8000c1e1b00 */
[----:B------:R-:W3:Y:S01]  /*0640*/  @!P2 LDG.E.64 R6, desc[UR14][R8.64] ;  /* 0x0000000e0806a981 */ /* 0x000ee2000c1e1b00 */
[C---:B------:R-:W-:Y:S01]  /*0650*/  ISETP.GT.AND P1, PT, R16.reuse, 0x1e, PT ;  /* 0x0000001e1000780c */ /* 0x040fe20003f24270 */
[----:B------:R-:W-:Y:S01]  /*0660*/  BSSY.RECONVERGENT B0, `(.L_x_2142) ;  /* 0x000002e000007945 */ /* 0x000fe20003800200 */
[----:B------:R-:W-:Y:S01]  /*0670*/  ISETP.GT.AND P2, PT, R16, 0xf, PT ;  /* 0x0000000f1000780c */ /* 0x000fe20003f44270 */
[----:B--2---:R-:W-:Y:S01]  /*0680*/  FMUL.FTZ R13, R5, R5 ;  /* 0x00000005050d7220 */ /* 0x004fe20000410000 */
[----:B------:R-:W-:Y:S01]  /*0690*/  FADD.FTZ R12, R4, R5 ;  /* 0x00000005040c7221 */ /* 0x000fe20000010000 */
[----:B---3--:R-:W-:-:S02]  /*06a0*/  FMUL.FTZ R21, R7, R7 ;  /* 0x0000000707157220 */ /* 0x008fc40000410000 */
        /* <DEDUP_REMOVED lines=41> */
.L_x_2143:
[----:B------:R-:W-:Y:S05]  /*0940*/  BSYNC.RECONVERGENT B0 ;  /* 0x0000000000007941 */ /* 0x000fea0003800200 */
.L_x_2142:
        /* <DEDUP_REMOVED lines=9> */
[----:B-1----:R-:W1:Y:S01]  /*09e0*/  LDS.128 R12, [UR5+0x30] ;  /* 0x00003005ff0c7984 */ /* 0x002e620008000c00 */
        /* <DEDUP_REMOVED lines=46> */
.L_x_2145:
[----:B------:R-:W-:Y:S05]  /*0cd0*/  BSYNC.RECONVERGENT B0 ;  /* 0x0000000000007941 */ /* 0x000fea0003800200 */
.L_x_2144:
        /* <DEDUP_REMOVED lines=31> */
.L_x_2148:
[----:B---3--:R-:W3:Y:S04]  /*0ed0*/  LDG.E.STRONG.GPU R8, desc[UR14][R10.64] ;  /* 0x0000000e0a087981 */ /* 0x008ee8000c1ef900 */
[----:B---3--:R-:W-:Y:S01]  /*0ee0*/  CCTL.IVALL ;  /* 0x00000000ff00798f */ /* 0x008fe20002000000 */
[----:B------:R-:W-:Y:S05]  /*0ef0*/  YIELD ;  /* 0x0000000000007946 */ /* 0x000fea0003800000 */
[----:B------:R-:W-:-:S13]  /*0f00*/  ISETP.NE.AND P2, PT, R8, R13, PT ;  /* 0x0000000d0800720c */ /* 0x000fda0003f45270 */
[----:B------:R-:W-:Y:S05]  /*0f10*/  @P2 BRA `(.L_x_2148) ;  /* 0xfffffffc00ec2947 */ /* 0x000fea000383ffff */
.L_x_2147:
[----:B------:R-:W-:Y:S05]  /*0f20*/  WARPSYNC.ALL ;  /* 0x0000000000007948 */ /* 0x000fea0003800000 */
[----:B------:R-:W-:Y:S06]  /*0f30*/  BAR.SYNC.DEFER_BLOCKING 0x0 ;  /* 0x0000000000007b1d */ /* 0x000fec0000010000 */
[----:B------:R-:W-:Y:S01]  /*0f40*/  UMOV UR5, URZ ;  /* 0x000000ff00057c82 */ /* 0x000fe20008000000 */
[----:B------:R-:W-:Y:S05]  /*0f50*/  @!P3 BRA `(.L_x_2149) ;  /* 0x000000040098b947 */ /* 0x000fea0003800000 */
[----:B--2---:R-:W-:Y:S01]  /*0f60*/  LOP3.LUT R28, R2, 0x7ffffff8, RZ, 0xc0, !PT ;  /* 0x7ffffff8021c7812 */ /* 0x004fe200078ec0ff */
        /* <DEDUP_REMOVED lines=10> */
.L_x_2150:
        /* <DEDUP_REMOVED lines=16> */
[----:B------:R-:W-:Y:S01]  /*1110*/  MOV R13, UR25 ;  /* 0x00000019000d7c02 */ /* 0x000fe20008000f00 */
        /* <DEDUP_REMOVED lines=74> */
.L_x_2149:
        /* <DEDUP_REMOVED lines=39> */
[----:B------:R-:W-:Y:S01]  /*1830*/  MOV R13, UR11 ;  /* 0x0000000b000d7c02 */ /* 0x000fe20008000f00 */
[----:B------:R-:W-:Y:S01]  /*1840*/  IMAD.U32 R15, RZ, RZ, UR9 ;  /* 0x00000009ff0f7e24 */ /* 0x000fe2000f8e00ff */
[----:B-1----:R-:W-:-:S04]  /*1850*/  MOV R14, UR8 ;  /* 0x00000008000e7c02 */ /* 0x002fc80008000f00 */
[----:B------:R-:W4:Y:S04]  /*1860*/  @!P3 LDG.E.64 R12, desc[UR14][R12.64] ;  /* 0x0000000e0c0cb981 */ /* 0x000f28000c1e1b00 */
[----:B------:R-:W5:Y:S01]  /*1870*/  @!P4 LDG.E.64 R14, desc[UR14][R14.64] ;  /* 0x0000000e0e0ec981 */ /* 0x000f62000c1e1b00 */
[----:B0-----:R-:W-:Y:S01]  /*1880*/  @!P1 FADD.FTZ R20, R20, R8 ;  /* 0x0000000814149221 */ /* 0x001fe20000010000 */
[----:B------:R-:W-:Y:S01]  /*1890*/  MOV R8, UR5 ;  /* 0x0000000500087c02 */ /* 0x000fe20008000f00 */
[----:B------:R-:W-:-:S03]  /*18a0*/  @!P1 FADD.FTZ R21, R21, R9 ;  /* 0x0000000915159221 */ /* 0x000fc60000010000 */
[----:B------:R-:W-:-:S04]  /*18b0*/  IADD3 R8, PT, PT, R8, 0x4, RZ ;  /* 0x0000000408087810 */ /* 0x000fc80007ffe0ff */
[----:B------:R-:W-:Y:S01]  /*18c0*/  R2UR UR5, R8 ;  /* 0x00000000080572ca */ /* 0x000fe200000e0000 */
[----:B---3--:R-:W-:Y:S01]  /*18d0*/  @!P2 FADD.FTZ R20, R20, R10 ;  /* 0x0000000a1414a221 */ /* 0x008fe20000010000 */
[----:B------:R-:W-:-:S03]  /*18e0*/  @!P2 FADD.FTZ R21, R21, R11 ;  /* 0x0000000b1515a221 */ /* 0x000fc60000010000 */
[----:B----4-:R-:W-:Y:S01]  /*18f0*/  @!P3 FADD.FTZ R20, R20, R12 ;  /* 0x0000000c1414b221 */ /* 0x010fe20000010000 */
[----:B------:R-:W-:-:S03]  /*1900*/  @!P3 FADD.FTZ R21, R21, R13 ;  /* 0x0000000d1515b221 */ /* 0x000fc60000010000 */
[----:B-----5:R-:W-:Y:S01]  /*1910*/  @!P4 FADD.FTZ R20, R20, R14 ;  /* 0x0000000e1414c221 */ /* 0x020fe20000010000 */
[----:B------:R-:W-:-:S07]  /*1920*/  @!P4 FADD.FTZ R21, R21, R15 ;  /* 0x0000000f1515c221 */ /* 0x000fce0000010000 */
.L_x_2151:
        /* <DEDUP_REMOVED lines=20> */
[----:B------:R-:W-:Y:S01]  /*1a70*/  IMAD.U32 R11, RZ, RZ, UR9 ;  /* 0x00000009ff0b7e24 */ /* 0x000fe2000f8e00ff */
        /* <DEDUP_REMOVED lines=9> */
.L_x_2152:
        /* <DEDUP_REMOVED lines=14> */
.L_x_2153:
[----:B------:R-:W-:Y:S05]  /*1bf0*/  BSYNC.RECONVERGENT B0 ;  /* 0x0000000000007941 */ /* 0x000fea0003800200 */
.L_x_2146:
[----:B------:R-:W4:Y:S01]  /*1c00*/  S2UR UR8, SR_CgaCtaId ;  /* 0x00000000000879c3 */ /* 0x000f220000008800 */
[----:B------:R-:W2:Y:S01]  /*1c10*/  LDCU UR9, c[0x0][0x414] ;  /* 0x00008280ff0977ac */ /* 0x000ea20008000800 */
[----:B------:R-:W-:Y:S02]  /*1c20*/  ISETP.NE.AND P1, PT, R18, RZ, PT ;  /* 0x000000ff1200720c */ /* 0x000fe40003f25270 */
[----:B------:R-:W-:Y:S01]  /*1c30*/  MOV R29, UR7 ;  /* 0x00000007001d7c02 */ /* 0x000fe20008000f00 */
[----:B------:R-:W-:Y:S01]  /*1c40*/  UMOV UR5, 0x400 ;  /* 0x0000040000057882 */ /* 0x000fe20000000000 */
[----:B------:R-:W-:Y:S02]  /*1c50*/  LOP3.LUT R15, R19, 0xffff, RZ, 0xc0, !PT ;  /* 0x0000ffff130f7812 */ /* 0x000fe400078ec0ff */
[----:B------:R-:W0:Y:S03]  /*1c60*/  @P0 LDC.64 R12, c[0x0][0x388] ;  /* 0x0000e200ff0c0b82 */ /* 0x000e260000000a00 */
[----:B------:R-:W-:-:S05]  /*1c70*/  IMAD.IADD R0, R0, 0x1, R15 ;  /* 0x0000000100007824 */ /* 0x000fca00078e020f */
[----:B------:R-:W1:Y:S01]  /*1c80*/  LDC.64 R10, c[0x0][0x398] ;  /* 0x0000e600ff0a7b82 */ /* 0x000e620000000a00 */
[----:B--2---:R-:W-:Y:S01]  /*1c90*/  @P0 FMUL.FTZ R28, R20, UR9 ;  /* 0x00000009141c0c20 */ /* 0x004fe20008410000 */
[----:B----4-:R-:W-:-:S06]  /*1ca0*/  ULEA UR5, UR8, UR5, 0x18 ;  /* 0x0000000508057291 */ /* 0x010fcc000f8ec0ff */
[----:B---3--:R-:W2:Y:S01]  /*1cb0*/  LDC.64 R8, c[0x0][0x3a0] ;  /* 0x0000e800ff087b82 */ /* 0x008ea20000000a00 */
[----:B0-----:R-:W-:-:S04]  /*1cc0*/  @P0 IMAD.WIDE R12, R29, 0x8, R12 ;  /* 0x000000081d0c0825 */ /* 0x001fc800078e020c */
[----:B------:R-:W-:Y:S01]  /*1cd0*/  @P0 FMUL.FTZ R29, R21, UR9 ;  /* 0x00000009151d0c20 */ /* 0x000fe20008410000 */
[----:B------:R2:W-:Y:S04]  /*1ce0*/  @!P1 STS.64 [UR5+0xc0], R20 ;  /* 0x0000c014ff009988 */ /* 0x0005e80008000a05 */
[----:B------:R-:W-:Y:S01]  /*1cf0*/  @P0 STG.E.64 desc[UR14][R12.64], R28 ;  /* 0x0000001c0c000986 */ /* 0x000fe2000c101b0e */
[C---:B-1----:R-:W-:Y:S01]  /*1d00*/  IMAD.WIDE R10, R0.reuse, 0x4, R10 ;  /* 0x00000004000a7825 */ /* 0x042fe200078e020a */
[----:B------:R-:W-:Y:S03]  /*1d10*/  BAR.SYNC.DEFER_BLOCKING 0x0 ;  /* 0x0000000000007b1d */ /* 0x000fe60000010000 */
[----:B--2---:R-:W-:-:S03]  /*1d20*/  IMAD.WIDE R20, R0, 0x4, R8 ;  /* 0x0000000400147825 */ /* 0x004fc600078e0208 */
        /* <DEDUP_REMOVED lines=22> */
[----:B------:R-:W0:Y:S01]  /*1e90*/  LDCU.64 UR16, c[0x0][0x3e0] ;  /* 0x00007c00ff1077ac */ /* 0x000e220008000a00 */
[----:B------:R-:W-:Y:S01]  /*1ea0*/  MOV R20, R24 ;  /* 0x0000001800147202 */ /* 0x000fe20000000f00 */
[----:B------:R-:W-:Y:S01]  /*1eb0*/  FADD.FTZ R5, -R0, R5 ;  /* 0x0000000500057221 */ /* 0x000fe20000010100 */
[----:B------:R-:W-:Y:S01]  /*1ec0*/  MOV R21, R27 ;  /* 0x0000001b00157202 */ /* 0x000fe20000000f00 */
[----:B------:R-:W2:Y:S01]  /*1ed0*/  LDCU.64 UR8, c[0x0][0x380] ;  /* 0x00007000ff0877ac */ /* 0x000ea20008000a00 */
[----:B0-----:R-:W-:Y:S02]  /*1ee0*/  IMAD R12, R17, UR16, RZ ;  /* 0x00000010110c7c24 */ /* 0x001fe4000f8e02ff */
[----:B------:R-:W-:-:S04]  /*1ef0*/  IMAD.WIDE.U32 R20, R23, UR16, R20 ;  /* 0x0000001017147c25 */ /* 0x000fc8000f8e0014 */
[----:B------:R-:W-:Y:S01]  /*1f00*/  IMAD R13, R23, UR17, R12 ;  /* 0x00000011170d7c24 */ /* 0x000fe2000f8e020c */
[----:B--2---:R-:W-:-:S04]  /*1f10*/  LEA R12, P1, R20, UR8, 0x2 ;  /* 0x00000008140c7c11 */ /* 0x004fc8000f8210ff */
[----:B------:R-:W-:Y:S01]  /*1f20*/  IADD3 R13, PT, PT, R21, R13, RZ ;  /* 0x0000000d150d7210 */ /* 0x000fe20007ffe0ff */
[----:B------:R-:W-:-:S03]  /*1f30*/  FADD.FTZ R21, -R0, R4 ;  /* 0x0000000400157221 */ /* 0x000fc60000010100 */
[----:B------:R-:W-:Y:S01]  /*1f40*/  LEA.HI.X R13, R20, UR9, R13, 0x2, P1 ;  /* 0x00000009140d7c11 */ /* 0x000fe200088f140d */
[-C--:B-1----:R-:W-:Y:S01]  /*1f50*/  FMUL.FTZ R21, R21, R14.reuse ;  /* 0x0000000e15157220 */ /* 0x082fe20000410000 */
[----:B------:R-:W-:-:S03]  /*1f60*/  FMUL.FTZ R20, R5, R14 ;  /* 0x0000000e05147220 */ /* 0x000fc60000410000 */
[----:B-----5:R-:W-:Y:S01]  /*1f70*/  FFMA.FTZ R4, R8, R21, R10 ;  /* 0x0000001508047223 */ /* 0x020fe2000001000a */
[----:B------:R-:W-:-:S05]  /*1f80*/  FFMA.FTZ R5, R9, R20, R11 ;  /* 0x0000001409057223 */ /* 0x000fca000001000b */
[----:B------:R2:W-:Y:S02]  /*1f90*/  STG.E.64 desc[UR14][R12.64], R4 ;  /* 0x000000040c007986 */ /* 0x0005e4000c101b0e */
.L_x_2157:
[----:B------:R-:W-:Y:S05]  /*1fa0*/  BSYNC.RECONVERGENT B1 ;  /* 0x0000000000017941 */ /* 0x000fea0003800200 */
.L_x_2156:
[----:B------:R-:W-:Y:S05]  /*1fb0*/  @P2 BRA `(.L_x_2158) ;  /* 0x0000000400442947 */ /* 0x000fea0003800000 */
[----:B------:R-:W3:Y:S01]  /*1fc0*/  LDCU.64 UR8, c[0x0][0x3e0] ;  /* 0x00007c00ff0877ac */ /* 0x000ee20008000a00 */
[----:B--2---:R-:W-:Y:S01]  /*1fd0*/  MOV R4, R24 ;  /* 0x0000001800047202 */ /* 0x004fe20000000f00 */
[C---:B------:R-:W-:Y:S01]  /*1fe0*/  FADD.FTZ R13, -R0.reuse, R6 ;  /* 0x00000006000d7221 */ /* 0x040fe20000010100 */
[----:B------:R-:W-:Y:S01]  /*1ff0*/  MOV R5, R27 ;  /* 0x0000001b00057202 */ /* 0x000fe20000000f00 */
[----:B------:R-:W2:Y:S01]  /*2000*/  LDCU.64 UR10, c[0x0][0x380] ;  /* 0x00007000ff0a77ac */ /* 0x000ea20008000a00 */
[----:B------:R-:W-:Y:S01]  /*2010*/  FADD.FTZ R7, -R0, R7 ;  /* 0x0000000700077221 */ /* 0x000fe20000010100 */
[----:B-1----:R-:W-:-:S03]  /*2020*/  FMUL.FTZ R13, R13, R14 ;  /* 0x0000000e0d0d7220 */ /* 0x002fc60000410000 */
[----:B------:R-:W-:Y:S01]  /*2030*/  FMUL.FTZ R14, R7, R14 ;  /* 0x0000000e070e7220 */ /* 0x000fe20000410000 */
[----:B-----5:R-:W-:-:S03]  /*2040*/  FFMA.FTZ R8, R8, R13, R10 ;  /* 0x0000000d08087223 */ /* 0x020fc6000001000a */
[----:B------:R-:W-:Y:S01]  /*2050*/  FFMA.FTZ R9, R9, R14, R11 ;  /* 0x0000000e09097223 */ /* 0x000fe2000001000b */
[----:B---3--:R-:W-:Y:S02]  /*2060*/  IMAD R21, R3, UR8, RZ ;  /* 0x0000000803157c24 */ /* 0x008fe4000f8e02ff */
[----:B------:R-:W-:-:S04]  /*2070*/  IMAD.WIDE.U32 R4, R22, UR8, R4 ;  /* 0x0000000816047c25 */ /* 0x000fc8000f8e0004 */
[----:B------:R-:W-:Y:S01]  /*2080*/  IMAD R21, R22, UR9, R21 ;  /* 0x0000000916157c24 */ /* 0x000fe2000f8e0215 */
[----:B--2---:R-:W-:-:S03]  /*2090*/  LEA R6, P1, R4, UR10, 0x2 ;  /* 0x0000000a04067c11 */ /* 0x004fc6000f8210ff */
[----:B------:R-:W-:-:S05]  /*20a0*/  IMAD.IADD R21, R5, 0x1, R21 ;  /* 0x0000000105157824 */ /* 0x000fca00078e0215 */
[----:B------:R-:W-:-:S05]  /*20b0*/  LEA.HI.X R7, R4, UR11, R21, 0x2, P1 ;  /* 0x0000000b04077c11 */ /* 0x000fca00088f1415 */
[----:B------:R3:W-:Y:S01]  /*20c0*/  STG.E.64 desc[UR14][R6.64], R8 ;  /* 0x0000000806007986 */ /* 0x0007e2000c101b0e */
[----:B------:R-:W-:Y:S05]  /*20d0*/  BRA `(.L_x_2158) ;  /* 0x0000000000fc7947 */ /* 0x000fea0003800000 */
.L_x_2155:
        /* <DEDUP_REMOVED lines=11> */
[----:B------:R-:W2:Y:S02]  /*2190*/  LDCU.64 UR16, c[0x0][0x380] ;  /* 0x00007000ff1077ac */ /* 0x000ea40008000a00 */
[----:B-1----:R-:W-:-:S04]  /*21a0*/  FMUL.FTZ R28, R5, R14 ;  /* 0x0000000e051c7220 */ /* 0x002fc80000410000 */
[----:B-----5:R-:W-:-:S04]  /*21b0*/  FFMA.FTZ R5, R9, R28, R11 ;  /* 0x0000001c09057223 */ /* 0x020fc8000001000b */
[----:B------:R-:W-:Y:S01]  /*21c0*/  FMUL.FTZ R28, R5, -1.4426950216293334961 ;  /* 0xbfb8aa3b051c7820 */ /* 0x000fe20000410000 */
[----:B0-----:R-:W-:Y:S02]  /*21d0*/  IMAD R12, R17, UR10, RZ ;  /* 0x0000000a110c7c24 */ /* 0x001fe4000f8e02ff */
[----:B------:R-:W-:-:S03]  /*21e0*/  IMAD.WIDE.U32 R20, R23, UR10, R20 ;  /* 0x0000000a17147c25 */ /* 0x000fc6000f8e0014 */
[----:B------:R-:W0:Y:S01]  /*21f0*/  MUFU.EX2 R28, R28 ;  /* 0x0000001c001c7308 */ /* 0x000e220000000800 */
[----:B------:R-:W-:Y:S01]  /*2200*/  IMAD R13, R23, UR11, R12 ;  /* 0x0000000b170d7c24 */ /* 0x000fe2000f8e020c */
[----:B--2---:R-:W-:-:S04]  /*2210*/  LEA R12, P1, R20, UR16, 0x2 ;  /* 0x00000010140c7c11 */ /* 0x004fc8000f8210ff */
[----:B------:R-:W-:Y:S01]  /*2220*/  IADD3 R13, PT, PT, R21, R13, RZ ;  /* 0x0000000d150d7210 */ /* 0x000fe20007ffe0ff */
[----:B------:R-:W-:-:S03]  /*2230*/  FADD.FTZ R21, -R0, R4 ;  /* 0x0000000400157221 */ /* 0x000fc60000010100 */
[----:B------:R-:W-:Y:S01]  /*2240*/  LEA.HI.X R13, R20, UR17, R13, 0x2, P1 ;  /* 0x00000011140d7c11 */ /* 0x000fe200088f140d */
[----:B------:R-:W-:Y:S01]  /*2250*/  FMUL.FTZ R21, R21, R14 ;  /* 0x0000000e15157220 */ /* 0x000fe20000410000 */
[----:B0-----:R-:W-:-:S03]  /*2260*/  FADD.FTZ R29, R28, 1 ;  /* 0x3f8000001c1d7421 */ /* 0x001fc60000010000 */
[----:B------:R-:W-:-:S03]  /*2270*/  FFMA.FTZ R4, R8, R21, R10 ;  /* 0x0000001508047223 */ /* 0x000fc6000001000a */
[----:B------:R-:W0:Y:S01]  /*2280*/  MUFU.RCP R29, R29 ;  /* 0x0000001d001d7308 */ /* 0x000e220000001000 */
[----:B------:R-:W-:-:S07]  /*2290*/  FMUL.FTZ R20, R4, -1.4426950216293334961 ;  /* 0xbfb8aa3b04147820 */ /* 0x000fce0000410000 */
[----:B------:R-:W1:Y:S01]  /*22a0*/  MUFU.EX2 R20, R20 ;  /* 0x0000001400147308 */ /* 0x000e620000000800 */
[----:B0-----:R-:W-:Y:S01]  /*22b0*/  FMUL.FTZ R5, R5, R29 ;  /* 0x0000001d05057220 */ /* 0x001fe20000410000 */
[----:B-1----:R-:W-:-:S06]  /*22c0*/  FADD.FTZ R21, R20, 1 ;  /* 0x3f80000014157421 */ /* 0x002fcc0000010000 */
[----:B------:R-:W0:Y:S02]  /*22d0*/  MUFU.RCP R21, R21 ;  /* 0x0000001500157308 */ /* 0x000e240000001000 */
[----:B0-----:R-:W-:-:S05]  /*22e0*/  FMUL.FTZ R4, R4, R21 ;  /* 0x0000001504047220 */ /* 0x001fca0000410000 */
[----:B------:R2:W-:Y:S02]  /*22f0*/  STG.E.64 desc[UR14][R12.64], R4 ;  /* 0x000000040c007986 */ /* 0x0005e4000c101b0e */
.L_x_2160:
[----:B------:R-:W-:Y:S05]  /*2300*/  BSYNC.RECONVERGENT B1 ;  /* 0x0000000000017941 */ /* 0x000fea0003800200 */
.L_x_2159:
[----:B------:R-:W-:Y:S05]  /*2310*/  @P2 BRA `(.L_x_2158) ;  /* 0x00000000006c2947 */ /* 0x000fea0003800000 */
[C---:B--2---:R-:W-:Y:S01]  /*2320*/  FADD.FTZ R5, -R0.reuse, R6 ;  /* 0x0000000600057221 */ /* 0x044fe20000010100 */
[----:B------:R-:W-:Y:S01]  /*2330*/  FADD.FTZ R7, -R0, R7 ;  /* 0x0000000700077221 */ /* 0x000fe20000010100 */
[----:B------:R-:W2:Y:S01]  /*2340*/  LDCU.64 UR8, c[0x0][0x3e0] ;  /* 0x00007c00ff0877ac */ /* 0x000ea20008000a00 */
[----:B------:R-:W-:Y:S01]  /*2350*/  MOV R6, R24 ;  /* 0x0000001800067202 */ /* 0x000fe20000000f00 */
[-C--:B-1----:R-:W-:Y:S01]  /*2360*/  FMUL.FTZ R5, R5, R14.reuse ;  /* 0x0000000e05057220 */ /* 0x082fe20000410000 */
[----:B------:R-:W-:Y:S01]  /*2370*/  FMUL.FTZ R14, R7, R14 ;  /* 0x0000000e070e7220 */ /* 0x000fe20000410000 */
[----:B------:R-:W1:Y:S01]  /*2380*/  LDCU.64 UR10, c[0x0][0x380] ;  /* 0x00007000ff0a77ac */ /* 0x000e620008000a00 */
[----:B------:R-:W-:Y:S01]  /*2390*/  MOV R7, R27 ;  /* 0x0000001b00077202 */ /* 0x000fe20000000f00 */
[----:B-----5:R-:W-:Y:S01]  /*23a0*/  FFMA.FTZ R8, R8, R5, R10 ;  /* 0x0000000508087223 */ /* 0x020fe2000001000a */
[----:B------:R-:W-:-:S03]  /*23b0*/  FFMA.FTZ R9, R9, R14, R11 ;  /* 0x0000000e09097223 */ /* 0x000fc6000001000b */
[----:B------:R-:W-:Y:S01]  /*23c0*/  FMUL.FTZ R0, R8, -1.4426950216293334961 ;  /* 0xbfb8aa3b08007820 */ /* 0x000fe20000410000 */
[----:B------:R-:W-:-:S05]  /*23d0*/  FMUL.FTZ R4, R9, -1.4426950216293334961 ;  /* 0xbfb8aa3b09047820 */ /* 0x000fca0000410000 */
[----:B------:R-:W3:Y:S01]  /*23e0*/  MUFU.EX2 R0, R0 ;  /* 0x0000000000007308 */ /* 0x000ee20000000800 */
[----:B--2---:R-:W-:-:S03]  /*23f0*/  IMAD R5, R3, UR8, RZ ;  /* 0x0000000803057c24 */ /* 0x004fc6000f8e02ff */
[----:B------:R-:W0:Y:S01]  /*2400*/  MUFU.EX2 R4, R4 ;  /* 0x0000000400047308 */ /* 0x000e220000000800 */
[----:B------:R-:W-:-:S04]  /*2410*/  IMAD.WIDE.U32 R6, R22, UR8, R6 ;  /* 0x0000000816067c25 */ /* 0x000fc8000f8e0006 */
[----:B------:R-:W-:Y:S02]  /*2420*/  IMAD R5, R22, UR9, R5 ;  /* 0x0000000916057c24 */ /* 0x000fe4000f8e0205 */
[----:B---3--:R-:W-:-:S03]  /*2430*/  FADD.FTZ R10, R0, 1 ;  /* 0x3f800000000a7421 */ /* 0x008fc60000010000 */
[----:B------:R-:W-:Y:S01]  /*2440*/  IADD3 R5, PT, PT, R7, R5, RZ ;  /* 0x0000000507057210 */ /* 0x000fe20007ffe0ff */
[----:B0-----:R-:W-:Y:S01]  /*2450*/  FADD.FTZ R12, R4, 1 ;  /* 0x3f800000040c7421 */ /* 0x001fe20000010000 */
[----:B------:R-:W0:Y:S01]  /*2460*/  MUFU.RCP R11, R10 ;  /* 0x0000000a000b7308 */ /* 0x000e220000001000 */
[----:B-1----:R-:W-:-:S04]  /*2470*/  LEA R4, P1, R6, UR10, 0x2 ;  /* 0x0000000a06047c11 */ /* 0x002fc8000f8210ff */
[----:B------:R-:W-:-:S03]  /*2480*/  LEA.HI.X R5, R6, UR11, R5, 0x2, P1 ;  /* 0x0000000b06057c11 */ /* 0x000fc600088f1405 */
[----:B------:R-:W1:Y:S01]  /*2490*/  MUFU.RCP R12, R12 ;  /* 0x0000000c000c7308 */ /* 0x000e620000001000 */
[----:B0-----:R-:W-:Y:S01]  /*24a0*/  FMUL.FTZ R8, R8, R11 ;  /* 0x0000000b08087220 */ /* 0x001fe20000410000 */
[----:B-1----:R-:W-:-:S05]  /*24b0*/  FMUL.FTZ R9, R9, R12 ;  /* 0x0000000c09097220 */ /* 0x002fca0000410000 */
[----:B------:R4:W-:Y:S02]  /*24c0*/  STG.E.64 desc[UR14][R4.64], R8 ;  /* 0x0000000804007986 */ /* 0x0009e4000c101b0e */
.L_x_2158:
[----:B------:R-:W-:Y:S05]  /*24d0*/  BSYNC.RECONVERGENT B0 ;  /* 0x0000000000007941 */ /* 0x000fea0003800200 */
.L_x_2154:
        /* <DEDUP_REMOVED lines=8> */
.L_x_2162:
        /* <DEDUP_REMOVED lines=10> */
.L_x_2523:


//--------------------- .text._Z35group_norm_nhwc_fwd_one_pass_kernelI11Fp32IOFp32WLi256ELi20ELi640EEv26Group_norm_nhwc_fwd_params --------------------------
	.section	.text._Z35group_norm_nhwc_fwd_one_pass_kernelI11Fp32IOFp32WLi256ELi20ELi640EEv26Group_norm_nhwc_fwd_params,"ax",@progbits
	.align	128
        .global         _Z35group_norm_nhwc_fwd_one_pass_kernelI11Fp32IOFp32WLi256ELi20ELi640EEv26Group_norm_nhwc_fwd_params
        .type           _Z35group_norm_nhwc_fwd_one_pass_kernelI11Fp32IOFp32WLi256ELi20ELi640EEv26Group_norm_nhwc_fwd_params,@function
        .size           _Z35group_norm_nhwc_fwd_one_pass_kernelI11Fp32IOFp32WLi256ELi20ELi640EEv26Group_norm_nhwc_fwd_params,(.L_x_2524 - _Z35group_norm_nhwc_fwd_one_pass_kernelI11Fp32IOFp32WLi256ELi20ELi640EEv26Group_norm_nhwc_fwd_params)
        .other          _Z35group_norm_nhwc_fwd_one_pass_kernelI11Fp32IOFp32WLi256ELi20ELi640EEv26Group_norm_nhwc_fwd_params,@"STO_CUDA_ENTRY STV_DEFAULT"
_Z35group_norm_nhwc_fwd_one_pass_kernelI11Fp32IOFp32WLi256ELi20ELi640EEv26Group_norm_nhwc_fwd_params:
.text._Z35group_norm_nhwc_fwd_one_pass_kernelI11Fp32IOFp32WLi256ELi20ELi640EEv26Group_norm_nhwc_fwd_params:
        /* <DEDUP_REMOVED lines=12> */
[----:B------:R-:W4:Y:S05]  /*00c0*/  LDCU UR21, c[0x0][0x374] ;  /* 0x00006e80ff1577ac */ /* 0x000f2a0008000800 */
[----:B------:R-:W5:Y:S01]  /*00d0*/  LDC R22, c[0x0][0x370] ;  /* 0x0000dc00ff167b82 */ /* 0x000f620000000800 */
[----:B------:R-:W4:Y:S01]  /*00e0*/  LDCU.64 UR10, c[0x0][0x388] ;  /* 0x00007100ff0a77ac */ /* 0x000f220008000a00 */
[----:B------:R-:W1:Y:S06]  /*00f0*/  LDCU.U8 UR9, c[0x0][0x3fc] ;  /* 0x00007f80ff0977ac */ /* 0x000e6c0008000000 */
[----:B------:R-:W3:Y:S01]  /*0100*/  S2UR UR4, SR_CgaCtaId ;  /* 0x00000000000479c3 */ /* 0x000ee20000008800 */
[----:B------:R-:W-:Y:S01]  /*0110*/  UMOV UR8, 0x400 ;  /* 0x0000040000087882 */ /* 0x000fe20000000000 */
[----:B------:R-:W3:Y:S01]  /*0120*/  LDCU.64 UR16, c[0x0][0x358] ;  /* 0x00006b00ff1077ac */ /* 0x000ee20008000a00 */
[----:B--2---:R-:W-:-:S02]  /*0130*/  MOV R3, UR5 ;  /* 0x0000000500037c02 */ /* 0x004fc40008000f00 */
[----:B----4-:R-:W-:Y:S02]  /*0140*/  ISETP.NE.U32.AND P1, PT, RZ, UR10, PT ;  /* 0x0000000aff007c0c */ /* 0x010fe4000bf25070 */
[C---:B0-----:R-:W-:Y:S01]  /*0150*/  LOP3.LUT R0, R4.reuse, 0xffff, RZ, 0xc0, !PT ;  /* 0x0000ffff04007812 */ /* 0x041fe200078ec0ff */
[----:B-1----:R-:W-:Y:S01]  /*0160*/  UISETP.NE.AND UP0, UPT, UR9, URZ, UPT ;  /* 0x000000ff0900728c */ /* 0x002fe2000bf05270 */
[----:B------:R-:W-:Y:S02]  /*0170*/  LOP3.LUT P0, RZ, R4, UR20, RZ, 0xfc, !PT ;  /* 0x0000001404ff7c12 */ /* 0x000fe4000f80fcff */
[----:B------:R-:W-:Y:S01]  /*0180*/  SHF.R.U32.HI R29, RZ, 0x2, R4 ;  /* 0x00000002ff1d7819 */ /* 0x000fe20000011604 */
[----:B------:R-:W-:Y:S01]  /*0190*/  IMAD R0, R0, 0x199a, RZ ;  /* 0x0000199a00007824 */ /* 0x000fe200078e02ff */
[----:B------:R-:W-:Y:S01]  /*01a0*/  ISETP.NE.AND.EX P0, PT, RZ, UR11, !P0, P1 ;  /* 0x0000000bff007c0c */ /* 0x000fe2000c705310 */
[----:B------:R-:W-:Y:S01]  /*01b0*/  UMOV UR9, UR6 ;  /* 0x0000000600097c82 */ /* 0x000fe20008000000 */
[----:B------:R-:W-:Y:S01]  /*01c0*/  LOP3.LUT R29, R29, 0xf8, RZ, 0xc0, !PT ;  /* 0x000000f81d1d7812 */ /* 0x000fe200078ec0ff */
[----:B---3--:R-:W-:Y:S01]  /*01d0*/  ULEA UR8, UR4, UR8, 0x18 ;  /* 0x0000000804087291 */ /* 0x008fe2000f8ec0ff */
[----:B------:R-:W-:-:S02]  /*01e0*/  SHF.R.U32.HI R0, RZ, 0x10, R0 ;  /* 0x00000010ff007819 */ /* 0x000fc40000011600 */
[----:B-----5:R-:W-:Y:S01]  /*01f0*/  LOP3.LUT R27, R22, 0x7ffffff8, RZ, 0xc0, !PT ;  /* 0x7ffffff8161b7812 */ /* 0x020fe200078ec0ff */
[----:B------:R-:W-:Y:S01]  /*0200*/  UMOV UR4, URZ ;  /* 0x000000ff00047c82 */ /* 0x000fe20008000000 */
[----:B------:R-:W-:Y:S01]  /*0210*/  PRMT R2, R0, 0x9910, RZ ;  /* 0x0000991000027816 */ /* 0x000fe200000000ff */
[----:B------:R-:W-:-:S04]  /*0220*/  IMAD R0, R3, UR20, R0 ;  /* 0x0000001403007c24 */ /* 0x000fc8000f8e0200 */
[----:B------:R-:W-:Y:S01]  /*0230*/  IMAD R2, R2, 0xa, RZ ;  /* 0x0000000a02027824 */ /* 0x000fe200078e02ff */
[----:B------:R-:W-:-:S04]  /*0240*/  IADD3 R23, PT, PT, R0, 0xc0, RZ ;  /* 0x000000c000177810 */ /* 0x000fc80007ffe0ff */
[----:B------:R-:W-:-:S04]  /*0250*/  IADD3 R2, PT, PT, RZ, -R2, RZ ;  /* 0x80000002ff027210 */ /* 0x000fc80007ffe0ff */
[----:B------:R-:W-:-:S04]  /*0260*/  PRMT R2, R2, 0x7710, RZ ;  /* 0x0000771002027816 */ /* 0x000fc800000000ff */
[----:B------:R-:W-:-:S04]  /*0270*/  IADD3 R2, PT, PT, R2, R4, RZ ;  /* 0x0000000402027210 */ /* 0x000fc80007ffe0ff */
[----:B------:R-:W-:-:S04]  /*0280*/  SHF.L.U32 R2, R2, 0x1, RZ ;  /* 0x0000000102027819 */ /* 0x000fc800000006ff */
[----:B------:R-:W-:-:S07]  /*0290*/  LOP3.LUT R26, R2, 0xffff, RZ, 0xc0, !PT ;  /* 0x0000ffff021a7812 */ /* 0x000fce00078ec0ff */
.L_x_2190:
[----:B0-----:R-:W0:Y:S01]  /*02a0*/  LDCU UR5, c[0x0][0x3f8] ;  /* 0x00007f00ff0577ac */ /* 0x001e220008000800 */
[----:B------:R-:W-:Y:S02]  /*02b0*/  IABS R8, UR9 ;  /* 0x0000000900087c13 */ /* 0x000fe40008000000 */
[C---:B-1----:R-:W-:Y:S01]  /*02c0*/  IADD3 R9, PT, PT, R0.reuse, 0x40, RZ ;  /* 0x0000004000097810 */ /* 0x042fe20007ffe0ff */
[----:B------:R-:W1:Y:S01]  /*02d0*/  LDCU.64 UR14, c[0x0][0x3f0] ;  /* 0x00007e00ff0e77ac */ /* 0x000e620008000a00 */
[----:B------:R-:W-:-:S04]  /*02e0*/  IADD3 R14, PT, PT, R0, 0x80, RZ ;  /* 0x00000080000e7810 */ /* 0x000fc80007ffe0ff */
[----:B-----5:R-:W-:Y:S02]  /*02f0*/  SHF.R.S32.HI R12, RZ, 0x1f, R14 ;  /* 0x0000001fff0c7819 */ /* 0x020fe4000001140e */
[----:B0--3--:R-:W-:-:S04]  /*0300*/  MOV R2, UR5 ;  /* 0x0000000500027c02 */ /* 0x009fc80008000f00 */
[----:B--2---:R-:W-:-:S04]  /*0310*/  IABS R5, R2 ;  /* 0x0000000200057213 */ /* 0x004fc80000000000 */
[----:B------:R-:W0:Y:S08]  /*0320*/  I2F.RP R4, R5 ;  /* 0x0000000500047306 */ /* 0x000e300000209400 */
[----:B0-----:R-:W0:Y:S02]  /*0330*/  MUFU.RCP R4, R4 ;  /* 0x0000000400047308 */ /* 0x001e240000001000 */
[----:B0-----:R-:W-:-:S06]  /*0340*/  IADD3 R2, PT, PT, R4, 0xffffffe, RZ ;  /* 0x0ffffffe04027810 */ /* 0x001fcc0007ffe0ff */
[----:B------:R0:W2:Y:S02]  /*0350*/  F2I.FTZ.U32.TRUNC.NTZ R3, R2 ;  /* 0x0000000200037305 */ /* 0x0000a4000021f000 */
[----:B0-----:R-:W-:-:S05]  /*0360*/  HFMA2 R2, -RZ, RZ, 0, 0 ;  /* 0x00000000ff027431 */ /* 0x001fca00000001ff */
[----:B------:R-:W-:Y:S02]  /*0370*/  R2UR UR10, R2 ;  /* 0x00000000020a72ca */ /* 0x000fe400000e0000 */
[----:B--2---:R-:W-:Y:S02]  /*0380*/  R2UR UR11, R3 ;  /* 0x00000000030b72ca */ /* 0x004fe400000e0000 */
[----:B------:R-:W-:-:S05]  /*0390*/  IADD3 R6, PT, PT, RZ, -R3, RZ ;  /* 0x80000003ff067210 */ /* 0x000fca0007ffe0ff */
[----:B------:R-:W-:Y:S01]  /*03a0*/  IMAD R7, R6, R5, RZ ;  /* 0x0000000506077224 */ /* 0x000fe200078e02ff */
[----:B------:R-:W-:-:S04]  /*03b0*/  MOV R6, R8 ;  /* 0x0000000800067202 */ /* 0x000fc80000000f00 */
[----:B------:R-:W-:Y:S01]  /*03c0*/  R2UR UR12, R6 ;  /* 0x00000000060c72ca */ /* 0x000fe200000e0000 */
[----:B------:R-:W-:-:S05]  /*03d0*/  IMAD.HI.U32 R7, R3, R7, UR10 ;  /* 0x0000000a03077e27 */ /* 0x000fca000f8e0007 */
[----:B------:R-:W-:Y:S02]  /*03e0*/  R2UR UR10, R7 ;  /* 0x00000000070a72ca */ /* 0x000fe400000e0000 */
[----:B-1----:R-:W-:-:S11]  /*03f0*/  MOV R7, UR14 ;  /* 0x0000000e00077c02 */ /* 0x002fd60008000f00 */
[----:B------:R-:W-:Y:S02]  /*0400*/  UIMAD.WIDE.U32 UR10, UR10, UR12, URZ ;  /* 0x0000000c0a0a72a5 */ /* 0x000fe4000f8e00ff */
[----:B------:R-:W-:-:S04]  /*0410*/  ULOP3.LUT UR10, UR9, UR5, URZ, 0x3c, !UPT ;  /* 0x00000005090a7292 */ /* 0x000fc8000f8e3cff */
[----:B------:R-:W-:-:S05]  /*0420*/  IADD3 R2, PT, PT, RZ, -UR11, RZ ;  /* 0x8000000bff027c10 */ /* 0x000fca000fffe0ff */
[C---:B------:R-:W-:Y:S01]  /*0430*/  IMAD R2, R5.reuse, R2, UR12 ;  /* 0x0000000c05027e24 */ /* 0x040fe2000f8e0202 */
[----:B------:R-:W0:Y:S04]  /*0440*/  LDCU.64 UR12, c[0x0][0x3e8] ;  /* 0x00007d00ff0c77ac */ /* 0x000e280008000a00 */
[----:B------:R-:W-:-:S13]  /*0450*/  ISETP.GT.U32.AND P1, PT, R5, R2, PT ;  /* 0x000000020500720c */ /* 0x000fda0003f24070 */
[----:B------:R-:W-:Y:S01]  /*0460*/  VOTEU.ANY UP1, P1 ;  /* 0x0000000000ff7886 */ /* 0x000fe20000820100 */
[----:B------:R-:W-:Y:S02]  /*0470*/  PLOP3.LUT P1, PT, PT, PT, UP1, 0x80, 0x8 ;  /* 0x000000000008781c */ /* 0x000fe40003f2f018 */
[----:B0-----:R-:W-:Y:S02]  /*0480*/  ISETP.GE.U32.AND P2, PT, R9, UR12, PT ;  /* 0x0000000c09007c0c */ /* 0x001fe4000bf46070 */
[----:B------:R-:W-:Y:S01]  /*0490*/  @!UP1 UIADD3 UR11, UPT, UPT, UR11, 0x1, URZ ;  /* 0x000000010b0b9890 */ /* 0x000fe2000fffe0ff */
[----:B------:R-:W-:Y:S01]  /*04a0*/  ISETP.GE.U32.AND P3, PT, R14, UR12, PT ;  /* 0x0000000c0e007c0c */ /* 0x000fe2000bf66070 */
[----:B------:R-:W-:-:S03]  /*04b0*/  UISETP.GE.AND UP1, UPT, UR10, URZ, UPT ;  /* 0x000000ff0a00728c */ /* 0x000fc6000bf26270 */
[----:B------:R-:W-:-:S04]  /*04c0*/  ISETP.GE.AND.EX P3, PT, R12, UR13, PT, P3 ;  /* 0x0000000d0c007c0c */ /* 0x000fc8000bf66330 */
[----:B------:R-:W-:-:S05]  /*04d0*/  @!P1 IMAD.IADD R2, R2, 0x1, -R5 ;  /* 0x0000000102029824 */ /* 0x000fca00078e0a05 */
[----:B------:R-:W-:Y:S02]  /*04e0*/  ISETP.GE.U32.AND P1, PT, R2, R5, PT ;  /* 0x000000050200720c */ /* 0x000fe40003f26070 */
[----:B------:R-:W-:Y:S02]  /*04f0*/  SHF.R.S32.HI R5, RZ, 0x1f, R9 ;  /* 0x0000001fff057819 */ /* 0x000fe40000011409 */
[----:B------:R-:W0:Y:S02]  /*0500*/  @!P3 LDC.64 R18, c[0x0][0x3e0] ;  /* 0x0000f800ff12bb82 */ /* 0x000e240000000a00 */
[----:B------:R-:W-:-:S07]  /*0510*/  ISETP.GE.AND.EX P2, PT, R5, UR13, PT, P2 ;  /* 0x0000000d05007c0c */ /* 0x000fce000bf46320 */
[----:B------:R-:W-:-:S05]  /*0520*/  VOTEU.ANY UP2, P1 ;  /* 0x0000000000ff7886 */ /* 0x000fca0000840100 */
[----:B------:R-:W-:Y:S01]  /*0530*/  @UP2 UIADD3 UR11, UPT, UPT, UR11, 0x1, URZ ;  /* 0x000000010b0b2890 */ /* 0x000fe2000fffe0ff */
[----:B------:R-:W1:Y:S01]  /*0540*/  @!P2 LDC.64 R10, c[0x0][0x3e0] ;  /* 0x0000f800ff0aab82 */ /* 0x000e620000000a00 */
[----:B------:R-:W-:Y:S02]  /*0550*/  UISETP.NE.AND UP2, UPT, UR5, URZ, UPT ;  /* 0x000000ff0500728c */ /* 0x000fe4000bf45270 */
[----:B------:R-:W-:-:S05]  /*0560*/  @!UP1 UIADD3 UR11, UPT, UPT, -UR11, URZ, URZ ;  /* 0x000000ff0b0b9290 */ /* 0x000fca000fffe1ff */
[----:B------:R-:W2:Y:S01]  /*0570*/  @!P2 LDC.64 R16, c[0x0][0x390] ;  /* 0x0000e400ff10ab82 */ /* 0x000ea20000000a00 */
[----:B0-----:R-:W-:-:S03]  /*0580*/  @!P3 IMAD R12, R12, R18, RZ ;  /* 0x000000120c0cb224 */ /* 0x001fc600078e02ff */
[----:B------:R-:W-:Y:S01]  /*0590*/  @!UP2 ULOP3.LUT UR11, URZ, UR5, URZ, 0x33, !UPT ;  /* 0x00000005ff0ba292 */ /* 0x000fe2000f8e33ff */
[----:B------:R-:W-:-:S03]  /*05a0*/  @!P3 IMAD R15, R14, R19, R12 ;  /* 0x000000130e0fb224 */ /* 0x000fc600078e020c */
[----:B------:R-:W-:-:S04]  /*05b0*/  UIADD3 UR10, UPT, UPT, -UR11, URZ, URZ ;  /* 0x000000ff0b0a7290 */ /* 0x000fc8000fffe1ff */
[----:B------:R-:W-:Y:S02]  /*05c0*/  UIMAD UR10, UR5, UR10, UR9 ;  /* 0x0000000a050a72a4 */ /* 0x000fe4000f8e0209 */
[----:B------:R-:W-:Y:S02]  /*05d0*/  USHF.R.S32.HI UR5, URZ, 0x1f, UR11 ;  /* 0x0000001fff057899 */ /* 0x000fe4000801140b */
[----:B------:R-:W-:Y:S01]  /*05e0*/  UIMAD UR10, UR10, 0x14, URZ ;  /* 0x000000140a0a78a4 */ /* 0x000fe2000f8e02ff */
[----:B-1----:R-:W-:Y:S01]  /*05f0*/  @!P2 IMAD R4, R5, R10, RZ ;  /* 0x0000000a0504a224 */ /* 0x002fe200078e02ff */
[----:B------:R-:W-:-:S03]  /*0600*/  UIMAD UR5, UR5, UR14, URZ ;  /* 0x0000000e050572a4 */ /* 0x000fc6000f8e02ff */
[----:B------:R-:W-:Y:S01]  /*0610*/  @!P2 IMAD R13, R9, R11, R4 ;  /* 0x0000000b090da224 */ /* 0x000fe200078e0204 */
[----:B------:R-:W-:Y:S01]  /*0620*/  IADD3 R2, P1, PT, R26, UR10, RZ ;  /* 0x0000000a1a027c10 */ /* 0x000fe2000ff3e0ff */
[----:B------:R-:W-:Y:S01]  /*0630*/  UIMAD UR5, UR11, UR15, UR5 ;  /* 0x0000000f0b0572a4 */ /* 0x000fe2000f8e0205 */
[----:B------:R-:W-:-:S04]  /*0640*/  MOV R3, UR10 ;  /* 0x0000000a00037c02 */ /* 0x000fc80008000f00 */
[----:B------:R-:W-:Y:S02]  /*0650*/  LEA.HI.X.SX32 R3, R3, RZ, 0x1, P1 ;  /* 0x000000ff03037211 */ /* 0x000fe400008f0eff */
[----:B------:R-:W-:Y:S01]  /*0660*/  ISETP.GE.U32.AND P1, PT, R0, UR12, PT ;  /* 0x0000000c00007c0c */ /* 0x000fe2000bf26070 */
[----:B------:R-:W-:Y:S01]  /*0670*/  IMAD.WIDE.U32 R2, R7, UR11, R2 ;  /* 0x0000000b07027c25 */ /* 0x000fe2000f8e0002 */
[----:B------:R-:W-:-:S04]  /*0680*/  SHF.R.S32.HI R7, RZ, 0x1f, R0 ;  /* 0x0000001fff077819 */ /* 0x000fc80000011400 */
[----:B------:R-:W-:Y:S02]  /*0690*/  IADD3 R5, PT, PT, R3, UR5, RZ ;  /* 0x0000000503057c10 */ /* 0x000fe4000fffe0ff */
[-C--:B------:R-:W-:Y:S02]  /*06a0*/  @!P2 MOV R4, R2.reuse ;  /* 0x000000020004a202 */ /* 0x080fe40000000f00 */
[----:B------:R-:W-:Y:S02]  /*06b0*/  ISETP.GE.AND.EX P1, PT, R7, UR13, PT, P1 ;  /* 0x0000000d07007c0c */ /* 0x000fe4000bf26310 */
[----:B------:R-:W-:Y:S01]  /*06c0*/  @!P3 MOV R12, R2 ;  /* 0x00000002000cb202 */ /* 0x000fe20000000f00 */
[----:B------:R-:W-:Y:S02]  /*06d0*/  @!P2 IMAD.WIDE.U32 R10, R9, R10, R4 ;  /* 0x0000000a090aa225 */ /* 0x000fe400078e0004 */
[----:B------:R-:W0:Y:S03]  /*06e0*/  @!P3 LDC.64 R8, c[0x0][0x390] ;  /* 0x0000e400ff08bb82 */ /* 0x000e260000000a00 */
[----:B------:R-:W-:-:S02]  /*06f0*/  @!P2 IADD3 R6, PT, PT, R11, R13, RZ ;  /* 0x0000000d0b06a210 */ /* 0x000fc40007ffe0ff */
[C---:B--2---:R-:W-:Y:S02]  /*0700*/  @!P2 LEA R16, P4, R10.reuse, R16, 0x2 ;  /* 0x000000100a10a211 */ /* 0x044fe400078810ff */
[----:B------:R-:W-:Y:S02]  /*0710*/  @!P3 MOV R13, R5 ;  /* 0x00000005000db202 */ /* 0x000fe40000000f00 */
[----:B------:R-:W-:Y:S02]  /*0720*/  @!P2 LEA.HI.X R17, R10, R17, R6, 0x2, P4 ;  /* 0x000000110a11a211 */ /* 0x000fe400020f1406 */
[----:B------:R-:W1:Y:S01]  /*0730*/  @!P1 LDC.64 R10, c[0x0][0x3e0] ;  /* 0x0000f800ff0a9b82 */ /* 0x000e620000000a00 */
[----:B------:R-:W-:Y:S01]  /*0740*/  SHF.R.S32.HI R6, RZ, 0x1f, R23 ;  /* 0x0000001fff067819 */ /* 0x000fe20000011417 */
[----:B------:R-:W-:Y:S01]  /*0750*/  @!P3 IMAD.WIDE.U32 R18, R14, R18, R12 ;  /* 0x000000120e12b225 */ /* 0x000fe200078e000c */
[----:B------:R-:W-:-:S04]  /*0760*/  ISETP.GE.U32.AND P4, PT, R23, UR12, PT ;  /* 0x0000000c17007c0c */ /* 0x000fc8000bf86070 */
[----:B------:R-:W-:Y:S01]  /*0770*/  ISETP.GE.AND.EX P4, PT, R6, UR13, PT, P4 ;  /* 0x0000000d06007c0c */ /* 0x000fe2000bf86340 */
[----:B------:R-:W2:Y:S01]  /*0780*/  @!P1 LDC.64 R12, c[0x0][0x390] ;  /* 0x0000e400ff0c9b82 */ /* 0x000ea20000000a00 */
[----:B------:R-:W-:Y:S02]  /*0790*/  @!P3 IADD3 R19, PT, PT, R19, R15, RZ ;  /* 0x0000000f1313b210 */ /* 0x000fe40007ffe0ff */
[----:B0-----:R-:W-:-:S04]  /*07a0*/  @!P3 LEA R8, P5, R18, R8, 0x2 ;  /* 0x000000081208b211 */ /* 0x001fc800078a10ff */
[----:B------:R-:W-:Y:S01]  /*07b0*/  @!P3 LEA.HI.X R9, R18, R9, R19, 0x2, P5 ;  /* 0x000000091209b211 */ /* 0x000fe200028f1413 */
[----:B------:R-:W-:Y:S01]  /*07c0*/  @!P1 IMAD.MOV.U32 R18, RZ, RZ, R2 ;  /* 0x000000ffff129224 */ /* 0x000fe200078e0002 */
[----:B------:R-:W-:-:S03]  /*07d0*/  @!P1 MOV R19, R5 ;  /* 0x0000000500139202 */ /* 0x000fc60000000f00 */
[----:B------:R-:W0:Y:S01]  /*07e0*/  @!P4 LDC.64 R14, c[0x0][0x3e0] ;  /* 0x0000f800ff0ecb82 */ /* 0x000e220000000a00 */
[-C--:B-1----:R-:W-:Y:S02]  /*07f0*/  @!P1 IMAD R7, R7, R10.reuse, RZ ;  /* 0x0000000a07079224 */ /* 0x082fe400078e02ff */
[----:B------:R-:W-:-:S04]  /*0800*/  @!P1 IMAD.WIDE.U32 R18, R0, R10, R18 ;  /* 0x0000000a00129225 */ /* 0x000fc800078e0012 */
[----:B------:R-:W-:Y:S02]  /*0810*/  @!P1 IMAD R7, R0, R11, R7 ;  /* 0x0000000b00079224 */ /* 0x000fe400078e0207 */
[----:B------:R-:W1:Y:S01]  /*0820*/  @!P4 LDC.64 R10, c[0x0][0x390] ;  /* 0x0000e400ff0acb82 */ /* 0x000e620000000a00 */
[C---:B--2---:R-:W-:Y:S02]  /*0830*/  @!P1 LEA R12, P5, R18.reuse, R12, 0x2 ;  /* 0x0000000c120c9211 */ /* 0x044fe400078a10ff */
[----:B------:R-:W-:Y:S02]  /*0840*/  @!P1 IADD3 R7, PT, PT, R19, R7, RZ ;  /* 0x0000000713079210 */ /* 0x000fe40007ffe0ff */
[----:B------:R-:W-:Y:S02]  /*0850*/  CS2R R20, SRZ ;  /* 0x0000000000147805 */ /* 0x000fe4000001ff00 */
[----:B------:R-:W-:Y:S02]  /*0860*/  @!P1 LEA.HI.X R13, R18, R13, R7, 0x2, P5 ;  /* 0x0000000d120d9211 */ /* 0x000fe400028f1407 */
[----:B------:R-:W-:-:S02]  /*0870*/  CS2R R18, SRZ ;  /* 0x0000000000127805 */ /* 0x000fc4000001ff00 */
[----:B------:R-:W-:Y:S01]  /*0880*/  @!P4 MOV R7, R5 ;  /* 0x000000050007c202 */ /* 0x000fe20000000f00 */
[----:B0-----:R-:W-:Y:S01]  /*0890*/  @!P4 IMAD R24, R6, R14, RZ ;  /* 0x0000000e0618c224 */ /* 0x001fe200078e02ff */
[----:B------:R-:W-:Y:S01]  /*08a0*/  @!P4 MOV R6, R2 ;  /* 0x000000020006c202 */ /* 0x000fe20000000f00 */
[----:B------:R-:W2:Y:S02]  /*08b0*/  @!P1 LDG.E.64 R20, desc[UR16][R12.64] ;  /* 0x000000100c149981 */ /* 0x000ea4000c1e1b00 */
[C---:B------:R-:W-:Y:S02]  /*08c0*/  @!P4 IMAD R24, R23.reuse, R15, R24 ;  /* 0x0000000f1718c224 */ /* 0x040fe400078e0218 */
[----:B------:R-:W-:Y:S01]  /*08d0*/  @!P4 IMAD.WIDE.U32 R14, R23, R14, R6 ;  /* 0x0000000e170ec225 */ /* 0x000fe200078e0006 */
[----:B------:R0:W3:Y:S01]  /*08e0*/  @!P2 LDG.E.64 R18, desc[UR16][R16.64] ;  /* 0x000000101012a981 */ /* 0x0000e2000c1e1b00 */
[----:B------:R-:W-:-:S03]  /*08f0*/  CS2R R6, SRZ ;  /* 0x0000000000067805 */ /* 0x000fc6000001ff00 */
[----:B------:R-:W-:Y:S02]  /*0900*/  @!P4 IADD3 R24, PT, PT, R15, R24, RZ ;  /* 0x000000180f18c210 */ /* 0x000fe40007ffe0ff */
[C---:B-1----:R-:W-:Y:S02]  /*0910*/  @!P4 LEA R10, P2, R14.reuse, R10, 0x2 ;  /* 0x0000000a0e0ac211 */ /* 0x042fe400078410ff */
[----:B0-----:R-:W-:Y:S02]  /*0920*/  CS2R R16, SRZ ;  /* 0x0000000000107805 */ /* 0x001fe4000001ff00 */
[----:B------:R-:W-:-:S04]  /*0930*/  @!P4 LEA.HI.X R11, R14, R11, R24, 0x2, P2 ;  /* 0x0000000b0e0bc211 */ /* 0x000fc800010f1418 */
[----:B------:R-:W4:Y:S04]  /*0940*/  @!P3 LDG.E.64 R16, desc[UR16][R8.64] ;  /* 0x000000100810b981 */ /* 0x000f28000c1e1b00 */
[----:B------:R-:W5:Y:S01]  /*0950*/  @!P4 LDG.E.64 R6, desc[UR16][R10.64] ;  /* 0x000000100a06c981 */ /* 0x000f62000c1e1b00 */
[C---:B------:R-:W-:Y:S02]  /*0960*/  ISETP.GT.AND P2, PT, R28.reuse, 0x1e, PT ;  /* 0x0000001e1c00780c */ /* 0x040fe40003f44270 */
[----:B------:R-:W-:Y:S01]  /*0970*/  ISETP.GT.AND P3, PT, R28, 0xf, PT ;  /* 0x0000000f1c00780c */ /* 0x000fe20003f64270 */
[----:B------:R-:W-:Y:S01]  /*0980*/  BSSY.RECONVERGENT B0, `(.L_x_2163) ;  /* 0x0000031000007945 */ /* 0x000fe20003800200 */
[----:B--2---:R-:W-:Y:S01]  /*0990*/  FMUL.FTZ R15, R21, R21 ;  /* 0x00000015150f7220 */ /* 0x004fe20000410000 */
[----:B------:R-:W-:-:S03]  /*09a0*/  FADD.FTZ R12, R20, R21 ;  /* 0x00000015140c7221 */ /* 0x000fc60000010000 */
[----:B------:R-:W-:Y:S01]  /*09b0*/  FFMA.FTZ R15, R20, R20, R15 ;  /* 0x00000014140f7223 */ /* 0x000fe2000001000f */
[----:B---3--:R-:W-:Y:S01]  /*09c0*/  FMUL.FTZ R25, R19, R19 ;  /* 0x0000001313197220 */ /* 0x008fe20000410000 */
[C---:B------:R-:W-:Y:S01]  /*09d0*/  FADD.FTZ R13, R18.reuse, R19 ;  /* 0x00000013120d7221 */ /* 0x040fe20000010000 */
[----:B------:R-:W-:Y:S01]  /*09e0*/  FADD.FTZ R12, RZ, R12 ;  /* 0x0000000cff0c7221 */ /* 0x000fe20000010000 */
[----:B------:R-:W-:Y:S01]  /*09f0*/  FADD.FTZ R15, RZ, R15 ;  /* 0x0000000fff0f7221 */ /* 0x000fe20000010000 */
[----:B------:R-:W-:Y:S02]  /*0a00*/  FFMA.FTZ R14, R18, R18, R25 ;  /* 0x00000012120e7223 */ /* 0x000fe40000010019 */
[----:B------:R-:W-:Y:S02]  /*0a10*/  FADD.FTZ R12, R12, R13 ;  /* 0x0000000d0c0c7221 */ /* 0x000fe40000010000 */
[----:B------:R-:W-:Y:S01]  /*0a20*/  FADD.FTZ R14, R15, R14 ;  /* 0x0000000e0f0e7221 */ /* 0x000fe20000010000 */
[----:B----4-:R-:W-:Y:S01]  /*0a30*/  FMUL.FTZ R25, R17, R17 ;  /* 0x0000001111197220 */ /* 0x010fe20000410000 */
[----:B------:R-:W-:-:S03]  /*0a40*/  FADD.FTZ R9, R16, R17 ;  /* 0x0000001110097221 */ /* 0x000fc60000010000 */
[----:B------:R-:W-:Y:S01]  /*0a50*/  FFMA.FTZ R25, R16, R16, R25 ;  /* 0x0000001010197223 */ /* 0x000fe20000010019 */
[----:B-----5:R-:W-:Y:S01]  /*0a60*/  FMUL.FTZ R11, R7, R7 ;  /* 0x00000007070b7220 */ /* 0x020fe20000410000 */
[----:B------:R-:W-:Y:S01]  /*0a70*/  FADD.FTZ R9, R12, R9 ;  /* 0x000000090c097221 */ /* 0x000fe20000010000 */
[----:B------:R-:W-:Y:S01]  /*0a80*/  FADD.FTZ R8, R6, R7 ;  /* 0x0000000706087221 */ /* 0x000fe20000010000 */
[----:B------:R-:W-:Y:S01]  /*0a90*/  FADD.FTZ R14, R14, R25 ;  /* 0x000000190e0e7221 */ /* 0x000fe20000010000 */
[----:B------:R-:W-:Y:S02]  /*0aa0*/  FFMA.FTZ R11, R6, R6, R11 ;  /* 0x00000006060b7223 */ /* 0x000fe4000001000b */
        /* <DEDUP_REMOVED lines=30> */
.L_x_2164:
[----:B------:R-:W-:Y:S05]  /*0c90*/  BSYNC.RECONVERGENT B0 ;  /* 0x0000000000007941 */ /* 0x000fea0003800200 */
.L_x_2163:
[----:B------:R-:W4:Y:S01]  /*0ca0*/  S2R R8, SR_TID.X ;  /* 0x0000000000087919 */ /* 0x000f220000002100 */
[----:B------:R-:W-:Y:S01]  /*0cb0*/  BSSY.RECONVERGENT B0, `(.L_x_2165) ;  /* 0x0000038000007945 */ /* 0x000fe20003800200 */
[----:B------:R-:W-:Y:S01]  /*0cc0*/  BAR.SYNC.DEFER_BLOCKING 0x0 ;  /* 0x0000000000007b1d */ /* 0x000fe20000010000 */
[----:B------:R-:W-:Y:S02]  /*0cd0*/  ISETP.GE.U32.AND P2, PT, R22, 0x2, PT ;  /* 0x000000021600780c */ /* 0x000fe40003f46070 */
[----:B----4-:R-:W-:-:S13]  /*0ce0*/  ISETP.NE.AND P3, PT, R8, RZ, PT ;  /* 0x000000ff0800720c */ /* 0x010fda0003f65270 */
[----:B------:R-:W-:Y:S05]  /*0cf0*/  @P3 BRA `(.L_x_2166) ;  /* 0x0000000000cc3947 */ /* 0x000fea0003800000 */
[----:B------:R-:W4:Y:S01]  /*0d00*/  S2UR UR11, SR_CgaCtaId ;  /* 0x00000000000b79c3 */ /* 0x000f220000008800 */
[----:B------:R-:W-:Y:S02]  /*0d10*/  UMOV UR5, 0x400 ;  /* 0x0000040000057882 */ /* 0x000fe40000000000 */
[----:B----4-:R-:W-:-:S09]  /*0d20*/  ULEA UR5, UR11, UR5, 0x18 ;  /* 0x000000050b057291 */ /* 0x010fd2000f8ec0ff */
[----:B------:R-:W2:Y:S02]  /*0d30*/  LDS.128 R8, [UR5+0x20] ;  /* 0x00002005ff087984 */ /* 0x000ea40008000c00 */
[----:B--2---:R-:W-:Y:S01]  /*0d40*/  FADD.FTZ R15, R12, R8 ;  /* 0x000000080c0f7221 */ /* 0x004fe20000010000 */
[----:B------:R-:W-:-:S03]  /*0d50*/  FADD.FTZ R8, R13, R9 ;  /* 0x000000090d087221 */ /* 0x000fc60000010000 */
[----:B------:R-:W-:Y:S01]  /*0d60*/  FADD.FTZ R9, R15, R10 ;  /* 0x0000000a0f097221 */ /* 0x000fe20000010000 */
[----:B------:R-:W-:Y:S01]  /*0d70*/  FADD.FTZ R8, R8, R11 ;  /* 0x0000000b08087221 */ /* 0x000fe20000010000 */
[----:B01-3--:R-:W0:Y:S02]  /*0d80*/  LDS.128 R12, [UR5+0x30] ;  /* 0x00003005ff0c7984 */ /* 0x00be240008000c00 */
[----:B0-----:R-:W-:Y:S01]  /*0d90*/  FADD.FTZ R9, R9, R12 ;  /* 0x0000000c09097221 */ /* 0x001fe20000010000 */
[----:B------:R-:W-:-:S03]  /*0da0*/  FADD.FTZ R12, R8, R13 ;  /* 0x0000000d080c7221 */ /* 0x000fc60000010000 */
[----:B------:R-:W-:Y:S01]  /*0db0*/  FADD.FTZ R13, R9, R14 ;  /* 0x0000000e090d7221 */ /* 0x000fe20000010000 */
[----:B------:R-:W-:Y:S01]  /*0dc0*/  FADD.FTZ R12, R12, R15 ;  /* 0x0000000f0c0c7221 */ /* 0x000fe20000010000 */
[----:B------:R-:W0:Y:S02]  /*0dd0*/  LDS.128 R8, [UR5+0x40] ;  /* 0x00004005ff087984 */ /* 0x000e240008000c00 */
        /* <DEDUP_REMOVED lines=31> */
[----:B------:R-:W-:Y:S01]  /*0fd0*/  FADD.FTZ R14, R14, R9 ;  /* 0x000000090e0e7221 */ /* 0x000fe20000010000 */
[----:B------:R-:W0:Y:S02]  /*0fe0*/  LDS.64 R12, [UR5+0xb0] ;  /* 0x0000b005ff0c7984 */ /* 0x000e240008000a00 */
[----:B------:R-:W-:Y:S01]  /*0ff0*/  FADD.FTZ R15, R15, R10 ;  /* 0x0000000a0f0f7221 */ /* 0x000fe20000010000 */
[----:B------:R-:W-:-:S03]  /*1000*/  FADD.FTZ R14, R14, R11 ;  /* 0x0000000b0e0e7221 */ /* 0x000fc60000010000 */
[----:B0-----:R-:W-:Y:S01]  /*1010*/  FADD.FTZ R12, R15, R12 ;  /* 0x0000000c0f0c7221 */ /* 0x001fe20000010000 */
[----:B------:R-:W-:-:S07]  /*1020*/  FADD.FTZ R13, R14, R13 ;  /* 0x0000000d0e0d7221 */ /* 0x000fce0000010000 */
.L_x_2166:
[----:B------:R-:W-:Y:S05]  /*1030*/  BSYNC.RECONVERGENT B0 ;  /* 0x0000000000007941 */ /* 0x000fea0003800200 */
.L_x_2165:
        /* <DEDUP_REMOVED lines=17> */
[----:B------:R-:W-:Y:S01]  /*1150*/  MOV R10, UR14 ;  /* 0x0000000e000a7c02 */ /* 0x000fe20008000f00 */
[----:B------:R-:W-:-:S04]  /*1160*/  UIMAD.WIDE.U32 UR12, UR12, 0x8, UR18 ;  /* 0x000000080c0c78a5 */ /* 0x000fc8000f8e0012 */
[----:B------:R-:W-:Y:S01]  /*1170*/  IMAD.U32 R25, RZ, RZ, UR11 ;  /* 0x0000000bff197e24 */ /* 0x000fe2000f8e00ff */
[----:B----4-:R-:W-:Y:S02]  /*1180*/  LEA R8, P4, R11, R8, 0x2 ;  /* 0x000000080b087211 */ /* 0x010fe400078810ff */
[----:B------:R-:W-:Y:S02]  /*1190*/  MOV R11, UR13 ;  /* 0x0000000d000b7c02 */ /* 0x000fe40008000f00 */
[----:B------:R-:W-:Y:S02]  /*11a0*/  LEA.HI.X R9, R10, R9, RZ, 0x2, P4 ;  /* 0x000000090a097211 */ /* 0x000fe400020f14ff */
[----:B------:R-:W-:Y:S02]  /*11b0*/  PLOP3.LUT P4, PT, PT, PT, UP1, 0x80, 0x8 ;  /* 0x000000000008781c */ /* 0x000fe40003f8f018 */
[----:B------:R-:W-:Y:S02]  /*11c0*/  MOV R10, UR12 ;  /* 0x0000000c000a7c02 */ /* 0x000fe40008000f00 */
[----:B--2---:R-:W-:-:S03]  /*11d0*/  SEL R15, R22, RZ, !P4 ;  /* 0x000000ff160f7207 */ /* 0x004fc60006000000 */
[----:B------:R4:W-:Y:S01]  /*11e0*/  STG.E.64 desc[UR16][R10.64], R12 ;  /* 0x0000000c0a007986 */ /* 0x0009e2000c101b10 */
[----:B------:R-:W-:Y:S01]  /*11f0*/  ISETP.NE.AND P4, PT, R15, -0x1, PT ;  /* 0xffffffff0f00780c */ /* 0x000fe20003f85270 */
[----:B------:R-:W-:Y:S06]  /*1200*/  MEMBAR.ALL.GPU ;  /* 0x0000000000007992 */ /* 0x000fec000000a000 */
[----:B------:R-:W-:-:S00]  /*1210*/  ERRBAR ;  /* 0x00000000000079ab */ /* 0x000fc00000000000 */
[----:B------:R-:W-:Y:S06]  /*1220*/  CGAERRBAR ;  /* 0x00000000000075ab */ /* 0x000fec0000000000 */
[----:B------:R4:W-:Y:S01]  /*1230*/  REDG.E.ADD.S32.STRONG.GPU desc[UR16][R8.64], R25 ;  /* 0x000000190800798e */ /* 0x0009e2000c12e310 */
[----:B------:R-:W-:Y:S05]  /*1240*/  @!P4 BRA `(.L_x_2168) ;  /* 0x000000000014c947 */ /* 0x000fea0003800000 */
.L_x_2169:
[----:B----4-:R-:W2:Y:S04]  /*1250*/  LDG.E.STRONG.GPU R10, desc[UR16][R8.64] ;  /* 0x00000010080a7981 */ /* 0x010ea8000c1ef900 */
[----:B--2---:R-:W-:Y:S01]  /*1260*/  CCTL.IVALL ;  /* 0x00000000ff00798f */ /* 0x004fe20002000000 */
[----:B------:R-:W-:Y:S05]  /*1270*/  YIELD ;  /* 0x0000000000007946 */ /* 0x000fea0003800000 */
[----:B------:R-:W-:-:S13]  /*1280*/  ISETP.NE.AND P4, PT, R10, R15, PT ;  /* 0x0000000f0a00720c */ /* 0x000fda0003f85270 */
[----:B------:R-:W-:Y:S05]  /*1290*/  @P4 BRA `(.L_x_2169) ;  /* 0xfffffffc00ec4947 */ /* 0x000fea000383ffff */
.L_x_2168:
[----:B------:R-:W-:Y:S05]  /*12a0*/  WARPSYNC.ALL ;  /* 0x0000000000007948 */ /* 0x000fea0003800000 */
[----:B------:R-:W-:Y:S06]  /*12b0*/  BAR.SYNC.DEFER_BLOCKING 0x0 ;  /* 0x0000000000007b1d */ /* 0x000fec0000010000 */
[----:B------:R-:W-:Y:S01]  /*12c0*/  UMOV UR5, URZ ;  /* 0x000000ff00057c82 */ /* 0x000fe20008000000 */
[----:B------:R-:W-:Y:S05]  /*12d0*/  @!P2 BRA `(.L_x_2170) ;  /* 0x000000040094a947 */ /* 0x000fea0003800000 */
[----:B------:R-:W-:Y:S02]  /*12e0*/  UIMAD UR25, UR21, 0x7, UR6 ;  /* 0x00000007151978a4 */ /* 0x000fe4000f8e0206 */
[----:B------:R-:W-:Y:S02]  /*12f0*/  ULEA UR12, UR21, UR6, 0x1 ;  /* 0x00000006150c7291 */ /* 0x000fe4000f8e08ff */
[----:B------:R-:W-:Y:S02]  /*1300*/  ULEA UR13, UR21, UR6, 0x2 ;  /* 0x00000006150d7291 */ /* 0x000fe4000f8e10ff */
[----:B------:R-:W-:Y:S02]  /*1310*/  UIMAD UR14, UR21, 0x6, UR6 ;  /* 0x00000006150e78a4 */ /* 0x000fe4000f8e0206 */
[----:B------:R-:W-:Y:S02]  /*1320*/  UIMAD UR15, UR21, 0x5, UR6 ;  /* 0x00000005150f78a4 */ /* 0x000fe4000f8e0206 */
[----:B------:R-:W-:-:S02]  /*1330*/  UIMAD UR22, UR21, 0x3, UR6 ;  /* 0x00000003151678a4 */ /* 0x000fc4000f8e0206 */
[----:B------:R-:W-:Y:S02]  /*1340*/  UIADD3 UR23, UPT, UPT, UR6, UR21, URZ ;  /* 0x0000001506177290 */ /* 0x000fe4000fffe0ff */
[----:B------:R-:W-:Y:S01]  /*1350*/  UIADD3 UR24, UPT, UPT, -UR20, URZ, URZ ;  /* 0x000000ff14187290 */ /* 0x000fe2000fffe1ff */
[----:B------:R-:W-:Y:S01]  /*1360*/  UMOV UR5, URZ ;  /* 0x000000ff00057c82 */ /* 0x000fe20008000000 */
[----:B------:R-:W-:-:S10]  /*1370*/  UMOV UR11, UR6 ;  /* 0x00000006000b7c82 */ /* 0x000fd40008000000 */
.L_x_2171:
[----:B------:R-:W-:Y:S01]  /*1380*/  UIADD3 UR26, UPT, UPT, UR5, 0x1, URZ ;  /* 0x00000001051a7890 */ /* 0x000fe2000fffe0ff */
[----:B------:R-:W-:-:S05]  /*1390*/  ISETP.EQ.OR P2, PT, RZ, UR24, P3 ;  /* 0x00000018ff007c0c */ /* 0x000fca0009f42670 */
[----:B----4-:R-:W-:-:S04]  /*13a0*/  MOV R8, UR26 ;  /* 0x0000001a00087c02 */ /* 0x010fc80008000f00 */
        /* <DEDUP_REMOVED lines=12> */
[----:B-1----:R-:W-:Y:S01]  /*1470*/  MOV R14, UR26 ;  /* 0x0000001a000e7c02 */ /* 0x002fe20008000f00 */
        /* <DEDUP_REMOVED lines=8> */
[----:B--2---:R-:W-:Y:S01]  /*1500*/  MOV R15, UR27 ;  /* 0x0000001b000f7c02 */ /* 0x004fe20008000f00 */
[----:B------:R-:W-:-:S05]  /*1510*/  @!UP1 UIMAD.WIDE.U32 UR26, UR22, 0x8, UR18 ;  /* 0x00000008161a98a5 */ /* 0x000fca000f8e0012 */
[----:B------:R-:W2:Y:S01]  /*1520*/  @!P5 LDG.E.64 R14, desc[UR16][R14.64] ;  /* 0x000000100e0ed981 */ /* 0x000ea2000c1e1b00 */
[----:B0--3--:R-:W-:Y:S01]  /*1530*/  @!P2 FADD.FTZ R12, R12, R8 ;  /* 0x000000080c0ca221 */ /* 0x009fe20000010000 */
[----:B------:R-:W-:Y:S01]  /*1540*/  @!P2 FADD.FTZ R13, R13, R9 ;  /* 0x000000090d0da221 */ /* 0x000fe20000010000 */
[----:B------:R-:W-:Y:S01]  /*1550*/  MOV R8, UR26 ;  /* 0x0000001a00087c02 */ /* 0x000fe20008000f00 */
[----:B------:R-:W-:Y:S01]  /*1560*/  IMAD.U32 R9, RZ, RZ, UR27 ;  /* 0x0000001bff097e24 */ /* 0x000fe2000f8e00ff */
[----:B------:R-:W-:Y:S01]  /*1570*/  UIADD3 UR26, UPT, UPT, UR5, 0x4, URZ ;  /* 0x00000004051a7890 */ /* 0x000fe2000fffe0ff */
[----:B----4-:R-:W-:-:S04]  /*1580*/  @!P4 FADD.FTZ R12, R12, R10 ;  /* 0x0000000a0c0cc221 */ /* 0x010fc80000010000 */
        /* <DEDUP_REMOVED lines=58> */
.L_x_2170:
[----:B----4-:R-:W-:-:S04]  /*1930*/  LOP3.LUT R8, R22, 0x7, RZ, 0xc0, !PT ;  /* 0x0000000716087812 */ /* 0x010fc800078ec0ff */
[----:B------:R-:W-:-:S13]  /*1940*/  ISETP.NE.AND P2, PT, R8, RZ, PT ;  /* 0x000000ff0800720c */ /* 0x000fda0003f45270 */
[----:B------:R-:W-:Y:S05]  /*1950*/  @!P2 BRA `(.L_x_2167) ;  /* 0x00000004006ca947 */ /* 0x000fea0003800000 */
[----:B------:R-:W-:-:S04]  /*1960*/  IADD3 R8, PT, PT, R8, -0x1, RZ ;  /* 0xffffffff08087810 */ /* 0x000fc80007ffe0ff */
[----:B------:R-:W-:-:S13]  /*1970*/  ISETP.GE.U32.AND P2, PT, R8, 0x3, PT ;  /* 0x000000030800780c */ /* 0x000fda0003f46070 */
[----:B------:R-:W-:Y:S05]  /*1980*/  @!P2 BRA `(.L_x_2172) ;  /* 0x0000000000b8a947 */ /* 0x000fea0003800000 */
[----:B------:R-:W-:Y:S01]  /*1990*/  MOV R8, UR5 ;  /* 0x0000000500087c02 */ /* 0x000fe20008000f00 */
[----:B------:R-:W-:-:S03]  /*19a0*/  UIADD3 UR11, UPT, UPT, UR5, 0x1, URZ ;  /* 0x00000001050b7890 */ /* 0x000fc6000fffe0ff */
[----:B------:R-:W-:-:S03]  /*19b0*/  ISETP.EQ.OR P2, PT, R8, UR20, P3 ;  /* 0x0000001408007c0c */ /* 0x000fc60009f42670 */
[----:B------:R-:W-:-:S04]  /*19c0*/  MOV R8, UR11 ;  /* 0x0000000b00087c02 */ /* 0x000fc80008000f00 */
[----:B------:R-:W-:-:S06]  /*19d0*/  ISETP.EQ.OR P4, PT, R8, UR20, P3 ;  /* 0x0000001408007c0c */ /* 0x000fcc0009f82670 */
[----:B------:R-:W-:-:S05]  /*19e0*/  VOTEU.ALL UP1, P2 ;  /* 0x0000000000ff7886 */ /* 0x000fca0001020000 */
[----:B------:R-:W-:Y:S02]  /*19f0*/  @!UP1 UIMAD UR12, UR5, UR21, UR6 ;  /* 0x00000015050c92a4 */ /* 0x000fe4000f8e0206 */
[----:B------:R-:W-:Y:S02]  /*1a00*/  VOTEU.ALL UP2, P4 ;  /* 0x0000000000ff7886 */ /* 0x000fe40002040000 */
[----:B------:R-:W-:-:S03]  /*1a10*/  @!UP1 UIMAD.WIDE.U32 UR12, UR12, 0x8, UR18 ;  /* 0x000000080c0c98a5 */ /* 0x000fc6000f8e0012 */
[----:B------:R-:W-:-:S03]  /*1a20*/  @!UP2 UIMAD UR11, UR11, UR21, UR6 ;  /* 0x000000150b0ba2a4 */ /* 0x000fc6000f8e0206 */
[----:B------:R-:W-:Y:S02]  /*1a30*/  MOV R10, UR12 ;  /* 0x0000000c000a7c02 */ /* 0x000fe40008000f00 */
[----:B------:R-:W-:Y:S01]  /*1a40*/  MOV R11, UR13 ;  /* 0x0000000d000b7c02 */ /* 0x000fe20008000f00 */
[----:B------:R-:W-:-:S05]  /*1a50*/  @!UP2 UIMAD.WIDE.U32 UR12, UR11, 0x8, UR18 ;  /* 0x000000080b0ca8a5 */ /* 0x000fca000f8e0012 */
[----:B------:R-:W0:Y:S01]  /*1a60*/  @!P2 LDG.E.64 R10, desc[UR16][R10.64] ;  /* 0x000000100a0aa981 */ /* 0x000e22000c1e1b00 */
[----:B------:R-:W-:Y:S01]  /*1a70*/  MOV R8, UR12 ;  /* 0x0000000c00087c02 */ /* 0x000fe20008000f00 */
[----:B------:R-:W-:Y:S01]  /*1a80*/  UIADD3 UR12, UPT, UPT, UR5, 0x2, URZ ;  /* 0x00000002050c7890 */ /* 0x000fe2000fffe0ff */
[----:B------:R-:W-:Y:S01]  /*1a90*/  MOV R9, UR13 ;  /* 0x0000000d00097c02 */ /* 0x000fe20008000f00 */
[----:B------:R-:W-:-:S04]  /*1aa0*/  UIADD3 UR14, UPT, UPT, UR5, 0x3, URZ ;  /* 0x00000003050e7890 */ /* 0x000fc8000fffe0ff */
[----:B-1----:R-:W-:Y:S01]  /*1ab0*/  MOV R14, UR12 ;  /* 0x0000000c000e7c02 */ /* 0x002fe20008000f00 */
[----:B------:R-:W4:Y:S03]  /*1ac0*/  @!P4 LDG.E.64 R8, desc[UR16][R8.64] ;  /* 0x000000100808c981 */ /* 0x000f26000c1e1b00 */
        /* <DEDUP_REMOVED lines=8> */
[----:B------:R-:W-:-:S06]  /*1b50*/  @!UP2 UIMAD.WIDE.U32 UR14, UR14, 0x8, UR18 ;  /* 0x000000080e0ea8a5 */ /* 0x000fcc000f8e0012 */
[----:B------:R-:W-:Y:S02]  /*1b60*/  MOV R14, UR14 ;  /* 0x0000000e000e7c02 */ /* 0x000fe40008000f00 */
[----:B--2---:R-:W-:-:S06]  /*1b70*/  MOV R15, UR15 ;  /* 0x0000000f000f7c02 */ /* 0x004fcc0008000f00 */
[----:B------:R-:W2:Y:S01]  /*1b80*/  @!P6 LDG.E.64 R14, desc[UR16][R14.64] ;  /* 0x000000100e0ee981 */ /* 0x000ea2000c1e1b00 */
[----:B0--3--:R-:W-:Y:S01]  /*1b90*/  @!P2 FADD.FTZ R12, R12, R10 ;  /* 0x0000000a0c0ca221 */ /* 0x009fe20000010000 */
[----:B------:R-:W-:Y:S01]  /*1ba0*/  @!P2 FADD.FTZ R13, R13, R11 ;  /* 0x0000000b0d0da221 */ /* 0x000fe20000010000 */
[----:B------:R-:W-:Y:S01]  /*1bb0*/  IMAD.U32 R10, RZ, RZ, UR12 ;  /* 0x0000000cff0a7e24 */ /* 0x000fe2000f8e00ff */
[----:B------:R-:W-:-:S06]  /*1bc0*/  MOV R11, UR13 ;  /* 0x0000000d000b7c02 */ /* 0x000fcc0008000f00 */
[----:B------:R-:W3:Y:S01]  /*1bd0*/  @!P5 LDG.E.64 R10, desc[UR16][R10.64] ;  /* 0x000000100a0ad981 */ /* 0x000ee2000c1e1b00 */
[----:B----4-:R-:W-:Y:S01]  /*1be0*/  @!P4 FADD.FTZ R12, R12, R8 ;  /* 0x000000080c0cc221 */ /* 0x010fe20000010000 */
[----:B------:R-:W-:-:S04]  /*1bf0*/  MOV R8, UR5 ;  /* 0x0000000500087c02 */ /* 0x000fc80008000f00 */
[----:B------:R-:W-:Y:S01]  /*1c00*/  IADD3 R8, PT, PT, R8, 0x4, RZ ;  /* 0x0000000408087810 */ /* 0x000fe20007ffe0ff */
[----:B------:R-:W-:-:S03]  /*1c10*/  @!P4 FADD.FTZ R13, R13, R9 ;  /* 0x000000090d0dc221 */ /* 0x000fc60000010000 */
[----:B------:R-:W-:Y:S01]  /*1c20*/  R2UR UR5, R8 ;  /* 0x00000000080572ca */ /* 0x000fe200000e0000 */
[----:B---3--:R-:W-:Y:S01]  /*1c30*/  @!P5 FADD.FTZ R12, R12, R10 ;  /* 0x0000000a0c0cd221 */ /* 0x008fe20000010000 */
[----:B------:R-:W-:-:S03]  /*1c40*/  @!P5 FADD.FTZ R13, R13, R11 ;  /* 0x0000000b0d0dd221 */ /* 0x000fc60000010000 */
[----:B--2---:R-:W-:Y:S01]  /*1c50*/  @!P6 FADD.FTZ R12, R12, R14 ;  /* 0x0000000e0c0ce221 */ /* 0x004fe20000010000 */
[----:B------:R-:W-:-:S09]  /*1c60*/  @!P6 FADD.FTZ R13, R13, R15 ;  /* 0x0000000f0d0de221 */ /* 0x000fd20000010000 */
.L_x_2172:
        /* <DEDUP_REMOVED lines=28> */
.L_x_2173:
        /* <DEDUP_REMOVED lines=13> */
.L_x_2174:
[----:B------:R-:W-:Y:S05]  /*1f00*/  BSYNC.RECONVERGENT B0 ;  /* 0x0000000000007941 */ /* 0x000fea0003800200 */
.L_x_2167:
[----:B------:R-:W4:Y:S01]  /*1f10*/  @P0 LDC.64 R8, c[0x0][0x388] ;  /* 0x0000e200ff080b82 */ /* 0x000f220000000a00 */
[----:B------:R-:W0:Y:S01]  /*1f20*/  LDCU UR12, c[0x0][0x414] ;  /* 0x00008280ff0c77ac */ /* 0x000e220008000800 */
[----:B------:R-:W-:Y:S02]  /*1f30*/  MOV R11, UR9 ;  /* 0x00000009000b7c02 */ /* 0x000fe40008000f00 */
[----:B--2---:R-:W-:Y:S01]  /*1f40*/  IADD3 R15, PT, PT, R26, UR10, RZ ;  /* 0x0000000a1a0f7c10 */ /* 0x004fe2000fffe0ff */
[----:B------:R-:W-:-:S03]  /*1f50*/  UMOV UR5, 0x400 ;  /* 0x0000040000057882 */ /* 0x000fc60000000000 */
[----:B------:R-:W2:Y:S01]  /*1f60*/  S2UR UR11, SR_CgaCtaId ;  /* 0x00000000000b79c3 */ /* 0x000ea20000008800 */
[----:B0-----:R-:W-:Y:S01]  /*1f70*/  @P0 FMUL.FTZ R10, R12, UR12 ;  /* 0x0000000c0c0a0c20 */ /* 0x001fe20008410000 */
[----:B----4-:R-:W-:-:S04]  /*1f80*/  @P0 IMAD.WIDE R8, R11, 0x8, R8 ;  /* 0x000000080b080825 */ /* 0x010fc800078e0208 */
[----:B------:R-:W-:-:S05]  /*1f90*/  @P0 FMUL.FTZ R11, R13, UR12 ;  /* 0x0000000c0d0b0c20 */ /* 0x000fca0008410000 */
[----:B------:R0:W-:Y:S01]  /*1fa0*/  @P0 STG.E.64 desc[UR16][R8.64], R10 ;  /* 0x0000000a08000986 */ /* 0x0001e2000c101b10 */
[----:B--2---:R-:W-:-:S09]  /*1fb0*/  ULEA UR5, UR11, UR5, 0x18 ;  /* 0x000000050b057291 */ /* 0x004fd2000f8ec0ff */
[----:B------:R3:W-:Y:S01]  /*1fc0*/  @!P3 STS.64 [UR5+0xc0], R12 ;  /* 0x0000c00cff00b988 */ /* 0x0007e20008000a05 */
[----:B0-----:R-:W0:Y:S08]  /*1fd0*/  LDC.64 R10, c[0x0][0x398] ;  /* 0x0000e600ff0a7b82 */ /* 0x001e300000000a00 */
[----:B------:R-:W2:Y:S01]  /*1fe0*/  LDC.64 R8, c[0x0][0x3a0] ;  /* 0x0000e800ff087b82 */ /* 0x000ea20000000a00 */
[----:B0-----:R-:W-:-:S07]  /*1ff0*/  IMAD.WIDE R10, R15, 0x4, R10 ;  /* 0x000000040f0a7825 */ /* 0x001fce00078e020a */
[----:B------:R-:W-:Y:S01]  /*2000*/  BAR.SYNC.DEFER_BLOCKING 0x0 ;  /* 0x0000000000007b1d */ /* 0x000fe20000010000 */
[----:B--2---:R-:W-:-:S05]  /*2010*/  IMAD.WIDE R8, R15, 0x4, R8 ;  /* 0x000000040f087825 */ /* 0x004fca00078e0208 */
[----:B------:R-:W5:Y:S04]  /*2020*/  LDG.E.64 R10, desc[UR16][R10.64] ;  /* 0x000000100a0a7981 */ /* 0x000f68000c1e1b00 */
[----:B---3--:R0:W5:Y:S01]  /*2030*/  LDG.E.64 R12, desc[UR16][R8.64] ;  /* 0x00000010080c7981 */ /* 0x008162000c1e1b00 */
[----:B------:R-:W-:Y:S03]  /*2040*/  BSSY.RECONVERGENT B0, `(.L_x_2175) ;  /* 0x00000ea000007945 */ /* 0x000fe60003800200 */
[----:B0-----:R-:W0:Y:S02]  /*2050*/  LDS.64 R8, [UR5+0xc0] ;  /* 0x0000c005ff087984 */ /* 0x001e240008000a00 */
[----:B0-----:R-:W-:-:S04]  /*2060*/  FMUL.FTZ R8, R8, UR12 ;  /* 0x0000000c08087c20 */ /* 0x001fc80008410000 */
[----:B-1----:R-:W-:-:S04]  /*2070*/  FMUL.FTZ R14, R8, R8 ;  /* 0x00000008080e7220 */ /* 0x002fc80000410000 */
[----:B------:R-:W-:Y:S01]  /*2080*/  FFMA.FTZ R14, R9, UR12, -R14 ;  /* 0x0000000c090e7c23 */ /* 0x000fe2000801080e */
[----:B------:R-:W-:-:S04]  /*2090*/  MOV R9, 0x3f800000 ;  /* 0x3f80000000097802 */ /* 0x000fc80000000f00 */
[----:B------:R-:W-:-:S13]  /*20a0*/  FSETP.GTU.FTZ.AND P2, PT, R14, RZ, PT ;  /* 0x000000ff0e00720b */ /* 0x000fda0003f5c000 */
[----:B------:R-:W0:Y:S02]  /*20b0*/  @P2 LDC R15, c[0x0][0x3a8] ;  /* 0x0000ea00ff0f2b82 */ /* 0x000e240000000800 */
[----:B0-----:R-:W-:-:S04]  /*20c0*/  @P2 FADD.FTZ R14, R14, R15 ;  /* 0x0000000f0e0e2221 */ /* 0x001fc80000010000 */
[----:B------:R0:W1:Y:S01]  /*20d0*/  @P2 MUFU.RSQ R9, R14 ;  /* 0x0000000e00092308 */ /* 0x0000620000001400 */
[----:B------:R-:W-:Y:S05]  /*20e0*/  BRA.U UP0, `(.L_x_2176) ;  /* 0x0000000500747547 */ /* 0x000fea000b800000 */
[----:B------:R-:W2:Y:S01]  /*20f0*/  LDCU.64 UR12, c[0x0][0x3e8] ;  /* 0x00007d00ff0c77ac */ /* 0x000ea20008000a00 */
[----:B------:R-:W-:Y:S01]  /*2100*/  SHF.R.S32.HI R24, RZ, 0x1f, R0 ;  /* 0x0000001fff187819 */ /* 0x000fe20000011400 */
[----:B------:R-:W-:Y:S01]  /*2110*/  BSSY.RECONVERGENT B1, `(.L_x_2177) ;  /* 0x0000015000017945 */ /* 0x000fe20003800200 */
[----:B--2---:R-:W-:-:S04]  /*2120*/  ISETP.GE.U32.AND P1, PT, R0, UR12, PT ;  /* 0x0000000c00007c0c */ /* 0x004fc8000bf26070 */
[----:B------:R-:W-:-:S13]  /*2130*/  ISETP.GE.AND.EX P1, PT, R24, UR13, PT, P1 ;  /* 0x0000000d18007c0c */ /* 0x000fda000bf26310 */
[----:B------:R-:W-:Y:S05]  /*2140*/  @P1 BRA `(.L_x_2178) ;  /* 0x0000000000441947 */ /* 0x000fea0003800000 */
[----:B------:R-:W2:Y:S01]  /*2150*/  LDCU.64 UR14, c[0x0][0x3e0] ;  /* 0x00007c00ff0e77ac */ /* 0x000ea20008000a00 */
[----:B0-----:R-:W-:Y:S01]  /*2160*/  MOV R14, R2 ;  /* 0x00000002000e7202 */ /* 0x001fe20000000f00 */
[----:B------:R-:W-:Y:S01]  /*2170*/  FADD.FTZ R20, -R8, R20 ;  /* 0x0000001408147221 */ /* 0x000fe20000010100 */
[----:B------:R-:W-:Y:S01]  /*2180*/  MOV R15, R5 ;  /* 0x00000005000f7202 */ /* 0x000fe20000000f00 */
[----:B------:R-:W0:Y:S01]  /*2190*/  LDCU.64 UR10, c[0x0][0x380] ;  /* 0x00007000ff0a77ac */ /* 0x000e220008000a00 */
[----:B--2---:R-:W-:Y:S02]  /*21a0*/  IMAD R24, R24, UR14, RZ ;  /* 0x0000000e18187c24 */ /* 0x004fe4000f8e02ff */
[----:B------:R-:W-:-:S04]  /*21b0*/  IMAD.WIDE.U32 R14, R0, UR14, R14 ;  /* 0x0000000e000e7c25 */ /* 0x000fc8000f8e000e */
[----:B------:R-:W-:Y:S01]  /*21c0*/  IMAD R25, R0, UR15, R24 ;  /* 0x0000000f00197c24 */ /* 0x000fe2000f8e0218 */
[----:B0-----:R-:W-:-:S03]  /*21d0*/  LEA R24, P1, R14, UR10, 0x2 ;  /* 0x0000000a0e187c11 */ /* 0x001fc6000f8210ff */
[----:B------:R-:W-:-:S05]  /*21e0*/  IMAD.IADD R15, R15, 0x1, R25 ;  /* 0x000000010f0f7824 */ /* 0x000fca00078e0219 */
[----:B------:R-:W-:Y:S01]  /*21f0*/  LEA.HI.X R25, R14, UR11, R15, 0x2, P1 ;  /* 0x0000000b0e197c11 */ /* 0x000fe200088f140f */
[----:B------:R-:W-:Y:S01]  /*2200*/  FADD.FTZ R14, -R8, R21 ;  /* 0x00000015080e7221 */ /* 0x000fe20000010100 */
[----:B-1----:R-:W-:-:S03]  /*2210*/  FMUL.FTZ R15, R20, R9 ;  /* 0x00000009140f7220 */ /* 0x002fc60000410000 */
[----:B------:R-:W-:Y:S01]  /*2220*/  FMUL.FTZ R20, R14, R9 ;  /* 0x000000090e147220 */ /* 0x000fe20000410000 */
[----:B-----5:R-:W-:-:S03]  /*2230*/  FFMA.FTZ R14, R10, R15, R12 ;  /* 0x0000000f0a0e7223 */ /* 0x020fc6000001000c */
[----:B------:R-:W-:-:S05]  /*2240*/  FFMA.FTZ R15, R11, R20, R13 ;  /* 0x000000140b0f7223 */ /* 0x000fca000001000d */
[----:B------:R2:W-:Y:S02]  /*2250*/  STG.E.64 desc[UR16][R24.64], R14 ;  /* 0x0000000e18007986 */ /* 0x0005e4000c101b10 */
.L_x_2178:
[----:B------:R-:W-:Y:S05]  /*2260*/  BSYNC.RECONVERGENT B1 ;  /* 0x0000000000017941 */ /* 0x000fea0003800200 */
.L_x_2177:
[----:B--2---:R-:W-:Y:S01]  /*2270*/  IADD3 R25, PT, PT, R0, 0x40, RZ ;  /* 0x0000004000197810 */ /* 0x004fe20007ffe0ff */
[----:B------:R-:W-:Y:S03]  /*2280*/  BSSY.RECONVERGENT B1, `(.L_x_2179) ;  /* 0x0000016000017945 */ /* 0x000fe60003800200 */
[----:B------:R-:W-:Y:S02]  /*2290*/  ISETP.GE.U32.AND P1, PT, R25, UR12, PT ;  /* 0x0000000c19007c0c */ /* 0x000fe4000bf26070 */
[----:B0-----:R-:W-:-:S04]  /*22a0*/  SHF.R.S32.HI R14, RZ, 0x1f, R25 ;  /* 0x0000001fff0e7819 */ /* 0x001fc80000011419 */
[----:B------:R-:W-:-:S13]  /*22b0*/  ISETP.GE.AND.EX P1, PT, R14, UR13, PT, P1 ;  /* 0x0000000d0e007c0c */ /* 0x000fda000bf26310 */
[----:B------:R-:W-:Y:S05]  /*22c0*/  @P1 BRA `(.L_x_2180) ;  /* 0x0000000000441947 */ /* 0x000fea0003800000 */
[----:B------:R-:W0:Y:S01]  /*22d0*/  LDCU.64 UR10, c[0x0][0x3e0] ;  /* 0x00007c00ff0a77ac */ /* 0x000e220008000a00 */
[----:B------:R-:W-:Y:S01]  /*22e0*/  MOV R15, R5 ;  /* 0x00000005000f7202 */ /* 0x000fe20000000f00 */
[----:B------:R-:W-:Y:S01]  /*22f0*/  FADD.FTZ R18, -R8, R18 ;  /* 0x0000001208127221 */ /* 0x000fe20000010100 */
[----:B------:R-:W2:Y:S01]  /*2300*/  LDCU.64 UR14, c[0x0][0x380] ;  /* 0x00007000ff0e77ac */ /* 0x000ea20008000a00 */
[----:B0-----:R-:W-:-:S04]  /*2310*/  IMAD R14, R14, UR10, RZ ;  /* 0x0000000a0e0e7c24 */ /* 0x001fc8000f8e02ff */
[----:B------:R-:W-:Y:S01]  /*2320*/  IMAD R21, R25, UR11, R14 ;  /* 0x0000000b19157c24 */ /* 0x000fe2000f8e020e */
[----:B------:R-:W-:-:S05]  /*2330*/  MOV R14, R2 ;  /* 0x00000002000e7202 */ /* 0x000fca0000000f00 */
[----:B------:R-:W-:-:S05]  /*2340*/  IMAD.WIDE.U32 R14, R25, UR10, R14 ;  /* 0x0000000a190e7c25 */ /* 0x000fca000f8e000e */
[----:B------:R-:W-:Y:S01]  /*2350*/  IADD3 R21, PT, PT, R15, R21, RZ ;  /* 0x000000150f157210 */ /* 0x000fe20007ffe0ff */
[----:B-1----:R-:W-:Y:S01]  /*2360*/  FMUL.FTZ R15, R18, R9 ;  /* 0x00000009120f7220 */ /* 0x002fe20000410000 */
[----:B--2---:R-:W-:-:S04]  /*2370*/  LEA R20, P1, R14, UR14, 0x2 ;  /* 0x0000000e0e147c11 */ /* 0x004fc8000f8210ff */
[----:B------:R-:W-:Y:S01]  /*2380*/  LEA.HI.X R21, R14, UR15, R21, 0x2, P1 ;  /* 0x0000000f0e157c11 */ /* 0x000fe200088f1415 */
[----:B------:R-:W-:-:S04]  /*2390*/  FADD.FTZ R14, -R8, R19 ;  /* 0x00000013080e7221 */ /* 0x000fc80000010100 */
[----:B------:R-:W-:Y:S01]  /*23a0*/  FMUL.FTZ R18, R14, R9 ;  /* 0x000000090e127220 */ /* 0x000fe20000410000 */
[----:B-----5:R-:W-:-:S03]  /*23b0*/  FFMA.FTZ R14, R10, R15, R12 ;  /* 0x0000000f0a0e7223 */ /* 0x020fc6000001000c */
[----:B------:R-:W-:-:S05]  /*23c0*/  FFMA.FTZ R15, R11, R18, R13 ;  /* 0x000000120b0f7223 */ /* 0x000fca000001000d */
[----:B------:R0:W-:Y:S02]  /*23d0*/  STG.E.64 desc[UR16][R20.64], R14 ;  /* 0x0000000e14007986 */ /* 0x0001e4000c101b10 */
.L_x_2180:
[----:B------:R-:W-:Y:S05]  /*23e0*/  BSYNC.RECONVERGENT B1 ;  /* 0x0000000000017941 */ /* 0x000fea0003800200 */
.L_x_2179:
[----:B0-----:R-:W-:Y:S01]  /*23f0*/  IADD3 R21, PT, PT, R0, 0x80, RZ ;  /* 0x0000008000157810 */ /* 0x001fe20007ffe0ff */
[----:B------:R-:W-:Y:S01]  /*2400*/  BSSY.RECONVERGENT B1, `(.L_x_2181) ;  /* 0x0000019000017945 */ /* 0x000fe20003800200 */
[----:B------:R-:W-:Y:S02]  /*2410*/  SHF.R.S32.HI R20, RZ, 0x1f, R23 ;  /* 0x0000001fff147819 */ /* 0x000fe40000011417 */
[----:B------:R-:W-:Y:S02]  /*2420*/  ISETP.GE.U32.AND P1, PT, R21, UR12, PT ;  /* 0x0000000c15007c0c */ /* 0x000fe4000bf26070 */
[----:B------:R-:W-:Y:S02]  /*2430*/  SHF.R.S32.HI R14, RZ, 0x1f, R21 ;  /* 0x0000001fff0e7819 */ /* 0x000fe40000011415 */
[----:B------:R-:W-:Y:S02]  /*2440*/  ISETP.GE.U32.AND P2, PT, R23, UR12, PT ;  /* 0x0000000c17007c0c */ /* 0x000fe4000bf46070 */
[----:B------:R-:W-:-:S02]  /*2450*/  ISETP.GE.AND.EX P1, PT, R14, UR13, PT, P1 ;  /* 0x0000000d0e007c0c */ /* 0x000fc4000bf26310 */
[----:B------:R-:W-:-:S11]  /*2460*/  ISETP.GE.AND.EX P2, PT, R20, UR13, PT, P2 ;  /* 0x0000000d14007c0c */ /* 0x000fd6000bf46320 */
        /* <DEDUP_REMOVED lines=18> */
.L_x_2182:
[----:B------:R-:W-:Y:S05]  /*2590*/  BSYNC.RECONVERGENT B1 ;  /* 0x0000000000017941 */ /* 0x000fea0003800200 */
.L_x_2181:
[----:B------:R-:W-:Y:S05]  /*25a0*/  @P2 BRA `(.L_x_2183) ;  /* 0x00000008004c2947 */ /* 0x000fea0003800000 */
[----:B------:R-:W2:Y:S01]  /*25b0*/  LDCU.64 UR10, c[0x0][0x3e0] ;  /* 0x00007c00ff0a77ac */ /* 0x000ea20008000a00 */
[----:B------:R-:W-:Y:S01]  /*25c0*/  MOV R3, R5 ;  /* 0x0000000500037202 */ /* 0x000fe20000000f00 */
[C---:B------:R-:W-:Y:S01]  /*25d0*/  FADD.FTZ R6, -R8.reuse, R6 ;  /* 0x0000000608067221 */ /* 0x040fe20000010100 */
[----:B------:R-:W-:Y:S01]  /*25e0*/  FADD.FTZ R8, -R8, R7 ;  /* 0x0000000708087221 */ /* 0x000fe20000010100 */
[----:B------:R-:W3:Y:S02]  /*25f0*/  LDCU.64 UR12, c[0x0][0x380] ;  /* 0x00007000ff0c77ac */ /* 0x000ee40008000a00 */
[-C--:B-1----:R-:W-:Y:S01]  /*2600*/  FMUL.FTZ R5, R6, R9.reuse ;  /* 0x0000000906057220 */ /* 0x082fe20000410000 */
[----:B------:R-:W-:-:S03]  /*2610*/  FMUL.FTZ R8, R8, R9 ;  /* 0x0000000908087220 */ /* 0x000fc60000410000 */
[----:B-----5:R-:W-:Y:S01]  /*2620*/  FFMA.FTZ R10, R10, R5, R12 ;  /* 0x000000050a0a7223 */ /* 0x020fe2000001000c */
[----:B------:R-:W-:Y:S01]  /*2630*/  FFMA.FTZ R11, R11, R8, R13 ;  /* 0x000000080b0b7223 */ /* 0x000fe2000001000d */
[----:B--2---:R-:W-:Y:S02]  /*2640*/  IMAD R20, R20, UR10, RZ ;  /* 0x0000000a14147c24 */ /* 0x004fe4000f8e02ff */
[----:B------:R-:W-:-:S04]  /*2650*/  IMAD.WIDE.U32 R2, R23, UR10, R2 ;  /* 0x0000000a17027c25 */ /* 0x000fc8000f8e0002 */
[----:B0-----:R-:W-:Y:S01]  /*2660*/  IMAD R15, R23, UR11, R20 ;  /* 0x0000000b170f7c24 */ /* 0x001fe2000f8e0214 */
[----:B---3--:R-:W-:-:S04]  /*2670*/  LEA R4, P1, R2, UR12, 0x2 ;  /* 0x0000000c02047c11 */ /* 0x008fc8000f8210ff */
[----:B------:R-:W-:-:S04]  /*2680*/  IADD3 R15, PT, PT, R3, R15, RZ ;  /* 0x0000000f030f7210 */ /* 0x000fc80007ffe0ff */
[----:B------:R-:W-:-:S05]  /*2690*/  LEA.HI.X R5, R2, UR13, R15, 0x2, P1 ;  /* 0x0000000d02057c11 */ /* 0x000fca00088f140f */
[----:B------:R2:W-:Y:S01]  /*26a0*/  STG.E.64 desc[UR16][R4.64], R10 ;  /* 0x0000000a04007986 */ /* 0x0005e2000c101b10 */
[----:B------:R-:W-:Y:S05]  /*26b0*/  BRA `(.L_x_2183) ;  /* 0x0000000800087947 */ /* 0x000fea0003800000 */
.L_x_2176:
[----:B------:R-:W2:Y:S01]  /*26c0*/  LDCU.64 UR14, c[0x0][0x3e8] ;  /* 0x00007d00ff0e77ac */ /* 0x000ea20008000a00 */
[----:B------:R-:W-:Y:S04]  /*26d0*/  BSSY.RECONVERGENT B1, `(.L_x_2184) ;  /* 0x000001e000017945 */ /* 0x000fe80003800200 */
[----:B------:R-:W-:Y:S05]  /*26e0*/  @P1 BRA `(.L_x_2185) ;  /* 0x0000000000701947 */ /* 0x000fea0003800000 */
[----:B------:R-:W3:Y:S01]  /*26f0*/  LDCU.64 UR10, c[0x0][0x3e0] ;  /* 0x00007c00ff0a77ac */ /* 0x000ee20008000a00 */
[----:B------:R-:W-:Y:S01]  /*2700*/  SHF.R.S32.HI R24, RZ, 0x1f, R0 ;  /* 0x0000001fff187819 */ /* 0x000fe20000011400 */
[----:B------:R-:W-:Y:S01]  /*2710*/  IMAD.MOV.U32 R15, RZ, RZ, R5 ;  /* 0x000000ffff0f7224 */ /* 0x000fe200078e0005 */
[----:B0-----:R-:W-:Y:S01]  /*2720*/  MOV R14, R2 ;  /* 0x00000002000e7202 */ /* 0x001fe20000000f00 */
[----:B------:R-:W0:Y:S01]  /*2730*/  LDCU.64 UR12, c[0x0][0x380] ;  /* 0x00007000ff0c77ac */ /* 0x000e220008000a00 */
[C---:B------:R-:W-:Y:S01]  /*2740*/  FADD.FTZ R20, -R8.reuse, R20 ;  /* 0x0000001408147221 */ /* 0x040fe20000010100 */
[----:B------:R-:W-:-:S04]  /*2750*/  FADD.FTZ R21, -R8, R21 ;  /* 0x0000001508157221 */ /* 0x000fc80000010100 */
[----:B-1----:R-:W-:Y:S01]  /*2760*/  FMUL.FTZ R21, R21, R9 ;  /* 0x0000000915157220 */ /* 0x002fe20000410000 */
[----:B---3--:R-:W-:Y:S02]  /*2770*/  IMAD R24, R24, UR10, RZ ;  /* 0x0000000a18187c24 */ /* 0x008fe4000f8e02ff */
[----:B------:R-:W-:-:S04]  /*2780*/  IMAD.WIDE.U32 R14, R0, UR10, R14 ;  /* 0x0000000a000e7c25 */ /* 0x000fc8000f8e000e */
[----:B------:R-:W-:Y:S01]  /*2790*/  IMAD R25, R0, UR11, R24 ;  /* 0x0000000b00197c24 */ /* 0x000fe2000f8e0218 */
[----:B0-----:R-:W-:-:S04]  /*27a0*/  LEA R24, P1, R14, UR12, 0x2 ;  /* 0x0000000c0e187c11 */ /* 0x001fc8000f8210ff */
[----:B------:R-:W-:-:S04]  /*27b0*/  IADD3 R15, PT, PT, R15, R25, RZ ;  /* 0x000000190f0f7210 */ /* 0x000fc80007ffe0ff */
[----:B------:R-:W-:Y:S01]  /*27c0*/  LEA.HI.X R25, R14, UR13, R15, 0x2, P1 ;  /* 0x0000000d0e197c11 */ /* 0x000fe200088f140f */
[----:B------:R-:W-:-:S04]  /*27d0*/  FMUL.FTZ R15, R20, R9 ;  /* 0x00000009140f7220 */ /* 0x000fc80000410000 */
[----:B-----5:R-:W-:-:S04]  /*27e0*/  FFMA.FTZ R14, R10, R15, R12 ;  /* 0x0000000f0a0e7223 */ /* 0x020fc8000001000c */
[----:B------:R-:W-:-:S06]  /*27f0*/  FMUL.FTZ R15, R14, -1.4426950216293334961 ;  /* 0xbfb8aa3b0e0f7820 */ /* 0x000fcc0000410000 */
[----:B------:R-:W0:Y:S02]  /*2800*/  MUFU.EX2 R15, R15 ;  /* 0x0000000f000f7308 */ /* 0x000e240000000800 */
[----:B0-----:R-:W-:-:S04]  /*2810*/  FADD.FTZ R20, R15, 1 ;  /* 0x3f8000000f147421 */ /* 0x001fc80000010000 */
[----:B------:R0:W1:Y:S02]  /*2820*/  MUFU.RCP R15, R20 ;  /* 0x00000014000f7308 */ /* 0x0000640000001000 */
[----:B0-----:R-:W-:-:S04]  /*2830*/  FFMA.FTZ R20, R11, R21, R13 ;  /* 0x000000150b147223 */ /* 0x001fc8000001000d */
[----:B------:R-:W-:Y:S01]  /*2840*/  FMUL.FTZ R21, R20, -1.4426950216293334961 ;  /* 0xbfb8aa3b14157820 */ /* 0x000fe20000410000 */
[----:B-1----:R-:W-:-:S05]  /*2850*/  FMUL.FTZ R14, R14, R15 ;  /* 0x0000000f0e0e7220 */ /* 0x002fca0000410000 */
[----:B------:R-:W0:Y:S02]  /*2860*/  MUFU.EX2 R21, R21 ;  /* 0x0000001500157308 */ /* 0x000e240000000800 */
[----:B0-----:R-:W-:-:S04]  /*2870*/  FADD.FTZ R21, R21, 1 ;  /* 0x3f80000015157421 */ /* 0x001fc80000010000 */
[----:B------:R-:W0:Y:S02]  /*2880*/  MUFU.RCP R15, R21 ;  /* 0x00000015000f7308 */ /* 0x000e240000001000 */
[----:B0-----:R-:W-:-:S05]  /*2890*/  FMUL.FTZ R15, R20, R15 ;  /* 0x0000000f140f7220 */ /* 0x001fca0000410000 */
[----:B------:R3:W-:Y:S02]  /*28a0*/  STG.E.64 desc[UR16][R24.64], R14 ;  /* 0x0000000e18007986 */ /* 0x0007e4000c101b10 */
.L_x_2185:
[----:B--2---:R-:W-:Y:S05]  /*28b0*/  BSYNC.RECONVERGENT B1 ;  /* 0x0000000000017941 */ /* 0x004fea0003800200 */
.L_x_2184:
[----:B---3--:R-:W-:Y:S01]  /*28c0*/  IADD3 R25, PT, PT, R0, 0x40, RZ ;  /* 0x0000004000197810 */ /* 0x008fe20007ffe0ff */
[----:B------:R-:W-:Y:S03]  /*28d0*/  BSSY.RECONVERGENT B1, `(.L_x_2186) ;  /* 0x0000020000017945 */ /* 0x000fe60003800200 */
[----:B------:R-:W-:Y:S02]  /*28e0*/  ISETP.GE.U32.AND P1, PT, R25, UR14, PT ;  /* 0x0000000e19007c0c */ /* 0x000fe4000bf26070 */
[----:B0-----:R-:W-:-:S04]  /*28f0*/  SHF.R.S32.HI R14, RZ, 0x1f, R25 ;  /* 0x0000001fff0e7819 */ /* 0x001fc80000011419 */
[----:B------:R-:W-:-:S13]  /*2900*/  ISETP.GE.AND.EX P1, PT, R14, UR15, PT, P1 ;  /* 0x0000000f0e007c0c */ /* 0x000fda000bf26310 */
[----:B------:R-:W-:Y:S05]  /*2910*/  @P1 BRA `(.L_x_2187) ;  /* 0x00000000006c1947 */ /* 0x000fea0003800000 */
[----:B------:R-:W0:Y:S01]  /*2920*/  LDCU.64 UR10, c[0x0][0x3e0] ;  /* 0x00007c00ff0a77ac */ /* 0x000e220008000a00 */
[----:B------:R-:W-:Y:S01]  /*2930*/  MOV R15, R5 ;  /* 0x00000005000f7202 */ /* 0x000fe20000000f00 */
[C---:B------:R-:W-:Y:S01]  /*2940*/  FADD.FTZ R18, -R8.reuse, R18 ;  /* 0x0000001208127221 */ /* 0x040fe20000010100 */
[----:B------:R-:W-:Y:S01]  /*2950*/  FADD.FTZ R24, -R8, R19 ;  /* 0x0000001308187221 */ /* 0x000fe20000010100 */
[----:B------:R-:W2:Y:S03]  /*2960*/  LDCU.64 UR12, c[0x0][0x380] ;  /* 0x00007000ff0c77ac */ /* 0x000ea60008000a00 */
[----:B-1----:R-:W-:Y:S01]  /*2970*/  FMUL.FTZ R24, R24, R9 ;  /* 0x0000000918187220 */ /* 0x002fe20000410000 */
[----:B0-----:R-:W-:-:S04]  /*2980*/  IMAD R14, R14, UR10, RZ ;  /* 0x0000000a0e0e7c24 */ /* 0x001fc8000f8e02ff */
[----:B------:R-:W-:Y:S01]  /*2990*/  IMAD R21, R25, UR11, R14 ;  /* 0x0000000b19157c24 */ /* 0x000fe2000f8e020e */
[----:B------:R-:W-:-:S05]  /*29a0*/  MOV R14, R2 ;  /* 0x00000002000e7202 */ /* 0x000fca0000000f00 */
[----:B------:R-:W-:-:S05]  /*29b0*/  IMAD.WIDE.U32 R14, R25, UR10, R14 ;  /* 0x0000000a190e7c25 */ /* 0x000fca000f8e000e */
[----:B------:R-:W-:Y:S01]  /*29c0*/  IADD3 R21, PT, PT, R15, R21, RZ ;  /* 0x000000150f157210 */ /* 0x000fe20007ffe0ff */
[----:B------:R-:W-:Y:S01]  /*29d0*/  FMUL.FTZ R15, R18, R9 ;  /* 0x00000009120f7220 */ /* 0x000fe20000410000 */
[----:B--2---:R-:W-:-:S04]  /*29e0*/  LEA R20, P1, R14, UR12, 0x2 ;  /* 0x0000000c0e147c11 */ /* 0x004fc8000f8210ff */
[----:B------:R-:W-:Y:S01]  /*29f0*/  LEA.HI.X R21, R14, UR13, R21, 0x2, P1 ;  /* 0x0000000d0e157c11 */ /* 0x000fe200088f1415 */
        /* <DEDUP_REMOVED lines=10> */
[----:B0-----:R-:W-:Y:S01]  /*2aa0*/  FMUL.FTZ R14, R14, R25 ;  /* 0x000000190e0e7220 */ /* 0x001fe20000410000 */
[----:B-1----:R-:W-:-:S05]  /*2ab0*/  FMUL.FTZ R15, R15, R24 ;  /* 0x000000180f0f7220 */ /* 0x002fca0000410000 */
[----:B------:R0:W-:Y:S02]  /*2ac0*/  STG.E.64 desc[UR16][R20.64], R14 ;  /* 0x0000000e14007986 */ /* 0x0001e4000c101b10 */
.L_x_2187:
[----:B------:R-:W-:Y:S05]  /*2ad0*/  BSYNC.RECONVERGENT B1 ;  /* 0x0000000000017941 */ /* 0x000fea0003800200 */
.L_x_2186:
        /* <DEDUP_REMOVED lines=19> */
[----:B------:R-:W-:Y:S01]  /*2c10*/  FADD.FTZ R16, -R8, R17 ;  /* 0x0000001108107221 */ /* 0x000fe20000010100 */
[----:B--2---:R-:W-:-:S03]  /*2c20*/  LEA R18, P1, R14, UR12, 0x2 ;  /* 0x0000000c0e127c11 */ /* 0x004fc6000f8210ff */
[----:B------:R-:W-:Y:S01]  /*2c30*/  FMUL.FTZ R24, R16, R9 ;  /* 0x0000000910187220 */ /* 0x000fe20000410000 */
[----:B------:R-:W-:Y:S01]  /*2c40*/  LEA.HI.X R19, R14, UR13, R19, 0x2, P1 ;  /* 0x0000000d0e137c11 */ /* 0x000fe200088f1413 */
[----:B-----5:R-:W-:Y:S02]  /*2c50*/  FFMA.FTZ R14, R10, R15, R12 ;  /* 0x0000000f0a0e7223 */ /* 0x020fe4000001000c */
[----:B------:R-:W-:Y:S02]  /*2c60*/  FFMA.FTZ R15, R11, R24, R13 ;  /* 0x000000180b0f7223 */ /* 0x000fe4000001000d */
[----:B------:R-:W-:Y:S02]  /*2c70*/  FMUL.FTZ R16, R14, -1.4426950216293334961 ;  /* 0xbfb8aa3b0e107820 */ /* 0x000fe40000410000 */
[----:B------:R-:W-:-:S04]  /*2c80*/  FMUL.FTZ R21, R15, -1.4426950216293334961 ;  /* 0xbfb8aa3b0f157820 */ /* 0x000fc80000410000 */
        /* <DEDUP_REMOVED lines=9> */
.L_x_2189:
[----:B------:R-:W-:Y:S05]  /*2d20*/  BSYNC.RECONVERGENT B1 ;  /* 0x0000000000017941 */ /* 0x000fea0003800200 */
.L_x_2188:
[----:B------:R-:W-:Y:S05]  /*2d30*/  @P2 BRA `(.L_x_2183) ;  /* 0x0000000000682947 */ /* 0x000fea0003800000 */
[C---:B------:R-:W-:Y:S01]  /*2d40*/  FADD.FTZ R6, -R8.reuse, R6 ;  /* 0x0000000608067221 */ /* 0x040fe20000010100 */
[----:B------:R-:W-:Y:S01]  /*2d50*/  FADD.FTZ R8, -R8, R7 ;  /* 0x0000000708087221 */ /* 0x000fe20000010100 */
[----:B------:R-:W2:Y:S01]  /*2d60*/  LDCU.64 UR10, c[0x0][0x3e0] ;  /* 0x00007c00ff0a77ac */ /* 0x000ea20008000a00 */
        /* <DEDUP_REMOVED lines=8> */
[----:B------:R-:W3:Y:S01]  /*2df0*/  MUFU.EX2 R3, R3 ;  /* 0x0000000300037308 */ /* 0x000ee20000000800 */
[----:B--2---:R-:W-:-:S03]  /*2e00*/  IMAD R20, R20, UR10, RZ ;  /* 0x0000000a14147c24 */ /* 0x004fc6000f8e02ff */
[----:B------:R-:W2:Y:S01]  /*2e10*/  MUFU.EX2 R8, R8 ;  /* 0x0000000800087308 */ /* 0x000ea20000000800 */
[----:B------:R-:W-:-:S03]  /*2e20*/  IMAD.WIDE.U32 R4, R23, UR10, R4 ;  /* 0x0000000a17047c25 */ /* 0x000fc6000f8e0004 */
[----:B-1----:R-:W-:Y:S01]  /*2e30*/  LEA R2, P1, R4, UR12, 0x2 ;  /* 0x0000000c04027c11 */ /* 0x002fe2000f8210ff */
[----:B---3--:R-:W-:Y:S01]  /*2e40*/  FADD.FTZ R6, R3, 1 ;  /* 0x3f80000003067421 */ /* 0x008fe20000010000 */
[----:B------:R-:W-:Y:S02]  /*2e50*/  IMAD R3, R23, UR11, R20 ;  /* 0x0000000b17037c24 */ /* 0x000fe4000f8e0214 */
[----:B--2---:R-:W-:Y:S01]  /*2e60*/  FADD.FTZ R9, R8, 1 ;  /* 0x3f80000008097421 */ /* 0x004fe20000010000 */
[----:B------:R-:W1:Y:S02]  /*2e70*/  MUFU.RCP R7, R6 ;  /* 0x0000000600077308 */ /* 0x000e640000001000 */
[----:B------:R-:W-:-:S04]  /*2e80*/  IADD3 R3, PT, PT, R5, R3, RZ ;  /* 0x0000000305037210 */ /* 0x000fc80007ffe0ff */
[----:B------:R-:W-:Y:S02]  /*2e90*/  LEA.HI.X R3, R4, UR13, R3, 0x2, P1 ;  /* 0x0000000d04037c11 */ /* 0x000fe400088f1403 */
[----:B------:R-:W2:Y:S01]  /*2ea0*/  MUFU.RCP R12, R9 ;  /* 0x00000009000c7308 */ /* 0x000ea20000001000 */
[----:B-1----:R-:W-:Y:S01]  /*2eb0*/  FMUL.FTZ R10, R10, R7 ;  /* 0x000000070a0a7220 */ /* 0x002fe20000410000 */
[----:B--2---:R-:W-:-:S05]  /*2ec0*/  FMUL.FTZ R11, R11, R12 ;  /* 0x0000000c0b0b7220 */ /* 0x004fca0000410000 */
[----:B------:R3:W-:Y:S02]  /*2ed0*/  STG.E.64 desc[UR16][R2.64], R10 ;  /* 0x0000000a02007986 */ /* 0x0007e4000c101b10 */
.L_x_2183:
[----:B------:R-:W-:Y:S05]  /*2ee0*/  BSYNC.RECONVERGENT B0 ;  /* 0x0000000000007941 */ /* 0x000fea0003800200 */
.L_x_2175:
[----:B------:R-:W-:Y:S02]  /*2ef0*/  UIADD3 UR9, UPT, UPT, UR21, UR9, URZ ;  /* 0x0000000915097290 */ /* 0x000fe4000fffe0ff */
[----:B------:R-:W-:Y:S02]  /*2f00*/  UIADD3 UR4, UPT, UPT, UR4, 0x1, URZ ;  /* 0x0000000104047890 */ /* 0x000fe4000fffe0ff */
[----:B------:R-:W-:-:S09]  /*2f10*/  UISETP.GE.AND UP1, UPT, UR9, UR7, UPT ;  /* 0x000000070900728c */ /* 0x000fd2000bf26270 */
[----:B------:R-:W-:Y:S05]  /*2f20*/  BRA.U !UP1, `(.L_x_2190) ;  /* 0xffffffd109dc7547 */ /* 0x000fea000b83ffff */
[----:B------:R-:W-:Y:S05]  /*2f30*/  EXIT ;  /* 0x000000000000794d */ /* 0x000fea0003800000 */
.L_x_2191:
        /* <DEDUP_REMOVED lines=12> */
.L_x_2524:


//--------------------- .text._Z35group_norm_nhwc_fwd_one_pass_kernelI11Fp32IOFp32WLi512ELi20ELi640EEv26Group_norm_nhwc_fwd_params --------------------------
	.section	.text._Z35group_norm_nhwc_fwd_one_pass_kernelI11Fp32IOFp32WLi512ELi20ELi640EEv26Group_norm_nhwc_fwd_params,"ax",@progbits
	.align	128
        .global         _Z35group_norm_nhwc_fwd_one_pass_kernelI11Fp32IOFp32WLi512ELi20ELi640EEv26Group_norm_nhwc_fwd_params
        .type           _Z35group_norm_nhwc_fwd_one_pass_kernelI11Fp32IOFp32WLi512ELi20ELi640EEv26Group_norm_nhwc_fwd_params,@function
        .size           _Z35group_norm_nhwc_fwd_one_pass_kernelI11Fp32IOFp32WLi512ELi20ELi640EEv26Group_norm_nhwc_fwd_params,(.L_x_2525 - _Z35group_norm_nhwc_fwd_one_pass_kernelI11Fp32IOFp32WLi512ELi20ELi640EEv26Group_norm_nhwc_fwd_params)
        .other          _Z35group_norm_nhwc_fwd_one_pass_kernelI11Fp32IOFp32WLi512ELi20ELi640EEv26Group_norm_nhwc_fwd_params,@"STO_CUDA_ENTRY STV_DEFAULT"
_Z35group_norm_nhwc_fwd_one_pass_kernelI11Fp32IOFp32WLi512ELi20ELi640EEv26Group_norm_nhwc_fwd_params:
.text._Z35group_norm_nhwc_fwd_one_pass_kernelI11Fp32IOFp32WLi512ELi20ELi640EEv26Group_norm_nhwc_fwd_params:
        /* <DEDUP_REMOVED lines=12> */
[----:B------:R-:W4:Y:S05]  /*00c0*/  LDCU UR20, c[0x0][0x374] ;  /* 0x00006e80ff1477ac */ /* 0x000f2a0008000800 */
[----:B------:R-:W4:Y:S01]  /*00d0*/  LDC R30, c[0x0][0x370] ;  /* 0x0000dc00ff1e7b82 */ /* 0x000f220000000800 */
[----:B------:R-:W0:Y:S01]  /*00e0*/  LDCU.64 UR16, c[0x0][0x358] ;  /* 0x00006b00ff1077ac */ /* 0x000e220008000a00 */
[----:B------:R-:W-:Y:S01]  /*00f0*/  UMOV UR7, UR6 ;  /* 0x0000000600077c82 */ /* 0x000fe20008000000 */
[----:B--2---:R-:W-:Y:S01]  /*0100*/  MOV R3, UR4 ;  /* 0x0000000400037c02 */ /* 0x004fe20008000f00 */
[----:B------:R-:W-:Y:S01]  /*0110*/  UMOV UR4, URZ ;  /* 0x000000ff00047c82 */ /* 0x000fe20008000000 */
[----:B---3--:R-:W-:-:S02]  /*0120*/  ISETP.NE.U32.AND P1, PT, RZ, UR8, PT ;  /* 0x00000008ff007c0c */ /* 0x008fc4000bf25070 */
        /* <DEDUP_REMOVED lines=8> */
[C---:B------:R-:W-:Y:S02]  /*01b0*/  IADD3 R42, PT, PT, R0.reuse, 0x40, RZ ;  /* 0x00000040002a7810 */ /* 0x040fe40007ffe0ff */
[C---:B------:R-:W-:Y:S02]  /*01c0*/  IADD3 R39, PT, PT, R0.reuse, 0x80, RZ ;  /* 0x0000008000277810 */ /* 0x040fe40007ffe0ff */
[----:B------:R-:W-:Y:S02]  /*01d0*/  IADD3 R2, PT, PT, RZ, -R2, RZ ;  /* 0x80000002ff027210 */ /* 0x000fe40007ffe0ff */
[----:B------:R-:W-:Y:S02]  /*01e0*/  IADD3 R38, PT, PT, R0, 0xc0, RZ ;  /* 0x000000c000267810 */ /* 0x000fe40007ffe0ff */
[----:B------:R-:W-:Y:S02]  /*01f0*/  PRMT R41, R2, 0x7710, RZ ;  /* 0x0000771002297816 */ /* 0x000fe400000000ff */
[----:B------:R-:W-:-:S02]  /*0200*/  IADD3 R37, PT, PT, R0, 0x100, RZ ;  /* 0x0000010000257810 */ /* 0x000fc40007ffe0ff */
[C---:B------:R-:W-:Y:S02]  /*0210*/  IADD3 R36, PT, PT, R0.reuse, 0x140, RZ ;  /* 0x0000014000247810 */ /* 0x040fe40007ffe0ff */
[C---:B------:R-:W-:Y:S02]  /*0220*/  IADD3 R31, PT, PT, R0.reuse, 0x180, RZ ;  /* 0x00000180001f7810 */ /* 0x040fe40007ffe0ff */
[----:B------:R-:W-:Y:S02]  /*0230*/  IADD3 R40, PT, PT, R0, 0x1c0, RZ ;  /* 0x000001c000287810 */ /* 0x000fe40007ffe0ff */
[----:B------:R-:W-:Y:S02]  /*0240*/  IADD3 R41, PT, PT, R41, R4, RZ ;  /* 0x0000000429297210 */ /* 0x000fe40007ffe0ff */
[----:B------:R-:W-:Y:S02]  /*0250*/  SHF.R.S32.HI R3, RZ, 0x1f, R0 ;  /* 0x0000001fff037819 */ /* 0x000fe40000011400 */
[----:B------:R-:W-:-:S02]  /*0260*/  SHF.R.S32.HI R3, RZ, 0x1f, R42 ;  /* 0x0000001fff037819 */ /* 0x000fc4000001142a */
[----:B------:R-:W-:Y:S02]  /*0270*/  SHF.R.S32.HI R5, RZ, 0x1f, R39 ;  /* 0x0000001fff057819 */ /* 0x000fe40000011427 */
[----:B------:R-:W-:Y:S02]  /*0280*/  SHF.R.S32.HI R3, RZ, 0x1f, R38 ;  /* 0x0000001fff037819 */ /* 0x000fe40000011426 */
[----:B------:R-:W-:Y:S02]  /*0290*/  SHF.R.S32.HI R2, RZ, 0x1f, R37 ;  /* 0x0000001fff027819 */ /* 0x000fe40000011425 */
[----:B------:R-:W-:Y:S02]  /*02a0*/  SHF.R.S32.HI R45, RZ, 0x1f, R36 ;  /* 0x0000001fff2d7819 */ /* 0x000fe40000011424 */
[----:B------:R-:W-:Y:S02]  /*02b0*/  SHF.R.S32.HI R44, RZ, 0x1f, R31 ;  /* 0x0000001fff2c7819 */ /* 0x000fe4000001141f */
[----:B------:R-:W-:-:S02]  /*02c0*/  SHF.R.S32.HI R43, RZ, 0x1f, R40 ;  /* 0x0000001fff2b7819 */ /* 0x000fc40000011428 */
[----:B----4-:R-:W-:-:S07]  /*02d0*/  SHF.L.U32 R41, R41, 0x1, RZ ;  /* 0x0000000129297819 */ /* 0x010fce00000006ff */
.L_x_2235:
[----:B0-----:R-:W0:Y:S01]  /*02e0*/  LDCU UR5, c[0x0][0x3f8] ;  /* 0x00007f00ff0577ac */ /* 0x001e220008000800 */
[----:B-1-34-:R-:W-:Y:S02]  /*02f0*/  IABS R8, UR7 ;  /* 0x0000000700087c13 */ /* 0x01afe40008000000 */
[----:B------:R-:W-:Y:S01]  /*0300*/  SHF.R.S32.HI R10, RZ, 0x1f, R42 ;  /* 0x0000001fff0a7819 */ /* 0x000fe2000001142a */
[----:B------:R-:W1:Y:S01]  /*0310*/  LDCU.64 UR12, c[0x0][0x3f0] ;  /* 0x00007e00ff0c77ac */ /* 0x000e620008000a00 */
[----:B------:R-:W-:Y:S02]  /*0320*/  SHF.R.S32.HI R16, RZ, 0x1f, R39 ;  /* 0x0000001fff107819 */ /* 0x000fe40000011427 */
[----:B------:R-:W-:Y:S02]  /*0330*/  SHF.R.S32.HI R18, RZ, 0x1f, R38 ;  /* 0x0000001fff127819 */ /* 0x000fe40000011426 */
[----:B-----5:R-:W-:Y:S02]  /*0340*/  SHF.R.S32.HI R22, RZ, 0x1f, R37 ;  /* 0x0000001fff167819 */ /* 0x020fe40000011425 */
[----:B------:R-:W-:-:S02]  /*0350*/  SHF.R.S32.HI R26, RZ, 0x1f, R0 ;  /* 0x0000001fff1a7819 */ /* 0x000fc40000011400 */
[----:B0-----:R-:W-:-:S04]  /*0360*/  MOV R2, UR5 ;  /* 0x0000000500027c02 */ /* 0x001fc80008000f00 */
[----:B------:R-:W-:-:S04]  /*0370*/  IABS R5, R2 ;  /* 0x0000000200057213 */ /* 0x000fc80000000000 */
        /* <DEDUP_REMOVED lines=12> */
[----:B------:R-:W-:-:S13]  /*0440*/  R2UR UR8, R7 ;  /* 0x00000000070872ca */ /* 0x000fda00000e0000 */
        /* <DEDUP_REMOVED lines=19> */
[----:B------:R-:W0:Y:S01]  /*0580*/  @!P4 LDC.64 R6, c[0x0][0x3e0] ;  /* 0x0000f800ff06cb82 */ /* 0x000e220000000a00 */
[----:B-1----:R-:W-:-:S02]  /*0590*/  MOV R5, UR12 ;  /* 0x0000000c00057c02 */ /* 0x002fc40008000f00 */
[----:B------:R-:W-:-:S04]  /*05a0*/  ISETP.GE.U32.AND P3, PT, R37, UR10, PT ;  /* 0x0000000a25007c0c */ /* 0x000fc8000bf66070 */
[----:B------:R-:W-:Y:S01]  /*05b0*/  ISETP.GE.AND.EX P3, PT, R22, UR11, PT, P3 ;  /* 0x0000000b16007c0c */ /* 0x000fe2000bf66330 */
[----:B------:R-:W1:Y:S02]  /*05c0*/  @!P5 LDC.64 R8, c[0x0][0x3e0] ;  /* 0x0000f800ff08db82 */ /* 0x000e640000000a00 */
[----:B------:R-:W-:-:S05]  /*05d0*/  VOTEU.ANY UP0, P1 ;  /* 0x0000000000ff7886 */ /* 0x000fca0000800100 */
[----:B------:R-:W-:Y:S01]  /*05e0*/  @UP0 UIADD3 UR9, UPT, UPT, UR9, 0x1, URZ ;  /* 0x0000000109090890 */ /* 0x000fe2000fffe0ff */
[----:B------:R-:W2:Y:S01]  /*05f0*/  @!P4 LDC.64 R12, c[0x0][0x390] ;  /* 0x0000e400ff0ccb82 */ /* 0x000ea20000000a00 */
[----:B------:R-:W-:Y:S02]  /*0600*/  UISETP.NE.AND UP0, UPT, UR5, URZ, UPT ;  /* 0x000000ff0500728c */ /* 0x000fe4000bf05270 */
[----:B------:R-:W-:Y:S01]  /*0610*/  @!UP1 UIADD3 UR9, UPT, UPT, -UR9, URZ, URZ ;  /* 0x000000ff09099290 */ /* 0x000fe2000fffe1ff */
[----:B0-----:R-:W-:-:S04]  /*0620*/  @!P4 IMAD R4, R10, R6, RZ ;  /* 0x000000060a04c224 */ /* 0x001fc800078e02ff */
[----:B------:R-:W0:Y:S04]  /*0630*/  @!P5 LDC.64 R14, c[0x0][0x390] ;  /* 0x0000e400ff0edb82 */ /* 0x000e280000000a00 */
[----:B------:R-:W-:Y:S01]  /*0640*/  @!UP0 ULOP3.LUT UR9, URZ, UR5, URZ, 0x33, !UPT ;  /* 0x00000005ff098292 */ /* 0x000fe2000f8e33ff */
[----:B------:R-:W-:-:S03]  /*0650*/  @!P4 IMAD R17, R42, R7, R4 ;  /* 0x000000072a11c224 */ /* 0x000fc600078e0204 */
[----:B------:R-:W-:Y:S01]  /*0660*/  UIADD3 UR8, UPT, UPT, -UR9, URZ, URZ ;  /* 0x000000ff09087290 */ /* 0x000fe2000fffe1ff */
[----:B------:R-:W3:Y:S01]  /*0670*/  @!P2 LDC.64 R10, c[0x0][0x3e0] ;  /* 0x0000f800ff0aab82 */ /* 0x000ee20000000a00 */
[----:B-1----:R-:W-:Y:S02]  /*0680*/  @!P5 IMAD R16, R16, R8, RZ ;  /* 0x000000081010d224 */ /* 0x002fe400078e02ff */
[----:B------:R-:W-:Y:S02]  /*0690*/  UIMAD UR8, UR5, UR8, UR7 ;  /* 0x00000008050872a4 */ /* 0x000fe4000f8e0207 */
[----:B------:R-:W-:Y:S01]  /*06a0*/  USHF.R.S32.HI UR5, URZ, 0x1f, UR9 ;  /* 0x0000001fff057899 */ /* 0x000fe20008011409 */
[----:B------:R-:W-:Y:S01]  /*06b0*/  @!P5 IMAD R19, R39, R9, R16 ;  /* 0x000000092713d224 */ /* 0x000fe200078e0210 */
[----:B------:R-:W-:Y:S01]  /*06c0*/  UIMAD UR8, UR8, 0x14, URZ ;  /* 0x00000014080878a4 */ /* 0x000fe2000f8e02ff */
[----:B------:R-:W1:Y:S01]  /*06d0*/  @!P3 LDC.64 R20, c[0x0][0x3e0] ;  /* 0x0000f800ff14bb82 */ /* 0x000e620000000a00 */
[----:B------:R-:W-:-:S04]  /*06e0*/  UIMAD UR5, UR5, UR12, URZ ;  /* 0x0000000c050572a4 */ /* 0x000fc8000f8e02ff */
[----:B------:R-:W-:Y:S01]  /*06f0*/  IADD3 R2, P1, PT, R2, UR8, RZ ;  /* 0x0000000802027c10 */ /* 0x000fe2000ff3e0ff */
[----:B------:R-:W-:Y:S01]  /*0700*/  UIMAD UR5, UR9, UR13, UR5 ;  /* 0x0000000d090572a4 */ /* 0x000fe2000f8e0205 */
[----:B------:R-:W-:Y:S01]  /*0710*/  MOV R3, UR8 ;  /* 0x0000000800037c02 */ /* 0x000fe20008000f00 */
[----:B------:R-:W4:Y:S03]  /*0720*/  @!P2 LDC.64 R24, c[0x0][0x390] ;  /* 0x0000e400ff18ab82 */ /* 0x000f260000000a00 */
[----:B------:R-:W-:Y:S02]  /*0730*/  LEA.HI.X.SX32 R3, R3, RZ, 0x1, P1 ;  /* 0x000000ff03037211 */ /* 0x000fe400008f0eff */
[----:B------:R-:W-:Y:S01]  /*0740*/  ISETP.GE.U32.AND P1, PT, R0, UR10, PT ;  /* 0x0000000a00007c0c */ /* 0x000fe2000bf26070 */
[----:B------:R-:W-:-:S03]  /*0750*/  IMAD.WIDE.U32 R2, R5, UR9, R2 ;  /* 0x0000000905027c25 */ /* 0x000fc6000f8e0002 */
[----:B------:R-:W-:Y:S02]  /*0760*/  ISETP.GE.AND.EX P1, PT, R26, UR11, PT, P1 ;  /* 0x0000000b1a007c0c */ /* 0x000fe4000bf26310 */
[----:B------:R-:W-:Y:S02]  /*0770*/  IADD3 R5, PT, PT, R3, UR5, RZ ;  /* 0x0000000503057c10 */ /* 0x000fe4000fffe0ff */
[-C--:B------:R-:W-:Y:S02]  /*0780*/  @!P4 MOV R4, R2.reuse ;  /* 0x000000020004c202 */ /* 0x080fe40000000f00 */
[----:B------:R-:W-:-:S03]  /*0790*/  @!P5 MOV R16, R2 ;  /* 0x000000020010d202 */ /* 0x000fc60000000f00 */
[----:B------:R-:W-:-:S05]  /*07a0*/  @!P4 IMAD.WIDE.U32 R6, R42, R6, R4 ;  /* 0x000000062a06c225 */ /* 0x000fca00078e0004 */
[----:B------:R-:W-:Y:S02]  /*07b0*/  @!P4 IADD3 R7, PT, PT, R7, R17, RZ ;  /* 0x000000110707c210 */ /* 0x000fe40007ffe0ff */
[C---:B--2---:R-:W-:Y:S02]  /*07c0*/  @!P4 LEA R12, P6, R6.reuse, R12, 0x2 ;  /* 0x0000000c060cc211 */ /* 0x044fe400078c10ff */
[----:B------:R-:W-:Y:S02]  /*07d0*/  @!P5 MOV R17, R5 ;  /* 0x000000050011d202 */ /* 0x000fe40000000f00 */
[----:B------:R-:W-:Y:S02]  /*07e0*/  @!P4 LEA.HI.X R13, R6, R13, R7, 0x2, P6 ;  /* 0x0000000d060dc211 */ /* 0x000fe400030f1407 */
[----:B------:R-:W-:Y:S01]  /*07f0*/  CS2R R6, SRZ ;  /* 0x0000000000067805 */ /* 0x000fe2000001ff00 */
[----:B------:R-:W-:-:S04]  /*0800*/  @!P5 IMAD.WIDE.U32 R8, R39, R8, R16 ;  /* 0x000000082708d225 */ /* 0x000fc800078e0010 */
[----:B---3--:R-:W-:Y:S01]  /*0810*/  @!P2 IMAD R16, R18, R10, RZ ;  /* 0x0000000a1210a224 */ /* 0x008fe200078e02ff */
[----:B------:R2:W3:Y:S01]  /*0820*/  @!P4 LDG.E.64 R6, desc[UR16][R12.64] ;  /* 0x000000100c06c981 */ /* 0x0004e2000c1e1b00 */
[----:B------:R-:W-:Y:S02]  /*0830*/  @!P5 IADD3 R9, PT, PT, R9, R19, RZ ;  /* 0x000000130909d210 */ /* 0x000fe40007ffe0ff */
[----:B0-----:R-:W-:Y:S01]  /*0840*/  @!P5 LEA R14, P6, R8, R14, 0x2 ;  /* 0x0000000e080ed211 */ /* 0x001fe200078c10ff */
[----:B------:R-:W-:Y:S01]  /*0850*/  @!P2 IMAD R23, R38, R11, R16 ;  /* 0x0000000b2617a224 */ /* 0x000fe200078e0210 */
[----:B------:R-:W-:Y:S01]  /*0860*/  ISETP.GE.U32.AND P4, PT, R36, UR10, PT ;  /* 0x0000000a24007c0c */ /* 0x000fe2000bf86070 */
[----:B------:R-:W0:Y:S01]  /*0870*/  @!P3 LDC.64 R18, c[0x0][0x390] ;  /* 0x0000e400ff12bb82 */ /* 0x000e220000000a00 */
[----:B------:R-:W-:Y:S02]  /*0880*/  @!P2 MOV R16, R2 ;  /* 0x000000020010a202 */ /* 0x000fe40000000f00 */
[----:B------:R-:W-:-:S02]  /*0890*/  @!P2 MOV R17, R5 ;  /* 0x000000050011a202 */ /* 0x000fc40000000f00 */
[----:B------:R-:W-:Y:S02]  /*08a0*/  @!P5 LEA.HI.X R15, R8, R15, R9, 0x2, P6 ;  /* 0x0000000f080fd211 */ /* 0x000fe400030f1409 */
[----:B------:R-:W-:Y:S02]  /*08b0*/  CS2R R8, SRZ ;  /* 0x0000000000087805 */ /* 0x000fe4000001ff00 */
[----:B------:R-:W-:Y:S01]  /*08c0*/  ISETP.GE.AND.EX P4, PT, R45, UR11, PT, P4 ;  /* 0x0000000b2d007c0c */ /* 0x000fe2000bf86340 */
[----:B--2---:R-:W2:Y:S01]  /*08d0*/  @!P1 LDC.64 R12, c[0x0][0x3e0] ;  /* 0x0000f800ff0c9b82 */ /* 0x004ea20000000a00 */
[----:B------:R-:W-:Y:S01]  /*08e0*/  @!P2 IMAD.WIDE.U32 R10, R38, R10, R16 ;  /* 0x0000000a260aa225 */ /* 0x000fe200078e0010 */
[----:B------:R-:W-:Y:S01]  /*08f0*/  ISETP.GE.U32.AND P6, PT, R31, UR10, PT ;  /* 0x0000000a1f007c0c */ /* 0x000fe2000bfc6070 */
[----:B------:R5:W3:Y:S02]  /*0900*/  @!P5 LDG.E.64 R8, desc[UR16][R14.64] ;  /* 0x000000100e08d981 */ /* 0x000ae4000c1e1b00 */
[----:B-1----:R-:W-:Y:S01]  /*0910*/  @!P3 IMAD R28, R22, R20, RZ ;  /* 0x00000014161cb224 */ /* 0x002fe200078e02ff */
[----:B------:R-:W-:-:S02]  /*0920*/  @!P2 IADD3 R11, PT, PT, R11, R23, RZ ;  /* 0x000000170b0ba210 */ /* 0x000fc40007ffe0ff */
[----:B------:R-:W-:Y:S01]  /*0930*/  ISETP.GE.AND.EX P5, PT, R44, UR11, PT, P6 ;  /* 0x0000000b2c007c0c */ /* 0x000fe2000bfa6360 */
[----:B------:R-:W1:Y:S01]  /*0940*/  @!P1 LDC.64 R22, c[0x0][0x390] ;  /* 0x0000e400ff169b82 */ /* 0x000e620000000a00 */
[C---:B----4-:R-:W-:Y:S01]  /*0950*/  @!P2 LEA R24, P6, R10.reuse, R24, 0x2 ;  /* 0x000000180a18a211 */ /* 0x050fe200078c10ff */
[----:B------:R-:W-:Y:S01]  /*0960*/  @!P3 IMAD R28, R37, R21, R28 ;  /* 0x00000015251cb224 */ /* 0x000fe200078e021c */
[----:B------:R-:W-:Y:S02]  /*0970*/  @!P1 MOV R27, R5 ;  /* 0x00000005001b9202 */ /* 0x000fe40000000f00 */
[----:B------:R-:W-:Y:S02]  /*0980*/  @!P2 LEA.HI.X R25, R10, R25, R11, 0x2, P6 ;  /* 0x000000190a19a211 */ /* 0x000fe400030f140b */
[----:B------:R-:W-:Y:S01]  /*0990*/  @!P3 MOV R10, R2 ;  /* 0x00000002000ab202 */ /* 0x000fe20000000f00 */
[----:B------:R-:W4:Y:S01]  /*09a0*/  @!P4 LDC.64 R16, c[0x0][0x3e0] ;  /* 0x0000f800ff10cb82 */ /* 0x000f220000000a00 */
[----:B------:R-:W-:-:S02]  /*09b0*/  @!P3 MOV R11, R5 ;  /* 0x00000005000bb202 */ /* 0x000fc40000000f00 */
[----:B------:R-:W-:Y:S01]  /*09c0*/  ISETP.GE.U32.AND P6, PT, R40, UR10, PT ;  /* 0x0000000a28007c0c */ /* 0x000fe2000bfc6070 */
[----:B------:R-:W-:Y:S01]  /*09d0*/  @!P3 IMAD.WIDE.U32 R20, R37, R20, R10 ;  /* 0x000000142514b225 */ /* 0x000fe200078e000a */
[----:B------:R-:W-:-:S03]  /*09e0*/  CS2R R10, SRZ ;  /* 0x00000000000a7805 */ /* 0x000fc6000001ff00 */
[----:B-----5:R-:W5:Y:S01]  /*09f0*/  @!P5 LDC.64 R14, c[0x0][0x3e0] ;  /* 0x0000f800ff0edb82 */ /* 0x020f620000000a00 */
[----:B------:R-:W-:Y:S01]  /*0a00*/  ISETP.GE.AND.EX P6, PT, R43, UR11, PT, P6 ;  /* 0x0000000b2b007c0c */ /* 0x000fe2000bfc6360 */
[----:B--2---:R-:W-:Y:S01]  /*0a10*/  @!P1 IMAD R29, R26, R12, RZ ;  /* 0x0000000c1a1d9224 */ /* 0x004fe200078e02ff */
[----:B------:R-:W-:Y:S01]  /*0a20*/  @!P1 MOV R26, R2 ;  /* 0x00000002001a9202 */ /* 0x000fe20000000f00 */
[----:B------:R2:W3:Y:S02]  /*0a30*/  @!P2 LDG.E.64 R10, desc[UR16][R24.64] ;  /* 0x00000010180aa981 */ /* 0x0004e4000c1e1b00 */
[C---:B------:R-:W-:Y:S01]  /*0a40*/  @!P1 IMAD R29, R0.reuse, R13, R29 ;  /* 0x0000000d001d9224 */ /* 0x040fe200078e021d */
[----:B------:R-:W-:Y:S01]  /*0a50*/  @!P3 IADD3 R28, PT, PT, R21, R28, RZ ;  /* 0x0000001c151cb210 */ /* 0x000fe20007ffe0ff */
[----:B------:R-:W-:Y:S01]  /*0a60*/  @!P1 IMAD.WIDE.U32 R12, R0, R12, R26 ;  /* 0x0000000c000c9225 */ /* 0x000fe200078e001a */
[C---:B0-----:R-:W-:Y:S01]  /*0a70*/  @!P3 LEA R18, P2, R20.reuse, R18, 0x2 ;  /* 0x000000121412b211 */ /* 0x041fe200078410ff */
[----:B------:R-:W0:Y:S03]  /*0a80*/  @!P4 LDC.64 R26, c[0x0][0x390] ;  /* 0x0000e400ff1acb82 */ /* 0x000e260000000a00 */
[----:B------:R-:W-:-:S02]  /*0a90*/  @!P3 LEA.HI.X R19, R20, R19, R28, 0x2, P2 ;  /* 0x000000131413b211 */ /* 0x000fc400010f141c */
[----:B------:R-:W-:Y:S02]  /*0aa0*/  @!P1 IADD3 R29, PT, PT, R13, R29, RZ ;  /* 0x0000001d0d1d9210 */ /* 0x000fe40007ffe0ff */
[C---:B-1----:R-:W-:Y:S01]  /*0ab0*/  @!P1 LEA R22, P2, R12.reuse, R22, 0x2 ;  /* 0x000000160c169211 */ /* 0x042fe200078410ff */
[----:B----4-:R-:W-:Y:S01]  /*0ac0*/  @!P4 IMAD R28, R45, R16, RZ ;  /* 0x000000102d1cc224 */ /* 0x010fe200078e02ff */
[----:B------:R-:W-:Y:S01]  /*0ad0*/  @!P4 MOV R13, R5 ;  /* 0x00000005000dc202 */ /* 0x000fe20000000f00 */
[----:B------:R-:W1:Y:S01]  /*0ae0*/  @!P5 LDC.64 R20, c[0x0][0x390] ;  /* 0x0000e400ff14db82 */ /* 0x000e620000000a00 */
[----:B------:R-:W-:Y:S02]  /*0af0*/  @!P1 LEA.HI.X R23, R12, R23, R29, 0x2, P2 ;  /* 0x000000170c179211 */ /* 0x000fe400010f141d */
[----:B------:R-:W-:Y:S01]  /*0b00*/  @!P4 MOV R12, R2 ;  /* 0x00000002000cc202 */ /* 0x000fe20000000f00 */
[----:B------:R-:W-:-:S04]  /*0b10*/  @!P4 IMAD R28, R36, R17, R28 ;  /* 0x00000011241cc224 */ /* 0x000fc800078e021c */
[----:B------:R-:W-:Y:S01]  /*0b20*/  @!P4 IMAD.WIDE.U32 R16, R36, R16, R12 ;  /* 0x000000102410c225 */ /* 0x000fe200078e000c */
[----:B------:R-:W-:Y:S01]  /*0b30*/  CS2R R12, SRZ ;  /* 0x00000000000c7805 */ /* 0x000fe2000001ff00 */
[----:B--2---:R-:W2:Y:S02]  /*0b40*/  @!P6 LDC.64 R24, c[0x0][0x3e0] ;  /* 0x0000f800ff18eb82 */ /* 0x004ea40000000a00 */
[----:B-----5:R-:W-:-:S03]  /*0b50*/  @!P5 IMAD R29, R44, R14, RZ ;  /* 0x0000000e2c1dd224 */ /* 0x020fc600078e02ff */
[----:B------:R4:W5:Y:S01]  /*0b60*/  @!P1 LDG.E.64 R12, desc[UR16][R22.64] ;  /* 0x00000010160c9981 */ /* 0x000962000c1e1b00 */
[----:B------:R-:W-:Y:S01]  /*0b70*/  @!P5 IMAD R29, R31, R15, R29 ;  /* 0x0000000f1f1dd224 */ /* 0x000fe200078e021d */
[----:B------:R-:W-:Y:S02]  /*0b80*/  @!P4 IADD3 R28, PT, PT, R17, R28, RZ ;  /* 0x0000001c111cc210 */ /* 0x000fe40007ffe0ff */
[----:B----4-:R-:W-:Y:S02]  /*0b90*/  @!P5 MOV R22, R2 ;  /* 0x000000020016d202 */ /* 0x010fe40000000f00 */
[----:B------:R-:W-:Y:S02]  /*0ba0*/  @!P5 MOV R23, R5 ;  /* 0x000000050017d202 */ /* 0x000fe40000000f00 */
[----:B0-----:R-:W-:Y:S01]  /*0bb0*/  @!P4 LEA R26, P2, R16, R26, 0x2 ;  /* 0x0000001a101ac211 */ /* 0x001fe200078410ff */
[----:B------:R-:W-:-:S03]  /*0bc0*/  @!P5 IMAD.WIDE.U32 R14, R31, R14, R22 ;  /* 0x0000000e1f0ed225 */ /* 0x000fc600078e0016 */
[----:B------:R-:W0:Y:S01]  /*0bd0*/  @!P6 LDC.64 R22, c[0x0][0x390] ;  /* 0x0000e400ff16eb82 */ /* 0x000e220000000a00 */
[----:B------:R-:W-:Y:S02]  /*0be0*/  @!P4 LEA.HI.X R27, R16, R27, R28, 0x2, P2 ;  /* 0x0000001b101bc211 */ /* 0x000fe400010f141c */
[----:B------:R-:W-:Y:S02]  /*0bf0*/  @!P5 IADD3 R29, PT, PT, R15, R29, RZ ;  /* 0x0000001d0f1dd210 */ /* 0x000fe40007ffe0ff */
[----:B-1----:R-:W-:Y:S01]  /*0c00*/  @!P5 LEA R20, P2, R14, R20, 0x2 ;  /* 0x000000140e14d211 */ /* 0x002fe200078410ff */
[----:B--2---:R-:W-:-:S03]  /*0c10*/  @!P6 IMAD R32, R43, R24, RZ ;  /* 0x000000182b20e224 */ /* 0x004fc600078e02ff */
[----:B------:R-:W-:Y:S02]  /*0c20*/  @!P5 LEA.HI.X R21, R14, R21, R29, 0x2, P2 ;  /* 0x000000150e15d211 */ /* 0x000fe400010f141d */
[----:B------:R-:W-:Y:S02]  /*0c30*/  CS2R R14, SRZ ;  /* 0x00000000000e7805 */ /* 0x000fe4000001ff00 */
[----:B------:R-:W-:Y:S02]  /*0c40*/  @!P6 MOV R28, R2 ;  /* 0x00000002001ce202 */ /* 0x000fe40000000f00 */
[----:B------:R-:W-:Y:S02]  /*0c50*/  @!P6 MOV R29, R5 ;  /* 0x00000005001de202 */ /* 0x000fe40000000f00 */
[----:B------:R-:W-:Y:S01]  /*0c60*/  CS2R R16, SRZ ;  /* 0x0000000000107805 */ /* 0x000fe2000001ff00 */
[C---:B------:R-:W-:Y:S01]  /*0c70*/  @!P6 IMAD R32, R40.reuse, R25, R32 ;  /* 0x000000192820e224 */ /* 0x040fe200078e0220 */
[----:B------:R1:W2:Y:S01]  /*0c80*/  @!P3 LDG.E.64 R14, desc[UR16][R18.64] ;  /* 0x00000010120eb981 */ /* 0x0002a2000c1e1b00 */
[----:B------:R-:W-:-:S03]  /*0c90*/  @!P6 IMAD.WIDE.U32 R24, R40, R24, R28 ;  /* 0x000000182818e225 */ /* 0x000fc600078e001c */
[----:B------:R4:W2:Y:S02]  /*0ca0*/  @!P4 LDG.E.64 R16, desc[UR16][R26.64] ;  /* 0x000000101a10c981 */ /* 0x0008a4000c1e1b00 */
[----:B------:R-:W-:Y:S02]  /*0cb0*/  @!P6 IADD3 R32, PT, PT, R25, R32, RZ ;  /* 0x000000201920e210 */ /* 0x000fe40007ffe0ff */
[----:B-1----:R-:W-:Y:S02]  /*0cc0*/  CS2R R18, SRZ ;  /* 0x0000000000127805 */ /* 0x002fe4000001ff00 */
[C---:B0-----:R-:W-:Y:S02]  /*0cd0*/  @!P6 LEA R22, P2, R24.reuse, R22, 0x2 ;  /* 0x000000161816e211 */ /* 0x041fe400078410ff */
[----:B------:R-:W-:Y:S02]  /*0ce0*/  CS2R R28, SRZ ;  /* 0x00000000001c7805 */ /* 0x000fe4000001ff00 */
[----:B------:R-:W-:Y:S01]  /*0cf0*/  @!P6 LEA.HI.X R23, R24, R23, R32, 0x2, P2 ;  /* 0x000000171817e211 */ /* 0x000fe200010f1420 */
[----:B------:R0:W2:Y:S04]  /*0d00*/  @!P5 LDG.E.64 R18, desc[UR16][R20.64] ;  /* 0x000000101412d981 */ /* 0x0000a8000c1e1b00 */
[----:B------:R1:W2:Y:S01]  /*0d10*/  @!P6 LDG.E.64 R28, desc[UR16][R22.64] ;  /* 0x00000010161ce981 */ /* 0x0002a2000c1e1b00 */
[----:B------:R-:W4:Y:S02]  /*0d20*/  S2R R35, SR_LANEID ;  /* 0x0000000000237919 */ /* 0x000f240000000000 */
[----:B----4-:R-:W-:Y:S01]  /*0d30*/  ISETP.GT.AND P2, PT, R35, 0x1e, PT ;  /* 0x0000001e2300780c */ /* 0x010fe20003f44270 */
[----:B---3--:R-:W-:Y:S01]  /*0d40*/  FMUL.FTZ R33, R7, R7 ;  /* 0x0000000707217220 */ /* 0x008fe20000410000 */
[----:B------:R-:W-:-:S03]  /*0d50*/  FADD.FTZ R26, R6, R7 ;  /* 0x00000007061a7221 */ /* 0x000fc60000010000 */
[----:B------:R-:W-:Y:S01]  /*0d60*/  FFMA.FTZ R24, R6, R6, R33 ;  /* 0x0000000606187223 */ /* 0x000fe20000010021 */
[----:B0-----:R-:W-:-:S04]  /*0d70*/  FMUL.FTZ R21, R9, R9 ;  /* 0x0000000909157220 */ /* 0x001fc80000410000 */
[----:B------:R-:W-:Y:S01]  /*0d80*/  FFMA.FTZ R21, R8, R8, R21 ;  /* 0x0000000808157223 */ /* 0x000fe20000010015 */
[----:B-1----:R-:W-:-:S04]  /*0d90*/  FMUL.FTZ R23, R11, R11 ;  /* 0x0000000b0b177220 */ /* 0x002fc80000410000 */
[----:B------:R-:W-:Y:S01]  /*0da0*/  FFMA.FTZ R23, R10, R10, R23 ;  /* 0x0000000a0a177223 */ /* 0x000fe20000010017 */
[----:B-----5:R-:W-:Y:S01]  /*0db0*/  FMUL.FTZ R25, R13, R13 ;  /* 0x0000000d0d197220 */ /* 0x020fe20000410000 */
[----:B------:R-:W-:-:S03]  /*0dc0*/  FADD.FTZ R27, R12, R13 ;  /* 0x0000000d0c1b7221 */ /* 0x000fc60000010000 */
[----:B------:R-:W-:Y:S01]  /*0dd0*/  FFMA.FTZ R25, R12, R12, R25 ;  /* 0x0000000c0c197223 */ /* 0x000fe20000010019 */
[----:B------:R-:W-:-:S03]  /*0de0*/  FADD.FTZ R27, RZ, R27 ;  /* 0x0000001bff1b7221 */ /* 0x000fc60000010000 */
[----:B------:R-:W-:Y:S01]  /*0df0*/  FADD.FTZ R25, RZ, R25 ;  /* 0x00000019ff197221 */ /* 0x000fe20000010000 */
[----:B------:R-:W-:-:S03]  /*0e00*/  FADD.FTZ R20, R27, R26 ;  /* 0x0000001a1b147221 */ /* 0x000fc60000010000 */
[----:B------:R-:W-:Y:S01]  /*0e10*/  FADD.FTZ R22, R25, R24 ;  /* 0x0000001819167221 */ /* 0x000fe20000010000 */
[----:B------:R-:W-:-:S03]  /*0e20*/  FADD.FTZ R25, R8, R9 ;  /* 0x0000000908197221 */ /* 0x000fc60000010000 */
[----:B------:R-:W-:Y:S01]  /*0e30*/  FADD.FTZ R22, R22, R21 ;  /* 0x0000001516167221 */ /* 0x000fe20000010000 */
[----:B------:R-:W-:Y:S01]  /*0e40*/  FADD.FTZ R20, R20, R25 ;  /* 0x0000001914147221 */ /* 0x000fe20000010000 */
[----:B------:R-:W-:Y:S02]  /*0e50*/  FADD.FTZ R25, R10, R11 ;  /* 0x0000000b0a197221 */ /* 0x000fe40000010000 */
[----:B------:R-:W-:Y:S02]  /*0e60*/  FADD.FTZ R22, R22, R23 ;  /* 0x0000001716167221 */ /* 0x000fe40000010000 */
[----:B------:R-:W-:Y:S01]  /*0e70*/  FADD.FTZ R20, R20, R25 ;  /* 0x0000001914147221 */ /* 0x000fe20000010000 */
[----:B--2---:R-:W-:Y:S01]  /*0e80*/  FMUL.FTZ R21, R15, R15 ;  /* 0x0000000f0f157220 */ /* 0x004fe20000410000 */
[----:B------:R-:W-:-:S03]  /*0e90*/  FADD.FTZ R23, R14, R15 ;  /* 0x0000000f0e177221 */ /* 0x000fc60000010000 */
[----:B------:R-:W-:Y:S01]  /*0ea0*/  FFMA.FTZ R25, R14, R14, R21 ;  /* 0x0000000e0e197223 */ /* 0x000fe20000010015 */
[----:B------:R-:W-:Y:S01]  /*0eb0*/  FMUL.FTZ R21, R17, R17 ;  /* 0x0000001111157220 */ /* 0x000fe20000410000 */
[----:B------:R-:W-:Y:S02]  /*0ec0*/  FADD.FTZ R20, R20, R23 ;  /* 0x0000001714147221 */ /* 0x000fe40000010000 */
[----:B------:R-:W-:Y:S01]  /*0ed0*/  FADD.FTZ R22, R22, R25 ;  /* 0x0000001916167221 */ /* 0x000fe20000010000 */
[C---:B------:R-:W-:Y:S01]  /*0ee0*/  FFMA.FTZ R25, R16.reuse, R16, R21 ;  /* 0x0000001010197223 */ /* 0x040fe20000010015 */
[----:B------:R-:W-:-:S03]  /*0ef0*/  FADD.FTZ R23, R16, R17 ;  /* 0x0000001110177221 */ /* 0x000fc60000010000 */
[----:B------:R-:W-:Y:S01]  /*0f00*/  FADD.FTZ R22, R22, R25 ;  /* 0x0000001916167221 */ /* 0x000fe20000010000 */
[----:B------:R-:W-:Y:S01]  /*0f10*/  FMUL.FTZ R21, R19, R19 ;  /* 0x0000001313157220 */ /* 0x000fe20000410000 */
[----:B------:R-:W-:Y:S01]  /*0f20*/  FADD.FTZ R20, R20, R23 ;  /* 0x0000001714147221 */ /* 0x000fe20000010000 */
[C---:B------:R-:W-:Y:S02]  /*0f30*/  FADD.FTZ R23, R18.reuse, R19 ;  /* 0x0000001312177221 */ /* 0x040fe40000010000 */
        /* <DEDUP_REMOVED lines=36> */
[----:B01----:R-:W-:Y:S01]  /*1180*/  FADD.FTZ R32, R20, R22 ;  /* 0x0000001614207221 */ /* 0x003fe20000010000 */
[----:B---3--:R-:W-:-:S11]  /*1190*/  FADD.FTZ R33, R21, R23 ;  /* 0x0000001715217221 */ /* 0x008fd60000010000 */
[----:B------:R-:W0:Y:S01]  /*11a0*/  @!P2 S2R R24, SR_CgaCtaId ;  /* 0x000000000018a919 */ /* 0x000e220000008800 */
[----:B------:R-:W-:Y:S02]  /*11b0*/  @!P2 MOV R26, 0x400 ;  /* 0x00000400001aa802 */ /* 0x000fe40000000f00 */
[----:B------:R-:W-:-:S04]  /*11c0*/  @!P2 SHF.R.U32.HI R25, RZ, 0x2, R34 ;  /* 0x00000002ff19a819 */ /* 0x000fc80000011622 */
[----:B------:R-:W-:Y:S02]  /*11d0*/  @!P2 LOP3.LUT R25, R25, 0xf8, RZ, 0xc0, !PT ;  /* 0x000000f81919a812 */ /* 0x000fe400078ec0ff */
[----:B0-----:R-:W-:-:S04]  /*11e0*/  @!P2 LEA R24, R24, R26, 0x18 ;  /* 0x0000001a1818a211 */ /* 0x001fc800078ec0ff */
[----:B------:R-:W-:-:S05]  /*11f0*/  @!P2 IADD3 R24, PT, PT, R25, R24, RZ ;  /* 0x000000181918a210 */ /* 0x000fca0007ffe0ff */
[----:B------:R2:W-:Y:S02]  /*1200*/  @!P2 STS.64 [R24+0x18], R32 ;  /* 0x000018201800a388 */ /* 0x0005e40000000a00 */
.L_x_2193:
[----:B------:R-:W-:Y:S05]  /*1210*/  BSYNC.RECONVERGENT B0 ;  /* 0x0000000000007941 */ /* 0x000fea0003800200 */
.L_x_2192:
        /* <DEDUP_REMOVED lines=9> */
[----:B--2---:R-:W2:Y:S01]  /*12b0*/  LDS.128 R24, [UR5+0x30] ;  /* 0x00003005ff187984 */ /* 0x004ea20008000c00 */
[----:B-1----:R-:W-:Y:S01]  /*12c0*/  FADD.FTZ R20, R32, R20 ;  /* 0x0000001420147221 */ /* 0x002fe20000010000 */
[----:B------:R-:W-:Y:S02]  /*12d0*/  FADD.FTZ R21, R33, R21 ;  /* 0x0000001521157221 */ /* 0x000fe40000010000 */
[----:B0-----:R-:W0:Y:S01]  /*12e0*/  LDS.128 R32, [UR5+0x40] ;  /* 0x00004005ff207984 */ /* 0x001e220008000c00 */
[----:B------:R-:W-:Y:S01]  /*12f0*/  FADD.FTZ R22, R20, R22 ;  /* 0x0000001614167221 */ /* 0x000fe20000010000 */
[----:B------:R-:W-:-:S03]  /*1300*/  FADD.FTZ R21, R21, R23 ;  /* 0x0000001715157221 */ /* 0x000fc60000010000 */
        /* <DEDUP_REMOVED lines=41> */
.L_x_2195:
[----:B------:R-:W-:Y:S05]  /*15a0*/  BSYNC.RECONVERGENT B0 ;  /* 0x0000000000007941 */ /* 0x000fea0003800200 */
.L_x_2194:
        /* <DEDUP_REMOVED lines=33> */
.L_x_2198:
[----:B------:R-:W2:Y:S04]  /*17c0*/  LDG.E.STRONG.GPU R23, desc[UR16][R20.64] ;  /* 0x0000001014177981 */ /* 0x000ea8000c1ef900 */
[----:B--2---:R-:W-:Y:S01]  /*17d0*/  CCTL.IVALL ;  /* 0x00000000ff00798f */ /* 0x004fe20002000000 */
[----:B------:R-:W-:Y:S05]  /*17e0*/  YIELD ;  /* 0x0000000000007946 */ /* 0x000fea0003800000 */
[----:B------:R-:W-:-:S13]  /*17f0*/  ISETP.NE.AND P4, PT, R23, R22, PT ;  /* 0x000000161700720c */ /* 0x000fda0003f85270 */
[----:B------:R-:W-:Y:S05]  /*1800*/  @P4 BRA `(.L_x_2198) ;  /* 0xfffffffc00ec4947 */ /* 0x000fea000383ffff */
.L_x_2197:
        /* <DEDUP_REMOVED lines=15> */
.L_x_2200:
        /* <DEDUP_REMOVED lines=91> */
.L_x_2199:
        /* <DEDUP_REMOVED lines=52> */
.L_x_2201:
        /* <DEDUP_REMOVED lines=28> */
.L_x_2202:
        /* <DEDUP_REMOVED lines=13> */
.L_x_2203:
[----:B------:R-:W-:Y:S05]  /*2480*/  BSYNC.RECONVERGENT B0 ;  /* 0x0000000000007941 */ /* 0x000fea0003800200 */
.L_x_2196:
        /* <DEDUP_REMOVED lines=19> */
[----:B------:R-:W5:Y:S01]  /*25c0*/  LDG.E.64 R22, desc[UR16][R22.64] ;  /* 0x0000001016167981 */ /* 0x000f62000c1e1b00 */
[----:B------:R-:W-:Y:S03]  /*25d0*/  BSSY.RECONVERGENT B0, `(.L_x_2204) ;  /* 0x00001c8000007945 */ /* 0x000fe60003800200 */
[----:B------:R-:W1:Y:S02]  /*25e0*/  LDS.64 R24, [UR5+0xc0] ;  /* 0x0000c005ff187984 */ /* 0x000e640008000a00 */
        /* <DEDUP_REMOVED lines=28> */
[----:B------:R-:W1:Y:S01]  /*27b0*/  LDCU.64 UR18, c[0x0][0x3e0] ;  /* 0x00007c00ff1277ac */ /* 0x000e620008000a00 */
[----:B------:R-:W-:Y:S01]  /*27c0*/  MOV R24, R2 ;  /* 0x0000000200187202 */ /* 0x000fe20000000f00 */
[----:B------:R-:W-:Y:S01]  /*27d0*/  FADD.FTZ R27, R13, -UR5 ;  /* 0x800000050d1b7e21 */ /* 0x000fe20008010000 */
[----:B------:R-:W-:Y:S01]  /*27e0*/  MOV R25, R5 ;  /* 0x0000000500197202 */ /* 0x000fe20000000f00 */
[----:B------:R-:W2:Y:S01]  /*27f0*/  LDCU.64 UR10, c[0x0][0x380] ;  /* 0x00007000ff0a77ac */ /* 0x000ea20008000a00 */
[----:B-1----:R-:W-:Y:S02]  /*2800*/  IMAD R26, R35, UR18, RZ ;  /* 0x00000012231a7c24 */ /* 0x002fe4000f8e02ff */
[----:B------:R-:W-:-:S04]  /*2810*/  IMAD.WIDE.U32 R24, R0, UR18, R24 ;  /* 0x0000001200187c25 */ /* 0x000fc8000f8e0018 */
[----:B0-----:R-:W-:Y:S02]  /*2820*/  IMAD R32, R0, UR19, R26 ;  /* 0x0000001300207c24 */ /* 0x001fe4000f8e021a */
[----:B------:R-:W-:Y:S01]  /*2830*/  FADD.FTZ R26, R12, -UR5 ;  /* 0x800000050c1a7e21 */ /* 0x000fe20008010000 */
[----:B--2---:R-:W-:Y:S02]  /*2840*/  LEA R12, P2, R24, UR10, 0x2 ;  /* 0x0000000a180c7c11 */ /* 0x004fe4000f8410ff */
[----:B------:R-:W-:Y:S01]  /*2850*/  IADD3 R13, PT, PT, R25, R32, RZ ;  /* 0x00000020190d7210 */ /* 0x000fe20007ffe0ff */
[----:B------:R-:W-:Y:S01]  /*2860*/  FMUL.FTZ R26, R26, UR8 ;  /* 0x000000081a1a7c20 */ /* 0x000fe20008410000 */
[----:B------:R-:W-:Y:S02]  /*2870*/  FMUL.FTZ R25, R27, UR8 ;  /* 0x000000081b197c20 */ /* 0x000fe40008410000 */
[----:B------:R-:W-:Y:S01]  /*2880*/  LEA.HI.X R13, R24, UR11, R13, 0x2, P2 ;  /* 0x0000000b180d7c11 */ /* 0x000fe200090f140d */
[----:B-----5:R-:W-:Y:S01]  /*2890*/  FFMA.FTZ R24, R20, R26, R22 ;  /* 0x0000001a14187223 */ /* 0x020fe20000010016 */
[----:B------:R-:W-:-:S05]  /*28a0*/  FFMA.FTZ R25, R21, R25, R23 ;  /* 0x0000001915197223 */ /* 0x000fca0000010017 */
[----:B------:R1:W-:Y:S02]  /*28b0*/  STG.E.64 desc[UR16][R12.64], R24 ;  /* 0x000000180c007986 */ /* 0x0003e4000c101b10 */
.L_x_2207:
[----:B------:R-:W-:Y:S05]  /*28c0*/  BSYNC.RECONVERGENT B1 ;  /* 0x0000000000017941 */ /* 0x000fea0003800200 */
.L_x_2206:
[----:B------:R-:W-:Y:S04]  /*28d0*/  BSSY.RECONVERGENT B1, `(.L_x_2208) ;  /* 0x0000013000017945 */ /* 0x000fe80003800200 */
[----:B------:R-:W-:Y:S05]  /*28e0*/  @P3 BRA `(.L_x_2209) ;  /* 0x0000000000443947 */ /* 0x000fea0003800000 */
[----:B------:R-:W2:Y:S01]  /*28f0*/  LDCU.64 UR10, c[0x0][0x3e0] ;  /* 0x00007c00ff0a77ac */ /* 0x000ea20008000a00 */
[----:B-1----:R-:W-:Y:S01]  /*2900*/  MOV R12, R2 ;  /* 0x00000002000c7202 */ /* 0x002fe20000000f00 */
[----:B------:R-:W-:Y:S01]  /*2910*/  FADD.FTZ R6, R6, -UR5 ;  /* 0x8000000506067e21 */ /* 0x000fe20008010000 */
[----:B------:R-:W-:Y:S01]  /*2920*/  MOV R13, R5 ;  /* 0x00000005000d7202 */ /* 0x000fe20000000f00 */
[----:B------:R-:W1:Y:S01]  /*2930*/  LDCU.64 UR18, c[0x0][0x380] ;  /* 0x00007000ff1277ac */ /* 0x000e620008000a00 */
[----:B------:R-:W-:Y:S01]  /*2940*/  FADD.FTZ R7, R7, -UR5 ;  /* 0x8000000507077e21 */ /* 0x000fe20008010000 */
[----:B------:R-:W-:-:S03]  /*2950*/  FMUL.FTZ R25, R6, UR8 ;  /* 0x0000000806197c20 */ /* 0x000fc60008410000 */
[----:B------:R-:W-:Y:S01]  /*2960*/  FMUL.FTZ R26, R7, UR8 ;  /* 0x00000008071a7c20 */ /* 0x000fe20008410000 */
[----:B--2---:R-:W-:Y:S02]  /*2970*/  IMAD R24, R34, UR10, RZ ;  /* 0x0000000a22187c24 */ /* 0x004fe4000f8e02ff */
[----:B------:R-:W-:-:S04]  /*2980*/  IMAD.WIDE.U32 R12, R42, UR10, R12 ;  /* 0x0000000a2a0c7c25 */ /* 0x000fc8000f8e000c */
[----:B------:R-:W-:Y:S01]  /*2990*/  IMAD R24, R42, UR11, R24 ;  /* 0x0000000b2a187c24 */ /* 0x000fe2000f8e0218 */
[----:B-1----:R-:W-:-:S04]  /*29a0*/  LEA R6, P2, R12, UR18, 0x2 ;  /* 0x000000120c067c11 */ /* 0x002fc8000f8410ff */
[----:B------:R-:W-:Y:S01]  /*29b0*/  IADD3 R13, PT, PT, R13, R24, RZ ;  /* 0x000000180d0d7210 */ /* 0x000fe20007ffe0ff */
[----:B-----5:R-:W-:Y:S01]  /*29c0*/  FFMA.FTZ R24, R20, R25, R22 ;  /* 0x0000001914187223 */ /* 0x020fe20000010016 */
[----:B------:R-:W-:Y:S02]  /*29d0*/  FFMA.FTZ R25, R21, R26, R23 ;  /* 0x0000001a15197223 */ /* 0x000fe40000010017 */
[----:B------:R-:W-:-:S05]  /*29e0*/  LEA.HI.X R7, R12, UR19, R13, 0x2, P2 ;  /* 0x000000130c077c11 */ /* 0x000fca00090f140d */
[----:B------:R2:W-:Y:S02]  /*29f0*/  STG.E.64 desc[UR16][R6.64], R24 ;  /* 0x0000001806007986 */ /* 0x0005e4000c101b10 */
.L_x_2209:
[----:B------:R-:W-:Y:S05]  /*2a00*/  BSYNC.RECONVERGENT B1 ;  /* 0x0000000000017941 */ /* 0x000fea0003800200 */
.L_x_2208:
[----:B--2---:R-:W-:Y:S01]  /*2a10*/  SHF.R.S32.HI R6, RZ, 0x1f, R39 ;  /* 0x0000001fff067819 */ /* 0x004fe20000011427 */
[----:B------:R-:W-:Y:S01]  /*2a20*/  BSSY.RECONVERGENT B1, `(.L_x_2210) ;  /* 0x000001f000017945 */ /* 0x000fe20003800200 */
[----:B------:R-:W-:Y:S02]  /*2a30*/  ISETP.GE.U32.AND P6, PT, R37, UR12, PT ;  /* 0x0000000c25007c0c */ /* 0x000fe4000bfc6070 */
[----:B------:R-:W-:Y:S02]  /*2a40*/  ISETP.GE.AND.EX P5, PT, R6, UR13, PT, P5 ;  /* 0x0000000d06007c0c */ /* 0x000fe4000bfa6350 */
[----:B------:R-:W-:Y:S02]  /*2a50*/  ISETP.GE.U32.AND P2, PT, R36, UR12, PT ;  /* 0x0000000c24007c0c */ /* 0x000fe4000bf46070 */
[----:B------:R-:W-:Y:S02]  /*2a60*/  ISETP.GE.U32.AND P3, PT, R31, UR12, PT ;  /* 0x0000000c1f007c0c */ /* 0x000fe4000bf66070 */
[----:B------:R-:W-:-:S02]  /*2a70*/  SHF.R.S32.HI R26, RZ, 0x1f, R38 ;  /* 0x0000001fff1a7819 */ /* 0x000fc40000011426 */
[----:B-1----:R-:W-:Y:S02]  /*2a80*/  SHF.R.S32.HI R25, RZ, 0x1f, R37 ;  /* 0x0000001fff197819 */ /* 0x002fe40000011425 */
[----:B------:R-:W-:Y:S02]  /*2a90*/  ISETP.GE.U32.AND P4, PT, R40, UR12, PT ;  /* 0x0000000c28007c0c */ /* 0x000fe4000bf86070 */
[----:B------:R-:W-:Y:S02]  /*2aa0*/  ISETP.GE.AND.EX P1, PT, R26, UR13, PT, P1 ;  /* 0x0000000d1a007c0c */ /* 0x000fe4000bf26310 */
[----:B------:R-:W-:Y:S02]  /*2ab0*/  ISETP.GE.AND.EX P6, PT, R25, UR13, PT, P6 ;  /* 0x0000000d19007c0c */ /* 0x000fe4000bfc6360 */
[----:B------:R-:W-:Y:S02]  /*2ac0*/  ISETP.GE.AND.EX P2, PT, R45, UR13, PT, P2 ;  /* 0x0000000d2d007c0c */ /* 0x000fe4000bf46320 */
[----:B------:R-:W-:-:S02]  /*2ad0*/  ISETP.GE.AND.EX P3, PT, R44, UR13, PT, P3 ;  /* 0x0000000d2c007c0c */ /* 0x000fc4000bf66330 */
[----:B------:R-:W-:Y:S01]  /*2ae0*/  ISETP.GE.AND.EX P4, PT, R43, UR13, PT, P4 ;  /* 0x0000000d2b007c0c */ /* 0x000fe2000bf86340 */
[----:B------:R-:W-:-:S12]  /*2af0*/  @P5 BRA `(.L_x_2211) ;  /* 0x0000000000445947 */ /* 0x000fd80003800000 */
[----:B------:R-:W1:Y:S01]  /*2b00*/  LDCU.64 UR10, c[0x0][0x3e0] ;  /* 0x00007c00ff0a77ac */ /* 0x000e620008000a00 */
[----:B------:R-:W-:Y:S01]  /*2b10*/  MOV R7, R5 ;  /* 0x0000000500077202 */ /* 0x000fe20000000f00 */
[----:B------:R-:W-:Y:S01]  /*2b20*/  FADD.FTZ R8, R8, -UR5 ;  /* 0x8000000508087e21 */ /* 0x000fe20008010000 */
[----:B------:R-:W-:Y:S01]  /*2b30*/  FADD.FTZ R9, R9, -UR5 ;  /* 0x8000000509097e21 */ /* 0x000fe20008010000 */
[----:B------:R-:W2:Y:S02]  /*2b40*/  LDCU.64 UR18, c[0x0][0x380] ;  /* 0x00007000ff1277ac */ /* 0x000ea40008000a00 */
[----:B------:R-:W-:Y:S01]  /*2b50*/  FMUL.FTZ R13, R8, UR8 ;  /* 0x00000008080d7c20 */ /* 0x000fe20008410000 */
[----:B------:R-:W-:Y:S01]  /*2b60*/  FMUL.FTZ R24, R9, UR8 ;  /* 0x0000000809187c20 */ /* 0x000fe20008410000 */
[----:B-1----:R-:W-:Y:S01]  /*2b70*/  IMAD R12, R6, UR10, RZ ;  /* 0x0000000a060c7c24 */ /* 0x002fe2000f8e02ff */
[----:B------:R-:W-:-:S03]  /*2b80*/  MOV R6, R2 ;  /* 0x0000000200067202 */ /* 0x000fc60000000f00 */
[C---:B------:R-:W-:Y:S02]  /*2b90*/  IMAD R12, R39.reuse, UR11, R12 ;  /* 0x0000000b270c7c24 */ /* 0x040fe4000f8e020c */
[----:B------:R-:W-:-:S03]  /*2ba0*/  IMAD.WIDE.U32 R6, R39, UR10, R6 ;  /* 0x0000000a27067c25 */ /* 0x000fc6000f8e0006 */
[----:B--2---:R-:W-:Y:S02]  /*2bb0*/  LEA R8, P5, R6, UR18, 0x2 ;  /* 0x0000001206087c11 */ /* 0x004fe4000f8a10ff */
[----:B------:R-:W-:Y:S01]  /*2bc0*/  IADD3 R7, PT, PT, R7, R12, RZ ;  /* 0x0000000c07077210 */ /* 0x000fe20007ffe0ff */
[----:B-----5:R-:W-:Y:S01]  /*2bd0*/  FFMA.FTZ R12, R20, R13, R22 ;  /* 0x0000000d140c7223 */ /* 0x020fe20000010016 */
[----:B------:R-:W-:Y:S02]  /*2be0*/  FFMA.FTZ R13, R21, R24, R23 ;  /* 0x00000018150d7223 */ /* 0x000fe40000010017 */
[----:B------:R-:W-:-:S05]  /*2bf0*/  LEA.HI.X R9, R6, UR19, R7, 0x2, P5 ;  /* 0x0000001306097c11 */ /* 0x000fca000a8f1407 */
[----:B------:R1:W-:Y:S02]  /*2c00*/  STG.E.64 desc[UR16][R8.64], R12 ;  /* 0x0000000c08007986 */ /* 0x0003e4000c101b10 */
.L_x_2211:
[----:B------:R-:W-:Y:S05]  /*2c10*/  BSYNC.RECONVERGENT B1 ;  /* 0x0000000000017941 */ /* 0x000fea0003800200 */
.L_x_2210:
[----:B------:R-:W-:Y:S04]  /*2c20*/  BSSY.RECONVERGENT B1, `(.L_x_2212) ;  /* 0x0000013000017945 */ /* 0x000fe80003800200 */
[----:B------:R-:W-:Y:S05]  /*2c30*/  @P1 BRA `(.L_x_2213) ;  /* 0x0000000000441947 */ /* 0x000fea0003800000 */
[----:B------:R-:W2:Y:S01]  /*2c40*/  LDCU.64 UR10, c[0x0][0x3e0] ;  /* 0x00007c00ff0a77ac */ /* 0x000ea20008000a00 */
[----:B------:R-:W-:Y:S01]  /*2c50*/  MOV R6, R2 ;  /* 0x0000000200067202 */ /* 0x000fe20000000f00 */
[----:B------:R-:W-:Y:S01]  /*2c60*/  FADD.FTZ R10, R10, -UR5 ;  /* 0x800000050a0a7e21 */ /* 0x000fe20008010000 */
[----:B------:R-:W-:Y:S01]  /*2c70*/  MOV R7, R5 ;  /* 0x0000000500077202 */ /* 0x000fe20000000f00 */
[----:B------:R-:W3:Y:S01]  /*2c80*/  LDCU.64 UR18, c[0x0][0x380] ;  /* 0x00007000ff1277ac */ /* 0x000ee20008000a00 */
[----:B------:R-:W-:-:S04]  /*2c90*/  FADD.FTZ R11, R11, -UR5 ;  /* 0x800000050b0b7e21 */ /* 0x000fc80008010000 */
[----:B-1----:R-:W-:-:S04]  /*2ca0*/  FMUL.FTZ R12, R11, UR8 ;  /* 0x000000080b0c7c20 */ /* 0x002fc80008410000 */
[----:B-----5:R-:W-:Y:S01]  /*2cb0*/  FFMA.FTZ R11, R21, R12, R23 ;  /* 0x0000000c150b7223 */ /* 0x020fe20000010017 */
[----:B--2---:R-:W-:Y:S02]  /*2cc0*/  IMAD R9, R26, UR10, RZ ;  /* 0x0000000a1a097c24 */ /* 0x004fe4000f8e02ff */
[----:B------:R-:W-:-:S04]  /*2cd0*/  IMAD.WIDE.U32 R6, R38, UR10, R6 ;  /* 0x0000000a26067c25 */ /* 0x000fc8000f8e0006 */
[----:B------:R-:W-:Y:S02]  /*2ce0*/  IMAD R13, R38, UR11, R9 ;  /* 0x0000000b260d7c24 */ /* 0x000fe4000f8e0209 */
[----:B------:R-:W-:Y:S01]  /*2cf0*/  FMUL.FTZ R9, R10, UR8 ;  /* 0x000000080a097c20 */ /* 0x000fe20008410000 */
[----:B---3--:R-:W-:Y:S02]  /*2d00*/  LEA R8, P1, R6, UR18, 0x2 ;  /* 0x0000001206087c11 */ /* 0x008fe4000f8210ff */
[----:B------:R-:W-:Y:S01]  /*2d10*/  IADD3 R13, PT, PT, R7, R13, RZ ;  /* 0x0000000d070d7210 */ /* 0x000fe20007ffe0ff */
[----:B------:R-:W-:-:S03]  /*2d20*/  FFMA.FTZ R10, R20, R9, R22 ;  /* 0x00000009140a7223 */ /* 0x000fc60000010016 */
[----:B------:R-:W-:-:S05]  /*2d30*/  LEA.HI.X R9, R6, UR19, R13, 0x2, P1 ;  /* 0x0000001306097c11 */ /* 0x000fca00088f140d */
[----:B------:R2:W-:Y:S02]  /*2d40*/  STG.E.64 desc[UR16][R8.64], R10 ;  /* 0x0000000a08007986 */ /* 0x0005e4000c101b10 */
.L_x_2213:
[----:B------:R-:W-:Y:S05]  /*2d50*/  BSYNC.RECONVERGENT B1 ;  /* 0x0000000000017941 */ /* 0x000fea0003800200 */
.L_x_2212:
[----:B------:R-:W-:Y:S04]  /*2d60*/  BSSY.RECONVERGENT B1, `(.L_x_2214) ;  /* 0x0000013000017945 */ /* 0x000fe80003800200 */
[----:B------:R-:W-:Y:S05]  /*2d70*/  @P6 BRA `(.L_x_2215) ;  /* 0x0000000000446947 */ /* 0x000fea0003800000 */
[----:B------:R-:W3:Y:S01]  /*2d80*/  LDCU.64 UR10, c[0x0][0x3e0] ;  /* 0x00007c00ff0a77ac */ /* 0x000ee20008000a00 */
[----:B------:R-:W-:Y:S01]  /*2d90*/  MOV R6, R2 ;  /* 0x0000000200067202 */ /* 0x000fe20000000f00 */
[----:B------:R-:W-:Y:S01]  /*2da0*/  FADD.FTZ R14, R14, -UR5 ;  /* 0x800000050e0e7e21 */ /* 0x000fe20008010000 */
[----:B------:R-:W-:Y:S01]  /*2db0*/  MOV R7, R5 ;  /* 0x0000000500077202 */ /* 0x000fe20000000f00 */
[----:B------:R-:W4:Y:S01]  /*2dc0*/  LDCU.64 UR18, c[0x0][0x380] ;  /* 0x00007000ff1277ac */ /* 0x000f220008000a00 */
[----:B------:R-:W-:Y:S01]  /*2dd0*/  FADD.FTZ R15, R15, -UR5 ;  /* 0x800000050f0f7e21 */ /* 0x000fe20008010000 */
[----:B-12---:R-:W-:-:S03]  /*2de0*/  FMUL.FTZ R9, R14, UR8 ;  /* 0x000000080e097c20 */ /* 0x006fc60008410000 */
[----:B------:R-:W-:Y:S01]  /*2df0*/  FMUL.FTZ R12, R15, UR8 ;  /* 0x000000080f0c7c20 */ /* 0x000fe20008410000 */
[----:B-----5:R-:W-:Y:S01]  /*2e00*/  FFMA.FTZ R10, R20, R9, R22 ;  /* 0x00000009140a7223 */ /* 0x020fe20000010016 */
[----:B---3--:R-:W-:Y:S02]  /*2e10*/  IMAD R8, R25, UR10, RZ ;  /* 0x0000000a19087c24 */ /* 0x008fe4000f8e02ff */
[----:B------:R-:W-:-:S04]  /*2e20*/  IMAD.WIDE.U32 R6, R37, UR10, R6 ;  /* 0x0000000a25067c25 */ /* 0x000fc8000f8e0006 */
[----:B------:R-:W-:Y:S01]  /*2e30*/  IMAD R11, R37, UR11, R8 ;  /* 0x0000000b250b7c24 */ /* 0x000fe2000f8e0208 */
[----:B----4-:R-:W-:-:S04]  /*2e40*/  LEA R8, P1, R6, UR18, 0x2 ;  /* 0x0000001206087c11 */ /* 0x010fc8000f8210ff */
[----:B------:R-:W-:-:S04]  /*2e50*/  IADD3 R11, PT, PT, R7, R11, RZ ;  /* 0x0000000b070b7210 */ /* 0x000fc80007ffe0ff */
[----:B------:R-:W-:Y:S01]  /*2e60*/  LEA.HI.X R9, R6, UR19, R11, 0x2, P1 ;  /* 0x0000001306097c11 */ /* 0x000fe200088f140b */
[----:B------:R-:W-:-:S05]  /*2e70*/  FFMA.FTZ R11, R21, R12, R23 ;  /* 0x0000000c150b7223 */ /* 0x000fca0000010017 */
[----:B------:R3:W-:Y:S02]  /*2e80*/  STG.E.64 desc[UR16][R8.64], R10 ;  /* 0x0000000a08007986 */ /* 0x0007e4000c101b10 */
.L_x_2215:
[----:B------:R-:W-:Y:S05]  /*2e90*/  BSYNC.RECONVERGENT B1 ;  /* 0x0000000000017941 */ /* 0x000fea0003800200 */
.L_x_2214:
[----:B------:R-:W-:Y:S04]  /*2ea0*/  BSSY.RECONVERGENT B1, `(.L_x_2216) ;  /* 0x0000013000017945 */ /* 0x000fe80003800200 */
[----:B------:R-:W-:Y:S05]  /*2eb0*/  @P2 BRA `(.L_x_2217) ;  /* 0x0000000000442947 */ /* 0x000fea0003800000 */
[----:B------:R-:W2:Y:S01]  /*2ec0*/  LDCU.64 UR10, c[0x0][0x3e0] ;  /* 0x00007c00ff0a77ac */ /* 0x000ea20008000a00 */
[----:B------:R-:W-:Y:S01]  /*2ed0*/  MOV R6, R2 ;  /* 0x0000000200067202 */ /* 0x000fe20000000f00 */
[----:B------:R-:W-:Y:S01]  /*2ee0*/  FADD.FTZ R16, R16, -UR5 ;  /* 0x8000000510107e21 */ /* 0x000fe20008010000 */
[----:B------:R-:W-:Y:S01]  /*2ef0*/  MOV R7, R5 ;  /* 0x0000000500077202 */ /* 0x000fe20000000f00 */
[----:B------:R-:W4:Y:S01]  /*2f00*/  LDCU.64 UR18, c[0x0][0x380] ;  /* 0x00007000ff1277ac */ /* 0x000f220008000a00 */
[----:B------:R-:W-:-:S04]  /*2f10*/  FADD.FTZ R17, R17, -UR5 ;  /* 0x8000000511117e21 */ /* 0x000fc80008010000 */
[----:B-1----:R-:W-:Y:S01]  /*2f20*/  FMUL.FTZ R12, R17, UR8 ;  /* 0x00000008110c7c20 */ /* 0x002fe20008410000 */
[----:B--23--:R-:W-:Y:S02]  /*2f30*/  IMAD R9, R45, UR10, RZ ;  /* 0x0000000a2d097c24 */ /* 0x00cfe4000f8e02ff */
[----:B------:R-:W-:-:S04]  /*2f40*/  IMAD.WIDE.U32 R6, R36, UR10, R6 ;  /* 0x0000000a24067c25 */ /* 0x000fc8000f8e0006 */
[----:B------:R-:W-:Y:S02]  /*2f50*/  IMAD R11, R36, UR11, R9 ;  /* 0x0000000b240b7c24 */ /* 0x000fe4000f8e0209 */
[----:B------:R-:W-:Y:S01]  /*2f60*/  FMUL.FTZ R9, R16, UR8 ;  /* 0x0000000810097c20 */ /* 0x000fe20008410000 */
[----:B----4-:R-:W-:Y:S02]  /*2f70*/  LEA R8, P1, R6, UR18, 0x2 ;  /* 0x0000001206087c11 */ /* 0x010fe4000f8210ff */
[----:B------:R-:W-:Y:S01]  /*2f80*/  IADD3 R11, PT, PT, R7, R11, RZ ;  /* 0x0000000b070b7210 */ /* 0x000fe20007ffe0ff */
[----:B-----5:R-:W-:-:S03]  /*2f90*/  FFMA.FTZ R10, R20, R9, R22 ;  /* 0x00000009140a7223 */ /* 0x020fc60000010016 */
[----:B------:R-:W-:Y:S01]  /*2fa0*/  LEA.HI.X R9, R6, UR19, R11, 0x2, P1 ;  /* 0x0000001306097c11 */ /* 0x000fe200088f140b */
[----:B------:R-:W-:-:S05]  /*2fb0*/  FFMA.FTZ R11, R21, R12, R23 ;  /* 0x0000000c150b7223 */ /* 0x000fca0000010017 */
[----:B------:R4:W-:Y:S02]  /*2fc0*/  STG.E.64 desc[UR16][R8.64], R10 ;  /* 0x0000000a08007986 */ /* 0x0009e4000c101b10 */
.L_x_2217:
[----:B------:R-:W-:Y:S05]  /*2fd0*/  BSYNC.RECONVERGENT B1 ;  /* 0x0000000000017941 */ /* 0x000fea0003800200 */
.L_x_2216:
[----:B------:R-:W-:Y:S04]  /*2fe0*/  BSSY.RECONVERGENT B1, `(.L_x_2218) ;  /* 0x0000013000017945 */ /* 0x000fe80003800200 */
[----:B------:R-:W-:Y:S05]  /*2ff0*/  @P3 BRA `(.L_x_2219) ;  /* 0x0000000000443947 */ /* 0x000fea0003800000 */
[----:B------:R-:W0:Y:S01]  /*3000*/  LDCU.64 UR10, c[0x0][0x3e0] ;  /* 0x00007c00ff0a77ac */ /* 0x000e220008000a00 */
[----:B------:R-:W-:Y:S01]  /*3010*/  MOV R6, R2 ;  /* 0x0000000200067202 */ /* 0x000fe20000000f00 */
[----:B------:R-:W-:Y:S01]  /*3020*/  FADD.FTZ R18, R18, -UR5 ;  /* 0x8000000512127e21 */ /* 0x000fe20008010000 */
[----:B------:R-:W-:Y:S01]  /*3030*/  MOV R7, R5 ;  /* 0x0000000500077202 */ /* 0x000fe20000000f00 */
[----:B------:R-:W0:Y:S01]  /*3040*/  LDCU.64 UR18, c[0x0][0x380] ;  /* 0x00007000ff1277ac */ /* 0x000e220008000a00 */
[----:B------:R-:W-:Y:S01]  /*3050*/  FADD.FTZ R19, R19, -UR5 ;  /* 0x8000000513137e21 */ /* 0x000fe20008010000 */
[----:B-1234-:R-:W-:-:S03]  /*3060*/  FMUL.FTZ R9, R18, UR8 ;  /* 0x0000000812097c20 */ /* 0x01efc60008410000 */
[----:B------:R-:W-:Y:S01]  /*3070*/  FMUL.FTZ R12, R19, UR8 ;  /* 0x00000008130c7c20 */ /* 0x000fe20008410000 */
[----:B-----5:R-:W-:Y:S01]  /*3080*/  FFMA.FTZ R10, R20, R9, R22 ;  /* 0x00000009140a7223 */ /* 0x020fe20000010016 */
[----:B0-----:R-:W-:Y:S02]  /*3090*/  IMAD R8, R44, UR10, RZ ;  /* 0x0000000a2c087c24 */ /* 0x001fe4000f8e02ff */
[----:B------:R-:W-:-:S04]  /*30a0*/  IMAD.WIDE.U32 R6, R31, UR10, R6 ;  /* 0x0000000a1f067c25 */ /* 0x000fc8000f8e0006 */
[----:B------:R-:W-:Y:S01]  /*30b0*/  IMAD R11, R31, UR11, R8 ;  /* 0x0000000b1f0b7c24 */ /* 0x000fe2000f8e0208 */
[----:B------:R-:W-:-:S04]  /*30c0*/  LEA R8, P1, R6, UR18, 0x2 ;  /* 0x0000001206087c11 */ /* 0x000fc8000f8210ff */
[----:B------:R-:W-:-:S04]  /*30d0*/  IADD3 R11, PT, PT, R7, R11, RZ ;  /* 0x0000000b070b7210 */ /* 0x000fc80007ffe0ff */
[----:B------:R-:W-:Y:S01]  /*30e0*/  LEA.HI.X R9, R6, UR19, R11, 0x2, P1 ;  /* 0x0000001306097c11 */ /* 0x000fe200088f140b */
[----:B------:R-:W-:-:S05]  /*30f0*/  FFMA.FTZ R11, R21, R12, R23 ;  /* 0x0000000c150b7223 */ /* 0x000fca0000010017 */
[----:B------:R0:W-:Y:S02]  /*3100*/  STG.E.64 desc[UR16][R8.64], R10 ;  /* 0x0000000a08007986 */ /* 0x0001e4000c101b10 */
.L_x_2219:
[----:B------:R-:W-:Y:S05]  /*3110*/  BSYNC.RECONVERGENT B1 ;  /* 0x0000000000017941 */ /* 0x000fea0003800200 */
.L_x_2218:
[----:B------:R-:W-:Y:S05]  /*3120*/  @P4 BRA `(.L_x_2220) ;  /* 0x0000001000484947 */ /* 0x000fea0003800000 */
[----:B------:R-:W1:Y:S01]  /*3130*/  LDCU.64 UR10, c[0x0][0x3e0] ;  /* 0x00007c00ff0a77ac */ /* 0x000e620008000a00 */
[----:B------:R-:W-:Y:S01]  /*3140*/  MOV R3, R5 ;  /* 0x0000000500037202 */ /* 0x000fe20000000f00 */
[----:B------:R-:W-:Y:S01]  /*3150*/  FADD.FTZ R28, R28, -UR5 ;  /* 0x800000051c1c7e21 */ /* 0x000fe20008010000 */
[----:B------:R-:W-:Y:S01]  /*3160*/  FADD.FTZ R29, R29, -UR5 ;  /* 0x800000051d1d7e21 */ /* 0x000fe20008010000 */
[----:B------:R-:W2:Y:S02]  /*3170*/  LDCU.64 UR12, c[0x0][0x380] ;  /* 0x00007000ff0c77ac */ /* 0x000ea40008000a00 */
[----:B------:R-:W-:Y:S01]  /*3180*/  FMUL.FTZ R5, R28, UR8 ;  /* 0x000000081c057c20 */ /* 0x000fe20008410000 */
[----:B------:R-:W-:-:S03]  /*3190*/  FMUL.FTZ R6, R29, UR8 ;  /* 0x000000081d067c20 */ /* 0x000fc60008410000 */
[----:B-----5:R-:W-:Y:S01]  /*31a0*/  FFMA.FTZ R20, R20, R5, R22 ;  /* 0x0000000514147223 */ /* 0x020fe20000010016 */
[----:B------:R-:W-:Y:S01]  /*31b0*/  FFMA.FTZ R21, R21, R6, R23 ;  /* 0x0000000615157223 */ /* 0x000fe20000010017 */
[----:B-1----:R-:W-:Y:S02]  /*31c0*/  IMAD R7, R43, UR10, RZ ;  /* 0x0000000a2b077c24 */ /* 0x002fe4000f8e02ff */
[----:B------:R-:W-:-:S04]  /*31d0*/  IMAD.WIDE.U32 R2, R40, UR10, R2 ;  /* 0x0000000a28027c25 */ /* 0x000fc8000f8e0002 */
[----:B------:R-:W-:Y:S01]  /*31e0*/  IMAD R7, R40, UR11, R7 ;  /* 0x0000000b28077c24 */ /* 0x000fe2000f8e0207 */
[----:B--2---:R-:W-:-:S04]  /*31f0*/  LEA R4, P1, R2, UR12, 0x2 ;  /* 0x0000000c02047c11 */ /* 0x004fc8000f8210ff */
[----:B------:R-:W-:-:S04]  /*3200*/  IADD3 R7, PT, PT, R3, R7, RZ ;  /* 0x0000000703077210 */ /* 0x000fc80007ffe0ff */
[----:B------:R-:W-:-:S05]  /*3210*/  LEA.HI.X R5, R2, UR13, R7, 0x2, P1 ;  /* 0x0000000d02057c11 */ /* 0x000fca00088f1407 */
[----:B------:R1:W-:Y:S01]  /*3220*/  STG.E.64 desc[UR16][R4.64], R20 ;  /* 0x0000001404007986 */ /* 0x0003e2000c101b10 */
[----:B------:R-:W-:Y:S05]  /*3230*/  BRA `(.L_x_2220) ;  /* 0x0000001000047947 */ /* 0x000fea0003800000 */
.L_x_2205:
        /* <DEDUP_REMOVED lines=15> */
[----:B-----5:R-:W-:Y:S01]  /*3330*/  FFMA.FTZ R26, R21, R26, R23 ;  /* 0x0000001a151a7223 */ /* 0x020fe20000010017 */
[----:B0-----:R-:W-:Y:S01]  /*3340*/  FFMA.FTZ R32, R20, R25, R22 ;  /* 0x0000001914207223 */ /* 0x001fe20000010016 */
[----:B------:R-:W-:-:S02]  /*3350*/  MOV R25, R5 ;  /* 0x0000000500197202 */ /* 0x000fc40000000f00 */
[----:B------:R-:W-:Y:S01]  /*3360*/  FMUL.FTZ R12, R26, -1.4426950216293334961 ;  /* 0xbfb8aa3b1a0c7820 */ /* 0x000fe20000410000 */
[----:B------:R-:W-:-:S04]  /*3370*/  FMUL.FTZ R24, R32, -1.4426950216293334961 ;  /* 0xbfb8aa3b20187820 */ /* 0x000fc80000410000 */
[----:B------:R0:W3:Y:S04]  /*3380*/  MUFU.EX2 R13, R24 ;  /* 0x00000018000d7308 */ /* 0x0000e80000000800 */
[----:B------:R-:W4:Y:S01]  /*3390*/  MUFU.EX2 R12, R12 ;  /* 0x0000000c000c7308 */ /* 0x000f220000000800 */
[----:B0-----:R-:W-:Y:S01]  /*33a0*/  MOV R24, R2 ;  /* 0x0000000200187202 */ /* 0x001fe20000000f00 */
[----:B---3--:R-:W-:-:S04]  /*33b0*/  FADD.FTZ R13, R13, 1 ;  /* 0x3f8000000d0d7421 */ /* 0x008fc80000010000 */
[----:B-1----:R-:W-:-:S04]  /*33c0*/  IMAD.WIDE.U32 R24, R0, UR10, R24 ;  /* 0x0000000a00187c25 */ /* 0x002fc8000f8e0018 */
[----:B----4-:R-:W-:Y:S01]  /*33d0*/  FADD.FTZ R12, R12, 1 ;  /* 0x3f8000000c0c7421 */ /* 0x010fe20000010000 */
[----:B------:R-:W-:Y:S08]  /*33e0*/  MUFU.RCP R33, R13 ;  /* 0x0000000d00217308 */ /* 0x000ff00000001000 */
[----:B------:R0:W1:Y:S02]  /*33f0*/  MUFU.RCP R27, R12 ;  /* 0x0000000c001b7308 */ /* 0x0000640000001000 */
[----:B0-----:R-:W-:-:S04]  /*3400*/  IMAD R12, R35, UR10, RZ ;  /* 0x0000000a230c7c24 */ /* 0x001fc8000f8e02ff */
[----:B------:R-:W-:-:S05]  /*3410*/  IMAD R12, R0, UR11, R12 ;  /* 0x0000000b000c7c24 */ /* 0x000fca000f8e020c */
[----:B------:R-:W-:Y:S01]  /*3420*/  IADD3 R13, PT, PT, R25, R12, RZ ;  /* 0x0000000c190d7210 */ /* 0x000fe20007ffe0ff */
[----:B-1----:R-:W-:Y:S01]  /*3430*/  FMUL.FTZ R25, R26, R27 ;  /* 0x0000001b1a197220 */ /* 0x002fe20000410000 */
[----:B--2---:R-:W-:-:S04]  /*3440*/  LEA R12, P1, R24, UR12, 0x2 ;  /* 0x0000000c180c7c11 */ /* 0x004fc8000f8210ff */
[----:B------:R-:W-:Y:S01]  /*3450*/  LEA.HI.X R13, R24, UR13, R13, 0x2, P1 ;  /* 0x0000000d180d7c11 */ /* 0x000fe200088f140d */
[----:B------:R-:W-:-:S05]  /*3460*/  FMUL.FTZ R24, R32, R33 ;  /* 0x0000002120187220 */ /* 0x000fca0000410000 */
[----:B------:R1:W-:Y:S03]  /*3470*/  STG.E.64 desc[UR16][R12.64], R24 ;  /* 0x000000180c007986 */ /* 0x0003e6000c101b10 */
.L_x_2222:
[----:B------:R-:W-:Y:S05]  /*3480*/  BSYNC.RECONVERGENT B1 ;  /* 0x0000000000017941 */ /* 0x000fea0003800200 */
.L_x_2221:
[----:B------:R-:W-:Y:S04]  /*3490*/  BSSY.RECONVERGENT B1, `(.L_x_2223) ;  /* 0x000001d000017945 */ /* 0x000fe80003800200 */
[----:B------:R-:W-:Y:S05]  /*34a0*/  @P2 BRA `(.L_x_2224) ;  /* 0x00000000006c2947 */ /* 0x000fea0003800000 */
[----:B------:R-:W-:Y:S01]  /*34b0*/  FADD.FTZ R6, R6, -UR5 ;  /* 0x8000000506067e21 */ /* 0x000fe20008010000 */
[----:B------:R-:W-:Y:S01]  /*34c0*/  FADD.FTZ R7, R7, -UR5 ;  /* 0x8000000507077e21 */ /* 0x000fe20008010000 */
[----:B------:R-:W2:Y:S01]  /*34d0*/  LDCU.64 UR10, c[0x0][0x3e0] ;  /* 0x00007c00ff0a77ac */ /* 0x000ea20008000a00 */
[----:B-1----:R-:W-:Y:S01]  /*34e0*/  MOV R12, R2 ;  /* 0x00000002000c7202 */ /* 0x002fe20000000f00 */
[----:B------:R-:W-:Y:S01]  /*34f0*/  FMUL.FTZ R13, R6, UR8 ;  /* 0x00000008060d7c20 */ /* 0x000fe20008410000 */
[----:B------:R-:W-:Y:S01]  /*3500*/  FMUL.FTZ R24, R7, UR8 ;  /* 0x0000000807187c20 */ /* 0x000fe20008410000 */
[----:B------:R-:W1:Y:S02]  /*3510*/  LDCU.64 UR12, c[0x0][0x380] ;  /* 0x00007000ff0c77ac */ /* 0x000e640008000a00 */
[----:B-----5:R-:W-:Y:S01]  /*3520*/  FFMA.FTZ R26, R20, R13, R22 ;  /* 0x0000000d141a7223 */ /* 0x020fe20000010016 */
[----:B------:R-:W-:Y:S01]  /*3530*/  FFMA.FTZ R24, R21, R24, R23 ;  /* 0x0000001815187223 */ /* 0x000fe20000010017 */
[----:B------:R-:W-:-:S02]  /*3540*/  MOV R13, R5 ;  /* 0x00000005000d7202 */ /* 0x000fc40000000f00 */
[----:B------:R-:W-:Y:S01]  /*3550*/  FMUL.FTZ R7, R26, -1.4426950216293334961 ;  /* 0xbfb8aa3b1a077820 */ /* 0x000fe20000410000 */
[----:B0-----:R-:W-:-:S04]  /*3560*/  FMUL.FTZ R32, R24, -1.4426950216293334961 ;  /* 0xbfb8aa3b18207820 */ /* 0x001fc80000410000 */
[----:B------:R-:W0:Y:S01]  /*3570*/  MUFU.EX2 R6, R32 ;  /* 0x0000002000067308 */ /* 0x000e220000000800 */
[----:B--2---:R-:W-:-:S03]  /*3580*/  IMAD.WIDE.U32 R12, R42, UR10, R12 ;  /* 0x0000000a2a0c7c25 */ /* 0x004fc6000f8e000c */
[----:B------:R-:W2:Y:S01]  /*3590*/  MUFU.EX2 R7, R7 ;  /* 0x0000000700077308 */ /* 0x000ea20000000800 */
[----:B0-----:R-:W-:Y:S01]  /*35a0*/  FADD.FTZ R25, R6, 1 ;  /* 0x3f80000006197421 */ /* 0x001fe20000010000 */
[----:B------:R-:W-:Y:S02]  /*35b0*/  IMAD R6, R34, UR10, RZ ;  /* 0x0000000a22067c24 */ /* 0x000fe4000f8e02ff */
[----:B--2---:R-:W-:Y:S02]  /*35c0*/  FADD.FTZ R27, R7, 1 ;  /* 0x3f800000071b7421 */ /* 0x004fe40000010000 */
[----:B------:R-:W-:Y:S01]  /*35d0*/  IMAD R6, R42, UR11, R6 ;  /* 0x0000000b2a067c24 */ /* 0x000fe2000f8e0206 */
[----:B------:R-:W0:Y:S04]  /*35e0*/  MUFU.RCP R25, R25 ;  /* 0x0000001900197308 */ /* 0x000e280000001000 */
[----:B------:R-:W-:-:S02]  /*35f0*/  IADD3 R7, PT, PT, R13, R6, RZ ;  /* 0x000000060d077210 */ /* 0x000fc40007ffe0ff */
[C---:B-1----:R-:W-:Y:S02]  /*3600*/  LEA R6, P1, R12.reuse, UR12, 0x2 ;  /* 0x0000000c0c067c11 */ /* 0x042fe4000f8210ff */
[----:B------:R-:W1:Y:S02]  /*3610*/  MUFU.RCP R27, R27 ;  /* 0x0000001b001b7308 */ /* 0x000e640000001000 */
[----:B------:R-:W-:Y:S01]  /*3620*/  LEA.HI.X R7, R12, UR13, R7, 0x2, P1 ;  /* 0x0000000d0c077c11 */ /* 0x000fe200088f1407 */
[----:B0-----:R-:W-:Y:S01]  /*3630*/  FMUL.FTZ R13, R24, R25 ;  /* 0x00000019180d7220 */ /* 0x001fe20000410000 */
[----:B-1----:R-:W-:-:S05]  /*3640*/  FMUL.FTZ R12, R26, R27 ;  /* 0x0000001b1a0c7220 */ /* 0x002fca0000410000 */
[----:B------:R2:W-:Y:S02]  /*3650*/  STG.E.64 desc[UR16][R6.64], R12 ;  /* 0x0000000c06007986 */ /* 0x0005e4000c101b10 */
.L_x_2224:
[----:B------:R-:W-:Y:S05]  /*3660*/  BSYNC.RECONVERGENT B1 ;  /* 0x0000000000017941 */ /* 0x000fea0003800200 */
.L_x_2223:
[----:B--2---:R-:W-:Y:S01]  /*3670*/  SHF.R.S32.HI R6, RZ, 0x1f, R39 ;  /* 0x0000001fff067819 */ /* 0x004fe20000011427 */
[----:B------:R-:W-:Y:S01]  /*3680*/  BSSY.RECONVERGENT B1, `(.L_x_2225) ;  /* 0x0000029000017945 */ /* 0x000fe20003800200 */
[----:B------:R-:W-:Y:S02]  /*3690*/  ISETP.GE.U32.AND P1, PT, R37, UR18, PT ;  /* 0x0000001225007c0c */ /* 0x000fe4000bf26070 */
[----:B------:R-:W-:Y:S02]  /*36a0*/  ISETP.GE.AND.EX P5, PT, R6, UR19, PT, P5 ;  /* 0x0000001306007c0c */ /* 0x000fe4000bfa6350 */
[----:B------:R-:W-:Y:S02]  /*36b0*/  ISETP.GE.U32.AND P2, PT, R36, UR18, PT ;  /* 0x0000001224007c0c */ /* 0x000fe4000bf46070 */
[----:B------:R-:W-:Y:S02]  /*36c0*/  ISETP.GE.U32.AND P3, PT, R31, UR18, PT ;  /* 0x000000121f007c0c */ /* 0x000fe4000bf66070 */
[----:B0-----:R-:W-:-:S02]  /*36d0*/  SHF.R.S32.HI R32, RZ, 0x1f, R38 ;  /* 0x0000001fff207819 */ /* 0x001fc40000011426 */
        /* <DEDUP_REMOVED lines=10> */
[----:B------:R-:W0:Y:S02]  /*3780*/  LDCU.64 UR10, c[0x0][0x3e0] ;  /* 0x00007c00ff0a77ac */ /* 0x000e240008000a00 */
[----:B------:R-:W-:Y:S01]  /*3790*/  FMUL.FTZ R7, R8, UR8 ;  /* 0x0000000808077c20 */ /* 0x000fe20008410000 */
[----:B-1----:R-:W-:Y:S01]  /*37a0*/  FMUL.FTZ R12, R9, UR8 ;  /* 0x00000008090c7c20 */ /* 0x002fe20008410000 */
[----:B------:R-:W1:Y:S01]  /*37b0*/  LDCU.64 UR12, c[0x0][0x380] ;  /* 0x00007000ff0c77ac */ /* 0x000e620008000a00 */
[----:B------:R-:W-:Y:S01]  /*37c0*/  MOV R8, R2 ;  /* 0x0000000200087202 */ /* 0x000fe20000000f00 */
[----:B-----5:R-:W-:Y:S01]  /*37d0*/  FFMA.FTZ R24, R20, R7, R22 ;  /* 0x0000000714187223 */ /* 0x020fe20000010016 */
        /* <DEDUP_REMOVED lines=8> */
[----:B--2---:R-:W-:Y:S01]  /*3860*/  FADD.FTZ R25, R7, 1 ;  /* 0x3f80000007197421 */ /* 0x004fe20000010000 */
[----:B------:R-:W-:Y:S01]  /*3870*/  IMAD R7, R39, UR11, R6 ;  /* 0x0000000b27077c24 */ /* 0x000fe2000f8e0206 */
[----:B-1----:R-:W-:Y:S01]  /*3880*/  LEA R6, P5, R8, UR12, 0x2 ;  /* 0x0000000c08067c11 */ /* 0x002fe2000f8a10ff */
[----:B0-----:R-:W-:-:S03]  /*3890*/  FADD.FTZ R13, R26, 1 ;  /* 0x3f8000001a0d7421 */ /* 0x001fc60000010000 */
[----:B------:R-:W0:Y:S01]  /*38a0*/  MUFU.RCP R25, R25 ;  /* 0x0000001900197308 */ /* 0x000e220000001000 */
[----:B------:R-:W-:-:S04]  /*38b0*/  IADD3 R7, PT, PT, R9, R7, RZ ;  /* 0x0000000709077210 */ /* 0x000fc80007ffe0ff */
[----:B------:R-:W-:-:S03]  /*38c0*/  LEA.HI.X R7, R8, UR13, R7, 0x2, P5 ;  /* 0x0000000d08077c11 */ /* 0x000fc6000a8f1407 */
[----:B------:R-:W1:Y:S01]  /*38d0*/  MUFU.RCP R13, R13 ;  /* 0x0000000d000d7308 */ /* 0x000e620000001000 */
[----:B0-----:R-:W-:Y:S01]  /*38e0*/  FMUL.FTZ R8, R24, R25 ;  /* 0x0000001918087220 */ /* 0x001fe20000410000 */
[----:B-1----:R-:W-:-:S05]  /*38f0*/  FMUL.FTZ R9, R12, R13 ;  /* 0x0000000d0c097220 */ /* 0x002fca0000410000 */
[----:B------:R0:W-:Y:S02]  /*3900*/  STG.E.64 desc[UR16][R6.64], R8 ;  /* 0x0000000806007986 */ /* 0x0001e4000c101b10 */
.L_x_2226:
[----:B------:R-:W-:Y:S05]  /*3910*/  BSYNC.RECONVERGENT B1 ;  /* 0x0000000000017941 */ /* 0x000fea0003800200 */
.L_x_2225:
[----:B------:R-:W-:Y:S04]  /*3920*/  BSSY.RECONVERGENT B1, `(.L_x_2227) ;  /* 0x000001d000017945 */ /* 0x000fe80003800200 */
[----:B------:R-:W-:Y:S05]  /*3930*/  @P6 BRA `(.L_x_2228) ;  /* 0x00000000006c6947 */ /* 0x000fea0003800000 */
[----:B------:R-:W-:Y:S01]  /*3940*/  FADD.FTZ R10, R10, -UR5 ;  /* 0x800000050a0a7e21 */ /* 0x000fe20008010000 */
[----:B------:R-:W-:Y:S01]  /*3950*/  FADD.FTZ R11, R11, -UR5 ;  /* 0x800000050b0b7e21 */ /* 0x000fe20008010000 */
[----:B------:R-:W1:Y:S01]  /*3960*/  LDCU.64 UR10, c[0x0][0x3e0] ;  /* 0x00007c00ff0a77ac */ /* 0x000e620008000a00 */
[----:B0-----:R-:W-:Y:S01]  /*3970*/  MOV R9, R5 ;  /* 0x0000000500097202 */ /* 0x001fe20000000f00 */
[----:B------:R-:W-:Y:S01]  /*3980*/  FMUL.FTZ R7, R10, UR8 ;  /* 0x000000080a077c20 */ /* 0x000fe20008410000 */
[----:B------:R-:W-:Y:S01]  /*3990*/  FMUL.FTZ R8, R11, UR8 ;  /* 0x000000080b087c20 */ /* 0x000fe20008410000 */
[----:B------:R-:W0:Y:S02]  /*39a0*/  LDCU.64 UR12, c[0x0][0x380] ;  /* 0x00007000ff0c77ac */ /* 0x000e240008000a00 */
[----:B-----5:R-:W-:Y:S01]  /*39b0*/  FFMA.FTZ R10, R20, R7, R22 ;  /* 0x00000007140a7223 */ /* 0x020fe20000010016 */
[----:B------:R-:W-:Y:S01]  /*39c0*/  FFMA.FTZ R11, R21, R8, R23 ;  /* 0x00000008150b7223 */ /* 0x000fe20000010017 */
[----:B------:R-:W-:-:S02]  /*39d0*/  MOV R8, R2 ;  /* 0x0000000200087202 */ /* 0x000fc40000000f00 */
[----:B------:R-:W-:Y:S01]  /*39e0*/  FMUL.FTZ R6, R10, -1.4426950216293334961 ;  /* 0xbfb8aa3b0a067820 */ /* 0x000fe20000410000 */
[----:B------:R-:W-:-:S05]  /*39f0*/  FMUL.FTZ R7, R11, -1.4426950216293334961 ;  /* 0xbfb8aa3b0b077820 */ /* 0x000fca0000410000 */
[----:B------:R-:W2:Y:S01]  /*3a00*/  MUFU.EX2 R6, R6 ;  /* 0x0000000600067308 */ /* 0x000ea20000000800 */
[----:B-1----:R-:W-:-:S03]  /*3a10*/  IMAD R25, R32, UR10, RZ ;  /* 0x0000000a20197c24 */ /* 0x002fc6000f8e02ff */
[----:B------:R-:W1:Y:S01]  /*3a20*/  MUFU.EX2 R7, R7 ;  /* 0x0000000700077308 */ /* 0x000e620000000800 */
[----:B------:R-:W-:-:S04]  /*3a30*/  IMAD.WIDE.U32 R8, R38, UR10, R8 ;  /* 0x0000000a26087c25 */ /* 0x000fc8000f8e0008 */
[----:B------:R-:W-:Y:S02]  /*3a40*/  IMAD R25, R38, UR11, R25 ;  /* 0x0000000b26197c24 */ /* 0x000fe4000f8e0219 */
[----:B--2---:R-:W-:Y:S01]  /*3a50*/  FADD.FTZ R13, R6, 1 ;  /* 0x3f800000060d7421 */ /* 0x004fe20000010000 */
[C---:B0-----:R-:W-:Y:S02]  /*3a60*/  LEA R6, P5, R8.reuse, UR12, 0x2 ;  /* 0x0000000c08067c11 */ /* 0x041fe4000f8a10ff */
[----:B------:R-:W-:Y:S01]  /*3a70*/  IADD3 R25, PT, PT, R9, R25, RZ ;  /* 0x0000001909197210 */ /* 0x000fe20007ffe0ff */
[----:B-1----:R-:W-:Y:S02]  /*3a80*/  FADD.FTZ R12, R7, 1 ;  /* 0x3f800000070c7421 */ /* 0x002fe40000010000 */
[----:B------:R-:W0:Y:S01]  /*3a90*/  MUFU.RCP R13, R13 ;  /* 0x0000000d000d7308 */ /* 0x000e220000001000 */
[----:B------:R-:W-:-:S07]  /*3aa0*/  LEA.HI.X R7, R8, UR13, R25, 0x2, P5 ;  /* 0x0000000d08077c11 */ /* 0x000fce000a8f1419 */
[----:B------:R-:W1:Y:S01]  /*3ab0*/  MUFU.RCP R12, R12 ;  /* 0x0000000c000c7308 */ /* 0x000e620000001000 */
[----:B0-----:R-:W-:Y:S01]  /*3ac0*/  FMUL.FTZ R8, R10, R13 ;  /* 0x0000000d0a087220 */ /* 0x001fe20000410000 */
[----:B-1----:R-:W-:-:S05]  /*3ad0*/  FMUL.FTZ R9, R11, R12 ;  /* 0x0000000c0b097220 */ /* 0x002fca0000410000 */
[----:B------:R2:W-:Y:S02]  /*3ae0*/  STG.E.64 desc[UR16][R6.64], R8 ;  /* 0x0000000806007986 */ /* 0x0005e4000c101b10 */
.L_x_2228:
[----:B------:R-:W-:Y:S05]  /*3af0*/  BSYNC.RECONVERGENT B1 ;  /* 0x0000000000017941 */ /* 0x000fea0003800200 */
.L_x_2227:
[----:B------:R-:W-:Y:S04]  /*3b00*/  BSSY.RECONVERGENT B1, `(.L_x_2229) ;  /* 0x000001d000017945 */ /* 0x000fe80003800200 */
[----:B------:R-:W-:Y:S05]  /*3b10*/  @P1 BRA `(.L_x_2230) ;  /* 0x00000000006c1947 */ /* 0x000fea0003800000 */
[----:B------:R-:W-:Y:S01]  /*3b20*/  FADD.FTZ R14, R14, -UR5 ;  /* 0x800000050e0e7e21 */ /* 0x000fe20008010000 */
[----:B------:R-:W-:Y:S01]  /*3b30*/  FADD.FTZ R15, R15, -UR5 ;  /* 0x800000050f0f7e21 */ /* 0x000fe20008010000 */
[----:B------:R-:W3:Y:S01]  /*3b40*/  LDCU.64 UR10, c[0x0][0x3e0] ;  /* 0x00007c00ff0a77ac */ /* 0x000ee20008000a00 */
[----:B0-2---:R-:W-:Y:S01]  /*3b50*/  MOV R8, R2 ;  /* 0x0000000200087202 */ /* 0x005fe20000000f00 */
[----:B------:R-:W-:Y:S01]  /*3b60*/  FMUL.FTZ R11, R14, UR8 ;  /* 0x000000080e0b7c20 */ /* 0x000fe20008410000 */
[----:B------:R-:W-:Y:S01]  /*3b70*/  FMUL.FTZ R10, R15, UR8 ;  /* 0x000000080f0a7c20 */ /* 0x000fe20008410000 */
[----:B------:R-:W0:Y:S01]  /*3b80*/  LDCU.64 UR12, c[0x0][0x380] ;  /* 0x00007000ff0c77ac */ /* 0x000e220008000a00 */
[----:B------:R-:W-:Y:S01]  /*3b90*/  MOV R9, R5 ;  /* 0x0000000500097202 */ /* 0x000fe20000000f00 */
[----:B-----5:R-:W-:Y:S01]  /*3ba0*/  FFMA.FTZ R11, R20, R11, R22 ;  /* 0x0000000b140b7223 */ /* 0x020fe20000010016 */
[----:B------:R-:W-:-:S03]  /*3bb0*/  FFMA.FTZ R10, R21, R10, R23 ;  /* 0x0000000a150a7223 */ /* 0x000fc60000010017 */
[----:B------:R-:W-:Y:S01]  /*3bc0*/  FMUL.FTZ R6, R11, -1.4426950216293334961 ;  /* 0xbfb8aa3b0b067820 */ /* 0x000fe20000410000 */
[----:B------:R-:W-:-:S05]  /*3bd0*/  FMUL.FTZ R7, R10, -1.4426950216293334961 ;  /* 0xbfb8aa3b0a077820 */ /* 0x000fca0000410000 */
[----:B------:R-:W1:Y:S01]  /*3be0*/  MUFU.EX2 R6, R6 ;  /* 0x0000000600067308 */ /* 0x000e620000000800 */
[----:B---3--:R-:W-:-:S03]  /*3bf0*/  IMAD R14, R27, UR10, RZ ;  /* 0x0000000a1b0e7c24 */ /* 0x008fc6000f8e02ff */
[----:B------:R-:W2:Y:S01]  /*3c00*/  MUFU.EX2 R7, R7 ;  /* 0x0000000700077308 */ /* 0x000ea20000000800 */
[----:B------:R-:W-:-:S04]  /*3c10*/  IMAD.WIDE.U32 R8, R37, UR10, R8 ;  /* 0x0000000a25087c25 */ /* 0x000fc8000f8e0008 */
[----:B------:R-:W-:Y:S02]  /*3c20*/  IMAD R15, R37, UR11, R14 ;  /* 0x0000000b250f7c24 */ /* 0x000fe4000f8e020e */
[----:B-1----:R-:W-:Y:S01]  /*3c30*/  FADD.FTZ R12, R6, 1 ;  /* 0x3f800000060c7421 */ /* 0x002fe20000010000 */
[C---:B0-----:R-:W-:Y:S02]  /*3c40*/  LEA R6, P1, R8.reuse, UR12, 0x2 ;  /* 0x0000000c08067c11 */ /* 0x041fe4000f8210ff */
[----:B------:R-:W-:Y:S01]  /*3c50*/  IADD3 R15, PT, PT, R9, R15, RZ ;  /* 0x0000000f090f7210 */ /* 0x000fe20007ffe0ff */
[----:B--2---:R-:W-:Y:S02]  /*3c60*/  FADD.FTZ R13, R7, 1 ;  /* 0x3f800000070d7421 */ /* 0x004fe40000010000 */
[----:B------:R-:W0:Y:S01]  /*3c70*/  MUFU.RCP R12, R12 ;  /* 0x0000000c000c7308 */ /* 0x000e220000001000 */
[----:B------:R-:W-:-:S07]  /*3c80*/  LEA.HI.X R7, R8, UR13, R15, 0x2, P1 ;  /* 0x0000000d08077c11 */ /* 0x000fce00088f140f */
[----:B------:R-:W1:Y:S01]  /*3c90*/  MUFU.RCP R13, R13 ;  /* 0x0000000d000d7308 */ /* 0x000e620000001000 */
[----:B0-----:R-:W-:Y:S01]  /*3ca0*/  FMUL.FTZ R8, R11, R12 ;  /* 0x0000000c0b087220 */ /* 0x001fe20000410000 */
[----:B-1----:R-:W-:-:S05]  /*3cb0*/  FMUL.FTZ R9, R10, R13 ;  /* 0x0000000d0a097220 */ /* 0x002fca0000410000 */
[----:B------:R3:W-:Y:S02]  /*3cc0*/  STG.E.64 desc[UR16][R6.64], R8 ;  /* 0x0000000806007986 */ /* 0x0007e4000c101b10 */
.L_x_2230:
[----:B------:R-:W-:Y:S05]  /*3cd0*/  BSYNC.RECONVERGENT B1 ;  /* 0x0000000000017941 */ /* 0x000fea0003800200 */
.L_x_2229:
[----:B------:R-:W-:Y:S04]  /*3ce0*/  BSSY.RECONVERGENT B1, `(.L_x_2231) ;  /* 0x000001d000017945 */ /* 0x000fe80003800200 */
[----:B------:R-:W-:Y:S05]  /*3cf0*/  @P2 BRA `(.L_x_2232) ;  /* 0x00000000006c2947 */ /* 0x000fea0003800000 */
[----:B------:R-:W-:Y:S01]  /*3d00*/  FADD.FTZ R16, R16, -UR5 ;  /* 0x8000000510107e21 */ /* 0x000fe20008010000 */
[----:B------:R-:W-:Y:S01]  /*3d10*/  FADD.FTZ R17, R17, -UR5 ;  /* 0x8000000511117e21 */ /* 0x000fe20008010000 */
[----:B------:R-:W4:Y:S01]  /*3d20*/  LDCU.64 UR10, c[0x0][0x3e0] ;  /* 0x00007c00ff0a77ac */ /* 0x000f220008000a00 */
[----:B0-23--:R-:W-:Y:S01]  /*3d30*/  MOV R8, R2 ;  /* 0x0000000200087202 */ /* 0x00dfe20000000f00 */
        /* <DEDUP_REMOVED lines=23> */
.L_x_2232:
[----:B------:R-:W-:Y:S05]  /*3eb0*/  BSYNC.RECONVERGENT B1 ;  /* 0x0000000000017941 */ /* 0x000fea0003800200 */
.L_x_2231:
[----:B------:R-:W-:Y:S04]  /*3ec0*/  BSSY.RECONVERGENT B1, `(.L_x_2233) ;  /* 0x000001d000017945 */ /* 0x000fe80003800200 */
[----:B------:R-:W-:Y:S05]  /*3ed0*/  @P3 BRA `(.L_x_2234) ;  /* 0x00000000006c3947 */ /* 0x000fea0003800000 */
[----:B------:R-:W-:Y:S01]  /*3ee0*/  FADD.FTZ R18, R18, -UR5 ;  /* 0x8000000512127e21 */ /* 0x000fe20008010000 */
[----:B------:R-:W-:Y:S01]  /*3ef0*/  FADD.FTZ R19, R19, -UR5 ;  /* 0x8000000513137e21 */ /* 0x000fe20008010000 */
[----:B------:R-:W1:Y:S01]  /*3f00*/  LDCU.64 UR10, c[0x0][0x3e0] ;  /* 0x00007c00ff0a77ac */ /* 0x000e620008000a00 */
[----:B0-234-:R-:W-:Y:S01]  /*3f10*/  MOV R8, R2 ;  /* 0x0000000200087202 */ /* 0x01dfe20000000f00 */
        /* <DEDUP_REMOVED lines=23> */
.L_x_2234:
[----:B------:R-:W-:Y:S05]  /*4090*/  BSYNC.RECONVERGENT B1 ;  /* 0x0000000000017941 */ /* 0x000fea0003800200 */
.L_x_2233:
[----:B------:R-:W-:Y:S05]  /*40a0*/  @P4 BRA `(.L_x_2220) ;  /* 0x0000000000684947 */ /* 0x000fea0003800000 */
[----:B------:R-:W-:Y:S01]  /*40b0*/  FADD.FTZ R29, R29, -UR5 ;  /* 0x800000051d1d7e21 */ /* 0x000fe20008010000 */
[----:B------:R-:W-:Y:S01]  /*40c0*/  FADD.FTZ R28, R28, -UR5 ;  /* 0x800000051c1c7e21 */ /* 0x000fe20008010000 */
[----:B------:R-:W1:Y:S02]  /*40d0*/  LDCU.64 UR10, c[0x0][0x3e0] ;  /* 0x00007c00ff0a77ac */ /* 0x000e640008000a00 */
[----:B------:R-:W-:Y:S01]  /*40e0*/  FMUL.FTZ R4, R29, UR8 ;  /* 0x000000081d047c20 */ /* 0x000fe20008410000 */
[----:B------:R-:W-:Y:S01]  /*40f0*/  FMUL.FTZ R3, R28, UR8 ;  /* 0x000000081c037c20 */ /* 0x000fe20008410000 */
[----:B------:R-:W1:Y:S02]  /*4100*/  LDCU.64 UR12, c[0x0][0x380] ;  /* 0x00007000ff0c77ac */ /* 0x000e640008000a00 */
[----:B-----5:R-:W-:Y:S01]  /*4110*/  FFMA.FTZ R10, R21, R4, R23 ;  /* 0x00000004150a7223 */ /* 0x020fe20000010017 */
[----:B------:R-:W-:Y:S01]  /*4120*/  FFMA.FTZ R20, R20, R3, R22 ;  /* 0x0000000314147223 */ /* 0x000fe20000010016 */
[----:B------:R-:W-:-:S02]  /*4130*/  MOV R4, R2 ;  /* 0x0000000200047202 */ /* 0x000fc40000000f00 */
[----:B0-234-:R-:W-:Y:S01]  /*4140*/  FMUL.FTZ R8, R10, -1.4426950216293334961 ;  /* 0xbfb8aa3b0a087820 */ /* 0x01dfe20000410000 */
[----:B------:R-:W-:-:S05]  /*4150*/  FMUL.FTZ R3, R20, -1.4426950216293334961 ;  /* 0xbfb8aa3b14037820 */ /* 0x000fca0000410000 */
[----:B------:R-:W0:Y:S01]  /*4160*/  MUFU.EX2 R8, R8 ;  /* 0x0000000800087308 */ /* 0x000e220000000800 */
[----:B-1----:R-:W-:-:S03]  /*4170*/  IMAD R11, R43, UR10, RZ ;  /* 0x0000000a2b0b7c24 */ /* 0x002fc6000f8e02ff */
[----:B------:R-:W1:Y:S01]  /*4180*/  MUFU.EX2 R3, R3 ;  /* 0x0000000300037308 */ /* 0x000e620000000800 */
[----:B------:R-:W-:-:S04]  /*4190*/  IMAD.WIDE.U32 R4, R40, UR10, R4 ;  /* 0x0000000a28047c25 */ /* 0x000fc8000f8e0004 */
[----:B------:R-:W-:Y:S01]  /*41a0*/  IMAD R11, R40, UR11, R11 ;  /* 0x0000000b280b7c24 */ /* 0x000fe2000f8e020b */
[----:B------:R-:W-:Y:S01]  /*41b0*/  LEA R2, P1, R4, UR12, 0x2 ;  /* 0x0000000c04027c11 */ /* 0x000fe2000f8210ff */
[----:B0-----:R-:W-:-:S03]  /*41c0*/  FADD.FTZ R9, R8, 1 ;  /* 0x3f80000008097421 */ /* 0x001fc60000010000 */
[----:B------:R-:W-:Y:S01]  /*41d0*/  IADD3 R11, PT, PT, R5, R11, RZ ;  /* 0x0000000b050b7210 */ /* 0x000fe20007ffe0ff */
[----:B-1----:R-:W-:-:S03]  /*41e0*/  FADD.FTZ R6, R3, 1 ;  /* 0x3f80000003067421 */ /* 0x002fc60000010000 */
[----:B------:R-:W-:Y:S01]  /*41f0*/  LEA.HI.X R3, R4, UR13, R11, 0x2, P1 ;  /* 0x0000000d04037c11 */ /* 0x000fe200088f140b */
[----:B------:R-:W0:Y:S08]  /*4200*/  MUFU.RCP R9, R9 ;  /* 0x0000000900097308 */ /* 0x000e300000001000 */
[----:B------:R-:W1:Y:S01]  /*4210*/  MUFU.RCP R7, R6 ;  /* 0x0000000600077308 */ /* 0x000e620000001000 */
[----:B0-----:R-:W-:Y:S01]  /*4220*/  FMUL.FTZ R5, R10, R9 ;  /* 0x000000090a057220 */ /* 0x001fe20000410000 */
[----:B-1----:R-:W-:-:S05]  /*4230*/  FMUL.FTZ R4, R20, R7 ;  /* 0x0000000714047220 */ /* 0x002fca0000410000 */
[----:B------:R0:W-:Y:S02]  /*4240*/  STG.E.64 desc[UR16][R2.64], R4 ;  /* 0x0000000402007986 */ /* 0x0001e4000c101b10 */
.L_x_2220:
[----:B------:R-:W-:Y:S05]  /*4250*/  BSYNC.RECONVERGENT B0 ;  /* 0x0000000000007941 */ /* 0x000fea0003800200 */
.L_x_2204:
[----:B------:R-:W2:Y:S01]  /*4260*/  LDCU UR5, c[0x0][0x3f8] ;  /* 0x00007f00ff0577ac */ /* 0x000ea20008000800 */
[----:B------:R-:W2:Y:S01]  /*4270*/  LDCU UR8, c[0x0][0x3c8] ;  /* 0x00007900ff0877ac */ /* 0x000ea20008000800 */
[----:B------:R-:W-:Y:S02]  /*4280*/  UIADD3 UR7, UPT, UPT, UR20, UR7, URZ ;  /* 0x0000000714077290 */ /* 0x000fe4000fffe0ff */
[----:B------:R-:W-:Y:S02]  /*4290*/  UIADD3 UR4, UPT, UPT, UR4, 0x1, URZ ;  /* 0x0000000104047890 */ /* 0x000fe4000fffe0ff */
[----:B--2---:R-:W-:-:S04]  /*42a0*/  UIMAD UR5, UR5, UR8, URZ ;  /* 0x00000008050572a4 */ /* 0x004fc8000f8e02ff */
[----:B------:R-:W-:-:S09]  /*42b0*/  UISETP.GE.AND UP0, UPT, UR7, UR5, UPT ;  /* 0x000000050700728c */ /* 0x000fd2000bf06270 */
[----:B------:R-:W-:Y:S05]  /*42c0*/  BRA.U !UP0, `(.L_x_2235) ;  /* 0xffffffc108047547 */ /* 0x000fea000b83ffff */
[----:B------:R-:W-:Y:S05]  /*42d0*/  EXIT ;  /* 0x000000000000794d */ /* 0x000fea0003800000 */
.L_x_2236:
        /* <DEDUP_REMOVED lines=10> */
.L_x_2525:


//--------------------- .text._Z35group_norm_nhwc_fwd_one_pass_kernelI11Fp32IOBf16WLi64ELi20ELi640EEv26Group_norm_nhwc_fwd_params --------------------------
	.section	.text._Z35group_norm_nhwc_fwd_one_pass_kernelI11Fp32IOBf16WLi64ELi20ELi640EEv26Group_norm_nhwc_fwd_params,"ax",@progbits
	.align	128
        .global         _Z35group_norm_nhwc_fwd_one_pass_kernelI11Fp32IOBf16WLi64ELi20ELi640EEv26Group_norm_nhwc_fwd_params
        .type           _Z35group_norm_nhwc_fwd_one_pass_kernelI11Fp32IOBf16WLi64ELi20ELi640EEv26Group_norm_nhwc_fwd_params,@function
        .size           _Z35group_norm_nhwc_fwd_one_pass_kernelI11Fp32IOBf16WLi64ELi20ELi640EEv26Group_norm_nhwc_fwd_params,(.L_x_2526 - _Z35group_norm_nhwc_fwd_one_pass_kernelI11Fp32IOBf16WLi64ELi20ELi640EEv26Group_norm_nhwc_fwd_params)
        .other          _Z35group_norm_nhwc_fwd_one_pass_kernelI11Fp32IOBf16WLi64ELi20ELi640EEv26Group_norm_nhwc_fwd_params,@"STO_CUDA_ENTRY STV_DEFAULT"
_Z35group_norm_nhwc_fwd_one_pass_kernelI11Fp32IOBf16WLi64ELi20ELi640EEv26Group_norm_nhwc_fwd_params:
.text._Z35group_norm_nhwc_fwd_one_pass_kernelI11Fp32IOBf16WLi64ELi20ELi640EEv26Group_norm_nhwc_fwd_params:
        /* <DEDUP_REMOVED lines=35> */
.L_x_2252:
        /* <DEDUP_REMOVED lines=93> */
.L_x_2238:
[----:B------:R-:W-:Y:S05]  /*0800*/  BSYNC.RECONVERGENT B0 ;  /* 0x0000000000007941 */ /* 0x000fea0003800200 */
.L_x_2237:
        /* <DEDUP_REMOVED lines=56> */
.L_x_2240:
[----:B------:R-:W-:Y:S05]  /*0b90*/  BSYNC.RECONVERGENT B0 ;  /* 0x0000000000007941 */ /* 0x000fea0003800200 */
.L_x_2239:
        /* <DEDUP_REMOVED lines=31> */
.L_x_2243:
[----:B---3--:R-:W3:Y:S04]  /*0d90*/  LDG.E.STRONG.GPU R10, desc[UR16][R8.64] ;  /* 0x00000010080a7981 */ /* 0x008ee8000c1ef900 */
[----:B---3--:R-:W-:Y:S01]  /*0da0*/  CCTL.IVALL ;  /* 0x00000000ff00798f */ /* 0x008fe20002000000 */
[----:B------:R-:W-:Y:S05]  /*0db0*/  YIELD ;  /* 0x0000000000007946 */ /* 0x000fea0003800000 */
[----:B------:R-:W-:-:S13]  /*0dc0*/  ISETP.NE.AND P2, PT, R10, R13, PT ;  /* 0x0000000d0a00720c */ /* 0x000fda0003f45270 */
[----:B------:R-:W-:Y:S05]  /*0dd0*/  @P2 BRA `(.L_x_2243) ;  /* 0xfffffffc00ec2947 */ /* 0x000fea000383ffff */
.L_x_2242:
        /* <DEDUP_REMOVED lines=15> */
.L_x_2245:
        /* <DEDUP_REMOVED lines=91> */
.L_x_2244:
        /* <DEDUP_REMOVED lines=56> */
.L_x_2246:
        /* <DEDUP_REMOVED lines=29> */
.L_x_2247:
        /* <DEDUP_REMOVED lines=14> */
.L_x_2248:
[----:B------:R-:W-:Y:S05]  /*1ab0*/  BSYNC.RECONVERGENT B0 ;  /* 0x0000000000007941 */ /* 0x000fea0003800200 */
.L_x_2241:
        /* <DEDUP_REMOVED lines=19> */
[----:B--2---:R-:W2:Y:S04]  /*1bf0*/  LDG.E.U16 R16, desc[UR16][R10.64] ;  /* 0x000000100a107981 */ /* 0x004ea8000c1e1500 */
[----:B------:R-:W3:Y:S04]  /*1c00*/  LDG.E.U16 R0, desc[UR16][R8.64] ;  /* 0x0000001008007981 */ /* 0x000ee8000c1e1500 */
[----:B------:R1:W4:Y:S04]  /*1c10*/  LDG.E.U16 R25, desc[UR16][R8.64+0x2] ;  /* 0x0000021008197981 */ /* 0x000328000c1e1500 */
[----:B------:R2:W5:Y:S04]  /*1c20*/  LDG.E.U16 R10, desc[UR16][R10.64+0x2] ;  /* 0x000002100a0a7981 */ /* 0x000568000c1e1500 */
[----:B------:R-:W0:Y:S01]  /*1c30*/  LDS.64 R18, [UR5+0xc0] ;  /* 0x0000c005ff127984 */ /* 0x000e220008000a00 */
[----:B------:R-:W1:Y:S01]  /*1c40*/  LDCU.U8 UR5, c[0x0][0x3fc] ;  /* 0x00007f80ff0577ac */ /* 0x000e620008000000 */
[----:B0-----:R-:W-:-:S04]  /*1c50*/  FMUL.FTZ R18, R18, UR10 ;  /* 0x0000000a12127c20 */ /* 0x001fc80008410000 */
[----:B------:R-:W-:-:S04]  /*1c60*/  FMUL.FTZ R12, R18, R18 ;  /* 0x00000012120c7220 */ /* 0x000fc80000410000 */
[----:B------:R-:W-:Y:S01]  /*1c70*/  FFMA.FTZ R19, R19, UR10, -R12 ;  /* 0x0000000a13137c23 */ /* 0x000fe2000801080c */
[----:B------:R-:W0:Y:S04]  /*1c80*/  LDCU.64 UR10, c[0x0][0x3e8] ;  /* 0x00007d00ff0a77ac */ /* 0x000e280008000a00 */
[----:B------:R-:W-:-:S13]  /*1c90*/  FSETP.GTU.FTZ.AND P1, PT, R19, RZ, PT ;  /* 0x000000ff1300720b */ /* 0x000fda0003f3c000 */
[----:B------:R-:W0:Y:S01]  /*1ca0*/  @P1 LDC R12, c[0x0][0x3a8] ;  /* 0x0000ea00ff0c1b82 */ /* 0x000e220000000800 */
[----:B-1----:R-:W-:Y:S01]  /*1cb0*/  UISETP.NE.AND UP0, UPT, UR5, URZ, UPT ;  /* 0x000000ff0500728c */ /* 0x002fe2000bf05270 */
[C---:B------:R-:W-:Y:S01]  /*1cc0*/  FADD.FTZ R9, -R18.reuse, R4 ;  /* 0x0000000412097221 */ /* 0x040fe20000010100 */
[----:B------:R-:W-:Y:S01]  /*1cd0*/  FADD.FTZ R5, -R18, R5 ;  /* 0x0000000512057221 */ /* 0x000fe20000010100 */
[----:B0-----:R-:W-:Y:S01]  /*1ce0*/  @P1 FADD.FTZ R19, R19, R12 ;  /* 0x0000000c13131221 */ /* 0x001fe20000010000 */
[----:B------:R-:W-:-:S06]  /*1cf0*/  MOV R12, 0x3f800000 ;  /* 0x3f800000000c7802 */ /* 0x000fcc0000000f00 */
[----:B------:R-:W0:Y:S01]  /*1d00*/  @P1 MUFU.RSQ R12, R19 ;  /* 0x00000013000c1308 */ /* 0x000e220000001400 */
[----:B------:R-:W-:-:S04]  /*1d10*/  ISETP.GE.U32.AND P1, PT, R24, UR10, PT ;  /* 0x0000000a18007c0c */ /* 0x000fc8000bf26070 */
[----:B------:R-:W-:Y:S01]  /*1d20*/  ISETP.GE.AND.EX P1, PT, R3, UR11, PT, P1 ;  /* 0x0000000b03007c0c */ /* 0x000fe2000bf26310 */
[-C--:B0-----:R-:W-:Y:S01]  /*1d30*/  FMUL.FTZ R9, R9, R12.reuse ;  /* 0x0000000c09097220 */ /* 0x081fe20000410000 */
[----:B------:R-:W-:Y:S01]  /*1d40*/  FMUL.FTZ R5, R5, R12 ;  /* 0x0000000c05057220 */ /* 0x000fe20000410000 */
[----:B--2---:R-:W-:Y:S01]  /*1d50*/  IMAD.U32 R11, R16, 0x10000, RZ ;  /* 0x00010000100b7824 */ /* 0x004fe200078e00ff */
[----:B---3--:R-:W-:Y:S02]  /*1d60*/  SHF.L.U32 R0, R0, 0x10, RZ ;  /* 0x0000001000007819 */ /* 0x008fe400000006ff */
[----:B----4-:R-:W-:Y:S02]  /*1d70*/  SHF.L.U32 R8, R25, 0x10, RZ ;  /* 0x0000001019087819 */ /* 0x010fe400000006ff */
[----:B-----5:R-:W-:Y:S01]  /*1d80*/  SHF.L.U32 R13, R10, 0x10, RZ ;  /* 0x000000100a0d7819 */ /* 0x020fe200000006ff */
[----:B------:R-:W-:-:S04]  /*1d90*/  FFMA.FTZ R4, R0, R9, R11 ;  /* 0x0000000900047223 */ /* 0x000fc8000001000b */
        /* <DEDUP_REMOVED lines=12> */
.L_x_2249:
[----:B------:R-:W-:Y:S04]  /*1e60*/  BSSY.RECONVERGENT B0, `(.L_x_2250) ;  /* 0x000000c000007945 */ /* 0x000fe80003800200 */
        /* <DEDUP_REMOVED lines=8> */
[----:B------:R-:W-:-:S04]  /*1ef0*/  IADD3 R9, PT, PT, R27, R9, RZ ;  /* 0x000000091b097210 */ /* 0x000fc80007ffe0ff */
[----:B------:R-:W-:-:S05]  /*1f00*/  LEA.HI.X R9, R26, UR11, R9, 0x2, P1 ;  /* 0x0000000b1a097c11 */ /* 0x000fca00088f1409 */
[----:B------:R0:W-:Y:S02]  /*1f10*/  STG.E.64 desc[UR16][R8.64], R4 ;  /* 0x0000000408007986 */ /* 0x0001e4000c101b10 */
.L_x_2251:
[----:B------:R-:W-:Y:S05]  /*1f20*/  BSYNC.RECONVERGENT B0 ;  /* 0x0000000000007941 */ /* 0x000fea0003800200 */
.L_x_2250:
[----:B------:R-:W-:Y:S02]  /*1f30*/  UIADD3 UR8, UPT, UPT, UR20, UR8, URZ ;  /* 0x0000000814087290 */ /* 0x000fe4000fffe0ff */
[----:B------:R-:W-:Y:S02]  /*1f40*/  UIADD3 UR4, UPT, UPT, UR4, 0x1, URZ ;  /* 0x0000000104047890 */ /* 0x000fe4000fffe0ff */
[----:B------:R-:W-:-:S09]  /*1f50*/  UISETP.GE.AND UP0, UPT, UR8, UR7, UPT ;  /* 0x000000070800728c */ /* 0x000fd2000bf06270 */
[----:B------:R-:W-:Y:S05]  /*1f60*/  BRA.U !UP0, `(.L_x_2252) ;  /* 0xffffffe108b07547 */ /* 0x000fea000b83ffff */
[----:B------:R-:W-:Y:S05]  /*1f70*/  EXIT ;  /* 0x000000000000794d */ /* 0x000fea0003800000 */
.L_x_2253:
        /* <DEDUP_REMOVED lines=16> */
.L_x_2526:


//--------------------- .text._Z35group_norm_nhwc_fwd_one_pass_kernelI11Fp32IOBf16WLi128ELi20ELi640EEv26Group_norm_nhwc_fwd_params --------------------------
	.section	.text._Z35group_norm_nhwc_fwd_one_pass_kernelI11Fp32IOBf16WLi128ELi20ELi640EEv26Group_norm_nhwc_fwd_params,"ax",@progbits
	.align	128
        .global         _Z35group_norm_nhwc_fwd_one_pass_kernelI11Fp32IOBf16WLi128ELi20ELi640EEv26Group_norm_nhwc_fwd_params
        .type           _Z35group_norm_nhwc_fwd_one_pass_kernelI11Fp32IOBf16WLi128ELi20ELi640EEv26Group_norm_nhwc_fwd_params,@function
        .size           _Z35group_norm_nhwc_fwd_one_pass_kernelI11Fp32IOBf16WLi128ELi20ELi640EEv26Group_norm_nhwc_fwd_params,(.L_x_2527 - _Z35group_norm_nhwc_fwd_one_pass_kernelI11Fp32IOBf16WLi128ELi20ELi640EEv26Group_norm_nhwc_fwd_params)
        .other          _Z35group_norm_nhwc_fwd_one_pass_kernelI11Fp32IOBf16WLi128ELi20ELi640EEv26Group_norm_nhwc_fwd_params,@"STO_CUDA_ENTRY STV_DEFAULT"
_Z35group_norm_nhwc_fwd_one_pass_kernelI11Fp32IOBf16WLi128ELi20ELi640EEv26Group_norm_nhwc_fwd_params:
.text._Z35group_norm_nhwc_fwd_one_pass_kernelI11Fp32IOBf16WLi128ELi20ELi640EEv26Group_norm_nhwc_fwd_params:
        /* <DEDUP_REMOVED lines=36> */
.L_x_2273:
[----:B0-----:R-:W0:Y:S01]  /*0240*/  LDC R0, c[0x0][0x3f8] ;  /* 0x0000fe00ff007b82 */ /* 0x001e220000000800 */
[----:B-1----:R-:W1:Y:S01]  /*0250*/  LDCU.64 UR8, c[0x0][0x3e8] ;  /* 0x00007d00ff0877ac */ /* 0x002e620008000a00 */
[----:B0-----:R-:W-:Y:S02]  /*0260*/  IABS R7, R0 ;  /* 0x0000000000077213 */ /* 0x001fe40000000000 */
[----:B------:R-:W-:Y:S02]  /*0270*/  ISETP.NE.AND P3, PT, R0, RZ, PT ;  /* 0x000000ff0000720c */ /* 0x000fe40003f65270 */
[----:B------:R-:W0:Y:S08]  /*0280*/  I2F.RP R6, R7 ;  /* 0x0000000700067306 */ /* 0x000e300000209400 */
[----:B0-----:R-:W0:Y:S02]  /*0290*/  MUFU.RCP R6, R6 ;  /* 0x0000000600067308 */ /* 0x001e240000001000 */
[----:B0-2---:R-:W-:-:S06]  /*02a0*/  VIADD R4, R6, 0xffffffe ;  /* 0x0ffffffe06047836 */ /* 0x005fcc0000000000 */
        /* <DEDUP_REMOVED lines=18> */
[----:B------:R-:W-:Y:S01]  /*03d0*/  ISETP.GE.U32.AND P1, PT, R23, UR8, PT ;  /* 0x0000000817007c0c */ /* 0x000fe2000bf26070 */
[----:B------:R-:W0:Y:S01]  /*03e0*/  @!P2 LDC.64 R8, c[0x0][0x3e0] ;  /* 0x0000f800ff08ab82 */ /* 0x000e220000000a00 */
[----:B------:R-:W-:Y:S02]  /*03f0*/  MOV R13, R5 ;  /* 0x00000005000d7202 */ /* 0x000fe40000000f00 */
        /* <DEDUP_REMOVED lines=9> */
[----:B-1----:R-:W-:Y:S02]  /*0490*/  IMAD R12, R6, UR8, RZ ;  /* 0x00000008060c7c24 */ /* 0x002fe4000f8e02ff */
[----:B------:R-:W1:Y:S01]  /*04a0*/  @!P2 LDC.64 R6, c[0x0][0x390] ;  /* 0x0000e400ff06ab82 */ /* 0x000e620000000a00 */
[----:B------:R-:W-:Y:S01]  /*04b0*/  IADD3 R24, P3, PT, R0, R11, RZ ;  /* 0x0000000b00187210 */ /* 0x000fe20007f7e0ff */
[----:B------:R-:W-:-:S03]  /*04c0*/  IMAD R27, R13, UR9, R12 ;  /* 0x000000090d1b7c24 */ /* 0x000fc6000f8e020c */
[----:B------:R-:W-:-:S03]  /*04d0*/  LEA.HI.X.SX32 R25, R0, RZ, 0x1, P3 ;  /* 0x000000ff00197211 */ /* 0x000fc600018f0eff */
[----:B------:R-:W3:Y:S01]  /*04e0*/  @!P1 LDC.64 R10, c[0x0][0x390] ;  /* 0x0000e400ff0a9b82 */ /* 0x000ee20000000a00 */
[----:B------:R-:W-:-:S04]  /*04f0*/  IMAD.WIDE.U32 R24, R13, UR8, R24 ;  /* 0x000000080d187c25 */ /* 0x000fc8000f8e0018 */
[----:B------:R-:W-:Y:S01]  /*0500*/  IMAD.IADD R27, R25, 0x1, R27 ;  /* 0x00000001191b7824 */ /* 0x000fe200078e021b */
[----:B------:R-:W-:Y:S01]  /*0510*/  @!P1 MOV R26, R24 ;  /* 0x00000018001a9202 */ /* 0x000fe20000000f00 */
[----:B--2---:R-:W-:Y:S02]  /*0520*/  @!P1 IMAD R12, R17, R4, RZ ;  /* 0x00000004110c9224 */ /* 0x004fe400078e02ff */
[----:B0-----:R-:W-:Y:S02]  /*0530*/  @!P2 IMAD R13, R3, R8, RZ ;  /* 0x00000008030da224 */ /* 0x001fe400078e02ff */
[C---:B------:R-:W-:Y:S01]  /*0540*/  @!P1 IMAD R15, R23.reuse, R5, R12 ;  /* 0x00000005170f9224 */ /* 0x040fe200078e020c */
[----:B------:R-:W-:Y:S01]  /*0550*/  @!P2 MOV R12, R24 ;  /* 0x00000018000ca202 */ /* 0x000fe20000000f00 */
[----:B------:R-:W-:Y:S01]  /*0560*/  @!P2 IMAD R9, R22, R9, R13 ;  /* 0x000000091609a224 */ /* 0x000fe200078e020d */
[----:B------:R-:W-:Y:S01]  /*0570*/  @!P2 MOV R13, R27 ;  /* 0x0000001b000da202 */ /* 0x000fe20000000f00 */
[----:B------:R-:W-:-:S04]  /*0580*/  @!P1 IMAD.WIDE.U32 R4, R23, R4, R26 ;  /* 0x0000000417049225 */ /* 0x000fc800078e001a */
[----:B------:R-:W-:Y:S01]  /*0590*/  @!P2 IMAD.WIDE.U32 R12, R22, R8, R12 ;  /* 0x00000008160ca225 */ /* 0x000fe200078e000c */
[----:B------:R-:W-:Y:S02]  /*05a0*/  @!P1 IADD3 R5, PT, PT, R5, R15, RZ ;  /* 0x0000000f05059210 */ /* 0x000fe40007ffe0ff */
[----:B---3--:R-:W-:Y:S02]  /*05b0*/  @!P1 LEA R10, P3, R4, R10, 0x2 ;  /* 0x0000000a040a9211 */ /* 0x008fe400078610ff */
[----:B------:R-:W-:Y:S02]  /*05c0*/  @!P2 IADD3 R9, PT, PT, R13, R9, RZ ;  /* 0x000000090d09a210 */ /* 0x000fe40007ffe0ff */
[----:B-1----:R-:W-:Y:S02]  /*05d0*/  @!P2 LEA R8, P4, R12, R6, 0x2 ;  /* 0x000000060c08a211 */ /* 0x002fe400078810ff */
[----:B------:R-:W-:Y:S01]  /*05e0*/  @!P1 LEA.HI.X R11, R4, R11, R5, 0x2, P3 ;  /* 0x0000000b040b9211 */ /* 0x000fe200018f1405 */
[----:B------:R-:W-:-:S02]  /*05f0*/  IMAD.MOV.U32 R5, RZ, RZ, RZ ;  /* 0x000000ffff057224 */ /* 0x000fc400078e00ff */
[----:B------:R-:W-:Y:S01]  /*0600*/  HFMA2 R4, -RZ, RZ, 0, 0 ;  /* 0x00000000ff047431 */ /* 0x000fe200000001ff */
[----:B------:R-:W-:Y:S02]  /*0610*/  @!P2 LEA.HI.X R9, R12, R7, R9, 0x2, P4 ;  /* 0x000000070c09a211 */ /* 0x000fe400020f1409 */
[----:B------:R-:W-:-:S03]  /*0620*/  CS2R R6, SRZ ;  /* 0x0000000000067805 */ /* 0x000fc6000001ff00 */
        /* <DEDUP_REMOVED lines=49> */
.L_x_2255:
[----:B------:R-:W-:Y:S05]  /*0940*/  BSYNC.RECONVERGENT B0 ;  /* 0x0000000000007941 */ /* 0x000fea0003800200 */
.L_x_2254:
        /* <DEDUP_REMOVED lines=56> */
.L_x_2257:
[----:B------:R-:W-:Y:S05]  /*0cd0*/  BSYNC.RECONVERGENT B0 ;  /* 0x0000000000007941 */ /* 0x000fea0003800200 */
.L_x_2256:
        /* <DEDUP_REMOVED lines=31> */
.L_x_2260:
[----:B---3--:R-:W3:Y:S04]  /*0ed0*/  LDG.E.STRONG.GPU R8, desc[UR14][R10.64] ;  /* 0x0000000e0a087981 */ /* 0x008ee8000c1ef900 */
[----:B---3--:R-:W-:Y:S01]  /*0ee0*/  CCTL.IVALL ;  /* 0x00000000ff00798f */ /* 0x008fe20002000000 */
[----:B------:R-:W-:Y:S05]  /*0ef0*/  YIELD ;  /* 0x0000000000007946 */ /* 0x000fea0003800000 */
[----:B------:R-:W-:-:S13]  /*0f00*/  ISETP.NE.AND P2, PT, R8, R13, PT ;  /* 0x0000000d0800720c */ /* 0x000fda0003f45270 */
[----:B------:R-:W-:Y:S05]  /*0f10*/  @P2 BRA `(.L_x_2260) ;  /* 0xfffffffc00ec2947 */ /* 0x000fea000383ffff */
.L_x_2259:
        /* <DEDUP_REMOVED lines=15> */
.L_x_2262:
        /* <DEDUP_REMOVED lines=15> */
[----:B------:R-:W-:Y:S01]  /*1100*/  MOV R12, UR24 ;  /* 0x00000018000c7c02 */ /* 0x000fe20008000f00 */
[----:B------:R-:W-:Y:S01]  /*1110*/  IMAD.U32 R13, RZ, RZ, UR25 ;  /* 0x00000019ff0d7e24 */ /* 0x000fe2000f8e00ff */
[----:B------:R-:W-:-:S05]  /*1120*/  MOV R10, UR23 ;  /* 0x00000017000a7c02 */ /* 0x000fca0008000f00 */
        /* <DEDUP_REMOVED lines=27> */
[----:B------:R-:W-:Y:S01]  /*12e0*/  ISETP.EQ.OR P2, PT, R12, UR13, P1 ;  /* 0x0000000d0c007c0c */ /* 0x000fe20008f42670 */
[----:B------:R-:W-:-:S04]  /*12f0*/  IMAD.U32 R12, RZ, RZ, UR24 ;  /* 0x00000018ff0c7e24 */ /* 0x000fc8000f8e00ff */
        /* <DEDUP_REMOVED lines=16> */
[----:B------:R-:W-:Y:S02]  /*1400*/  MOV R10, UR24 ;  /* 0x00000018000a7c02 */ /* 0x000fe40008000f00 */
[----:B------:R-:W-:Y:S01]  /*1410*/  MOV R11, UR25 ;  /* 0x00000019000b7c02 */ /* 0x000fe20008000f00 */
[----:B------:R-:W-:-:S05]  /*1420*/  @!UP0 UIMAD.WIDE.U32 UR24, UR19, 0x8, UR16 ;  /* 0x00000008131888a5 */ /* 0x000fca000f8e0010 */
[----:B------:R-:W4:Y:S01]  /*1430*/  @!P2 LDG.E.64 R10, desc[UR14][R10.64] ;  /* 0x0000000e0a0aa981 */ /* 0x000f22000c1e1b00 */
[----:B------:R-:W-:Y:S01]  /*1440*/  MOV R14, UR24 ;  /* 0x00000018000e7c02 */ /* 0x000fe20008000f00 */
[----:B------:R-:W-:-:S06]  /*1450*/  IMAD.U32 R15, RZ, RZ, UR25 ;  /* 0x00000019ff0f7e24 */ /* 0x000fcc000f8e00ff */
        /* <DEDUP_REMOVED lines=22> */
.L_x_2261:
        /* <DEDUP_REMOVED lines=38> */
[----:B------:R-:W-:Y:S01]  /*1820*/  MOV R13, UR11 ;  /* 0x0000000b000d7c02 */ /* 0x000fe20008000f00 */
[----:B------:R-:W3:Y:S02]  /*1830*/  @!P2 LDG.E.64 R10, desc[UR14][R10.64] ;  /* 0x0000000e0a0aa981 */ /* 0x000ee4000c1e1b00 */
[----:B-1----:R-:W-:Y:S02]  /*1840*/  MOV R14, UR8 ;  /* 0x00000008000e7c02 */ /* 0x002fe40008000f00 */
[----:B------:R-:W-:Y:S01]  /*1850*/  MOV R15, UR9 ;  /* 0x00000009000f7c02 */ /* 0x000fe20008000f00 */
[----:B------:R-:W4:Y:S05]  /*1860*/  @!P3 LDG.E.64 R12, desc[UR14][R12.64] ;  /* 0x0000000e0c0cb981 */ /* 0x000f2a000c1e1b00 */
[----:B------:R-:W5:Y:S01]  /*1870*/  @!P4 LDG.E.64 R14, desc[UR14][R14.64] ;  /* 0x0000000e0e0ec981 */ /* 0x000f62000c1e1b00 */
[----:B0-----:R-:W-:Y:S01]  /*1880*/  @!P1 FADD.FTZ R20, R20, R8 ;  /* 0x0000000814149221 */ /* 0x001fe20000010000 */
[----:B------:R-:W-:Y:S01]  /*1890*/  MOV R8, UR5 ;  /* 0x0000000500087c02 */ /* 0x000fe20008000f00 */
[----:B------:R-:W-:-:S04]  /*18a0*/  @!P1 FADD.FTZ R21, R21, R9 ;  /* 0x0000000915159221 */ /* 0x000fc80000010000 */
[----:B------:R-:W-:-:S05]  /*18b0*/  VIADD R8, R8, 0x4 ;  /* 0x0000000408087836 */ /* 0x000fca0000000000 */
[----:B------:R-:W-:Y:S01]  /*18c0*/  R2UR UR5, R8 ;  /* 0x00000000080572ca */ /* 0x000fe200000e0000 */
[----:B---3--:R-:W-:Y:S01]  /*18d0*/  @!P2 FADD.FTZ R20, R20, R10 ;  /* 0x0000000a1414a221 */ /* 0x008fe20000010000 */
[----:B------:R-:W-:-:S03]  /*18e0*/  @!P2 FADD.FTZ R21, R21, R11 ;  /* 0x0000000b1515a221 */ /* 0x000fc60000010000 */
[----:B----4-:R-:W-:Y:S01]  /*18f0*/  @!P3 FADD.FTZ R20, R20, R12 ;  /* 0x0000000c1414b221 */ /* 0x010fe20000010000 */
[----:B------:R-:W-:-:S03]  /*1900*/  @!P3 FADD.FTZ R21, R21, R13 ;  /* 0x0000000d1515b221 */ /* 0x000fc60000010000 */
[----:B-----5:R-:W-:Y:S01]  /*1910*/  @!P4 FADD.FTZ R20, R20, R14 ;  /* 0x0000000e1414c221 */ /* 0x020fe20000010000 */
[----:B------:R-:W-:-:S07]  /*1920*/  @!P4 FADD.FTZ R21, R21, R15 ;  /* 0x0000000f1515c221 */ /* 0x000fce0000010000 */
.L_x_2263:
        /* <DEDUP_REMOVED lines=23> */
[----:B------:R-:W-:-:S05]  /*1aa0*/  IMAD.U32 R12, RZ, RZ, UR5 ;  /* 0x00000005ff0c7e24 */ /* 0x000fca000f8e00ff */
[----:B------:R-:W-:-:S04]  /*1ab0*/  IADD3 R12, PT, PT, R12, 0x2, RZ ;  /* 0x000000020c0c7810 */ /* 0x000fc80007ffe0ff */
[----:B------:R-:W-:Y:S01]  /*1ac0*/  R2UR UR5, R12 ;  /* 0x000000000c0572ca */ /* 0x000fe200000e0000 */
[----:B0-----:R-:W-:Y:S01]  /*1ad0*/  @!P2 FADD.FTZ R20, R20, R8 ;  /* 0x000000081414a221 */ /* 0x001fe20000010000 */
[----:B------:R-:W-:-:S03]  /*1ae0*/  @!P2 FADD.FTZ R21, R21, R9 ;  /* 0x000000091515a221 */ /* 0x000fc60000010000 */
[----:B---3--:R-:W-:Y:S01]  /*1af0*/  @!P1 FADD.FTZ R20, R20, R10 ;  /* 0x0000000a14149221 */ /* 0x008fe20000010000 */
[----:B------:R-:W-:-:S09]  /*1b00*/  @!P1 FADD.FTZ R21, R21, R11 ;  /* 0x0000000b15159221 */ /* 0x000fd20000010000 */
.L_x_2264:
        /* <DEDUP_REMOVED lines=14> */
.L_x_2265:
[----:B------:R-:W-:Y:S05]  /*1bf0*/  BSYNC.RECONVERGENT B0 ;  /* 0x0000000000007941 */ /* 0x000fea0003800200 */
.L_x_2258:
[----:B------:R-:W4:Y:S01]  /*1c00*/  S2UR UR8, SR_CgaCtaId ;  /* 0x00000000000879c3 */ /* 0x000f220000008800 */
[----:B------:R-:W5:Y:S01]  /*1c10*/  LDCU UR9, c[0x0][0x414] ;  /* 0x00008280ff0977ac */ /* 0x000f620008000800 */
[----:B------:R-:W-:Y:S02]  /*1c20*/  ISETP.NE.AND P1, PT, R18, RZ, PT ;  /* 0x000000ff1200720c */ /* 0x000fe40003f25270 */
[----:B------:R-:W-:Y:S01]  /*1c30*/  MOV R13, UR7 ;  /* 0x00000007000d7c02 */ /* 0x000fe20008000f00 */
[----:B------:R-:W-:Y:S01]  /*1c40*/  UMOV UR5, 0x400 ;  /* 0x0000040000057882 */ /* 0x000fe20000000000 */
[----:B------:R-:W-:Y:S02]  /*1c50*/  LOP3.LUT R11, R19, 0xffff, RZ, 0xc0, !PT ;  /* 0x0000ffff130b7812 */ /* 0x000fe400078ec0ff */
[----:B--2---:R-:W2:Y:S03]  /*1c60*/  @P0 LDC.64 R28, c[0x0][0x388] ;  /* 0x0000e200ff1c0b82 */ /* 0x004ea60000000a00 */
[----:B------:R-:W-:-:S05]  /*1c70*/  IMAD.IADD R0, R0, 0x1, R11 ;  /* 0x0000000100007824 */ /* 0x000fca00078e020b */
[----:B-1----:R-:W1:Y:S01]  /*1c80*/  LDC.64 R14, c[0x0][0x398] ;  /* 0x0000e600ff0e7b82 */ /* 0x002e620000000a00 */
[----:B-----5:R-:W-:Y:S01]  /*1c90*/  @P0 FMUL.FTZ R12, R20, UR9 ;  /* 0x00000009140c0c20 */ /* 0x020fe20008410000 */
[----:B----4-:R-:W-:-:S06]  /*1ca0*/  ULEA UR5, UR8, UR5, 0x18 ;  /* 0x0000000508057291 */ /* 0x010fcc000f8ec0ff */
[----:B---3--:R-:W0:Y:S01]  /*1cb0*/  LDC.64 R8, c[0x0][0x3a0] ;  /* 0x0000e800ff087b82 */ /* 0x008e220000000a00 */
        /* <DEDUP_REMOVED lines=25> */
[----:B-----5:R-:W-:Y:S02]  /*1e50*/  SHF.L.U32 R13, R14, 0x10, RZ ;  /* 0x000000100e0d7819 */ /* 0x020fe400000006ff */
[----:B----4-:R-:W-:Y:S01]  /*1e60*/  SHF.L.U32 R14, R29, 0x10, RZ ;  /* 0x000000101d0e7819 */ /* 0x010fe200000006ff */
        /* <DEDUP_REMOVED lines=11> */
[----:B------:R-:W-:Y:S01]  /*1f20*/  FADD.FTZ R5, -R0, R5 ;  /* 0x0000000500057221 */ /* 0x000fe20000010100 */
[----:B------:R-:W1:Y:S03]  /*1f30*/  LDCU.64 UR8, c[0x0][0x380] ;  /* 0x00007000ff0877ac */ /* 0x000e660008000a00 */
[----:B------:R-:W-:-:S04]  /*1f40*/  FMUL.FTZ R5, R5, R10 ;  /* 0x0000000a05057220 */ /* 0x000fc80000410000 */
[----:B------:R-:W-:Y:S01]  /*1f50*/  FFMA.FTZ R5, R13, R5, R14 ;  /* 0x000000050d057223 */ /* 0x000fe2000001000e */
[----:B0-----:R-:W-:Y:S02]  /*1f60*/  IMAD R8, R17, UR16, RZ ;  /* 0x0000001011087c24 */ /* 0x001fe4000f8e02ff */
[----:B------:R-:W-:-:S04]  /*1f70*/  IMAD.WIDE.U32 R20, R23, UR16, R20 ;  /* 0x0000001017147c25 */ /* 0x000fc8000f8e0014 */
[----:B------:R-:W-:Y:S01]  /*1f80*/  IMAD R9, R23, UR17, R8 ;  /* 0x0000001117097c24 */ /* 0x000fe2000f8e0208 */
[----:B-1----:R-:W-:-:S04]  /*1f90*/  LEA R8, P1, R20, UR8, 0x2 ;  /* 0x0000000814087c11 */ /* 0x002fc8000f8210ff */
[----:B------:R-:W-:Y:S01]  /*1fa0*/  IADD3 R9, PT, PT, R21, R9, RZ ;  /* 0x0000000915097210 */ /* 0x000fe20007ffe0ff */
[----:B------:R-:W-:-:S03]  /*1fb0*/  FADD.FTZ R21, -R0, R4 ;  /* 0x0000000400157221 */ /* 0x000fc60000010100 */
[----:B------:R-:W-:Y:S01]  /*1fc0*/  LEA.HI.X R9, R20, UR9, R9, 0x2, P1 ;  /* 0x0000000914097c11 */ /* 0x000fe200088f1409 */
[----:B------:R-:W-:-:S04]  /*1fd0*/  FMUL.FTZ R4, R21, R10 ;  /* 0x0000000a15047220 */ /* 0x000fc80000410000 */
[----:B------:R-:W-:-:S05]  /*1fe0*/  FFMA.FTZ R4, R12, R4, R15 ;  /* 0x000000040c047223 */ /* 0x000fca000001000f */
[----:B------:R0:W-:Y:S02]  /*1ff0*/  STG.E.64 desc[UR14][R8.64], R4 ;  /* 0x0000000408007986 */ /* 0x0001e4000c101b0e */
.L_x_2269:
[----:B------:R-:W-:Y:S05]  /*2000*/  BSYNC.RECONVERGENT B1 ;  /* 0x0000000000017941 */ /* 0x000fea0003800200 */
.L_x_2268:
[----:B------:R-:W-:Y:S05]  /*2010*/  @P2 BRA `(.L_x_2270) ;  /* 0x0000000400442947 */ /* 0x000fea0003800000 */
[----:B------:R-:W1:Y:S01]  /*2020*/  LDCU.64 UR8, c[0x0][0x3e0] ;  /* 0x00007c00ff0877ac */ /* 0x000e620008000a00 */
[----:B0-----:R-:W-:Y:S01]  /*2030*/  MOV R4, R24 ;  /* 0x0000001800047202 */ /* 0x001fe20000000f00 */
[C---:B------:R-:W-:Y:S01]  /*2040*/  FADD.FTZ R9, -R0.reuse, R6 ;  /* 0x0000000600097221 */ /* 0x040fe20000010100 */
[----:B------:R-:W-:Y:S01]  /*2050*/  MOV R5, R27 ;  /* 0x0000001b00057202 */ /* 0x000fe20000000f00 */
[----:B------:R-:W0:Y:S01]  /*2060*/  LDCU.64 UR10, c[0x0][0x380] ;  /* 0x00007000ff0a77ac */ /* 0x000e220008000a00 */
[----:B------:R-:W-:Y:S01]  /*2070*/  FADD.FTZ R7, -R0, R7 ;  /* 0x0000000700077221 */ /* 0x000fe20000010100 */
[----:B------:R-:W-:-:S03]  /*2080*/  FMUL.FTZ R9, R9, R10 ;  /* 0x0000000a09097220 */ /* 0x000fc60000410000 */
[----:B------:R-:W-:Y:S01]  /*2090*/  FMUL.FTZ R10, R7, R10 ;  /* 0x0000000a070a7220 */ /* 0x000fe20000410000 */
[----:B------:R-:W-:-:S03]  /*20a0*/  FFMA.FTZ R12, R12, R9, R15 ;  /* 0x000000090c0c7223 */ /* 0x000fc6000001000f */
[----:B------:R-:W-:Y:S01]  /*20b0*/  FFMA.FTZ R13, R13, R10, R14 ;  /* 0x0000000a0d0d7223 */ /* 0x000fe2000001000e */
[----:B-1----:R-:W-:Y:S02]  /*20c0*/  IMAD R21, R3, UR8, RZ ;  /* 0x0000000803157c24 */ /* 0x002fe4000f8e02ff */
[----:B------:R-:W-:-:S04]  /*20d0*/  IMAD.WIDE.U32 R4, R22, UR8, R4 ;  /* 0x0000000816047c25 */ /* 0x000fc8000f8e0004 */
[----:B------:R-:W-:Y:S01]  /*20e0*/  IMAD R21, R22, UR9, R21 ;  /* 0x0000000916157c24 */ /* 0x000fe2000f8e0215 */
[----:B0-----:R-:W-:-:S04]  /*20f0*/  LEA R6, P1, R4, UR10, 0x2 ;  /* 0x0000000a04067c11 */ /* 0x001fc8000f8210ff */
[----:B------:R-:W-:-:S04]  /*2100*/  IADD3 R21, PT, PT, R5, R21, RZ ;  /* 0x0000001505157210 */ /* 0x000fc80007ffe0ff */
[----:B------:R-:W-:-:S05]  /*2110*/  LEA.HI.X R7, R4, UR11, R21, 0x2, P1 ;  /* 0x0000000b04077c11 */ /* 0x000fca00088f1415 */
[----:B------:R1:W-:Y:S01]  /*2120*/  STG.E.64 desc[UR14][R6.64], R12 ;  /* 0x0000000c06007986 */ /* 0x0003e2000c101b0e */
[----:B------:R-:W-:Y:S05]  /*2130*/  BRA `(.L_x_2270) ;  /* 0x0000000000fc7947 */ /* 0x000fea0003800000 */
.L_x_2267:
        /* <DEDUP_REMOVED lines=13> */
[----:B------:R-:W-:-:S04]  /*2210*/  FFMA.FTZ R5, R13, R5, R14 ;  /* 0x000000050d057223 */ /* 0x000fc8000001000e */
[----:B------:R-:W-:Y:S01]  /*2220*/  FMUL.FTZ R28, R5, -1.4426950216293334961 ;  /* 0xbfb8aa3b051c7820 */ /* 0x000fe20000410000 */
[----:B0-----:R-:W-:Y:S02]  /*2230*/  IMAD R8, R17, UR10, RZ ;  /* 0x0000000a11087c24 */ /* 0x001fe4000f8e02ff */
[----:B------:R-:W-:-:S03]  /*2240*/  IMAD.WIDE.U32 R20, R23, UR10, R20 ;  /* 0x0000000a17147c25 */ /* 0x000fc6000f8e0014 */
[----:B------:R-:W0:Y:S01]  /*2250*/  MUFU.EX2 R28, R28 ;  /* 0x0000001c001c7308 */ /* 0x000e220000000800 */
[----:B------:R-:W-:Y:S01]  /*2260*/  IMAD R9, R23, UR11, R8 ;  /* 0x0000000b17097c24 */ /* 0x000fe2000f8e0208 */
[----:B-1----:R-:W-:-:S04]  /*2270*/  LEA R8, P1, R20, UR16, 0x2 ;  /* 0x0000001014087c11 */ /* 0x002fc8000f8210ff */
        /* <DEDUP_REMOVED lines=14> */
.L_x_2272:
[----:B------:R-:W-:Y:S05]  /*2360*/  BSYNC.RECONVERGENT B1 ;  /* 0x0000000000017941 */ /* 0x000fea0003800200 */
.L_x_2271:
[----:B------:R-:W-:Y:S05]  /*2370*/  @P2 BRA `(.L_x_2270) ;  /* 0x00000000006c2947 */ /* 0x000fea0003800000 */
[C---:B------:R-:W-:Y:S01]  /*2380*/  FADD.FTZ R7, -R0.reuse, R7 ;  /* 0x0000000700077221 */ /* 0x040fe20000010100 */
[----:B0-----:R-:W-:Y:S01]  /*2390*/  FADD.FTZ R5, -R0, R6 ;  /* 0x0000000600057221 */ /* 0x001fe20000010100 */
        /* <DEDUP_REMOVED lines=15> */
[----:B--2---:R-:W-:Y:S01]  /*2490*/  FADD.FTZ R10, R4, 1 ;  /* 0x3f800000040a7421 */ /* 0x004fe20000010000 */
[----:B-1----:R-:W-:Y:S02]  /*24a0*/  LEA R4, P1, R6, UR10, 0x2 ;  /* 0x0000000a06047c11 */ /* 0x002fe4000f8210ff */
[----:B------:R-:W-:Y:S01]  /*24b0*/  IADD3 R5, PT, PT, R7, R5, RZ ;  /* 0x0000000507057210 */ /* 0x000fe20007ffe0ff */
[----:B0-----:R-:W-:Y:S02]  /*24c0*/  FADD.FTZ R8, R0, 1 ;  /* 0x3f80000000087421 */ /* 0x001fe40000010000 */
[----:B------:R-:W0:Y:S01]  /*24d0*/  MUFU.RCP R10, R10 ;  /* 0x0000000a000a7308 */ /* 0x000e220000001000 */
[----:B------:R-:W-:-:S07]  /*24e0*/  LEA.HI.X R5, R6, UR11, R5, 0x2, P1 ;  /* 0x0000000b06057c11 */ /* 0x000fce00088f1405 */
[----:B------:R-:W1:Y:S01]  /*24f0*/  MUFU.RCP R9, R8 ;  /* 0x0000000800097308 */ /* 0x000e620000001000 */
[----:B0-----:R-:W-:Y:S01]  /*2500*/  FMUL.FTZ R13, R13, R10 ;  /* 0x0000000a0d0d7220 */ /* 0x001fe20000410000 */
[----:B-1----:R-:W-:-:S05]  /*2510*/  FMUL.FTZ R12, R12, R9 ;  /* 0x000000090c0c7220 */ /* 0x002fca0000410000 */
[----:B------:R2:W-:Y:S02]  /*2520*/  STG.E.64 desc[UR14][R4.64], R12 ;  /* 0x0000000c04007986 */ /* 0x0005e4000c101b0e */
.L_x_2270:
[----:B------:R-:W-:Y:S05]  /*2530*/  BSYNC.RECONVERGENT B0 ;  /* 0x0000000000007941 */ /* 0x000fea0003800200 */
.L_x_2266:
        /* <DEDUP_REMOVED lines=8> */
.L_x_2274:
        /* <DEDUP_REMOVED lines=12> */
.L_x_2527:


//--------------------- .text._Z35group_norm_nhwc_fwd_one_pass_kernelI11Fp32IOBf16WLi256ELi20ELi640EEv26Group_norm_nhwc_fwd_params --------------------------
	.section	.text._Z35group_norm_nhwc_fwd_one_pass_kernelI11Fp32IOBf16WLi256ELi20ELi640EEv26Group_norm_nhwc_fwd_params,"ax",@progbits
	.align	128
        .global         _Z35group_norm_nhwc_fwd_one_pass_kernelI11Fp32IOBf16WLi256ELi20ELi640EEv26Group_norm_nhwc_fwd_params
        .type           _Z35group_norm_nhwc_fwd_one_pass_kernelI11Fp32IOBf16WLi256ELi20ELi640EEv26Group_norm_nhwc_fwd_params,@function
        .size           _Z35group_norm_nhwc_fwd_one_pass_kernelI11Fp32IOBf16WLi256ELi20ELi640EEv26Group_norm_nhwc_fwd_params,(.L_x_2528 - _Z35group_norm_nhwc_fwd_one_pass_kernelI11Fp32IOBf16WLi256ELi20ELi640EEv26Group_norm_nhwc_fwd_params)
        .other          _Z35group_norm_nhwc_fwd_one_pass_kernelI11Fp32IOBf16WLi256ELi20ELi640EEv26Group_norm_nhwc_fwd_params,@"STO_CUDA_ENTRY STV_DEFAULT"
_Z35group_norm_nhwc_fwd_one_pass_kernelI11Fp32IOBf16WLi256ELi20ELi640EEv26Group_norm_nhwc_fwd_params:
.text._Z35group_norm_nhwc_fwd_one_pass_kernelI11Fp32IOBf16WLi256ELi20ELi640EEv26Group_norm_nhwc_fwd_params:
        /* <DEDUP_REMOVED lines=16> */
[----:B------:R-:W-:Y:S01]  /*0100*/  UMOV UR8, 0x400 ;  /* 0x0000040000087882 */ /* 0x000fe20000000000 */
[----:B------:R-:W0:Y:S01]  /*0110*/  LDCU.64 UR16, c[0x0][0x358] ;  /* 0x00006b00ff1077ac */ /* 0x000e220008000a00 */
[----:B-1----:R-:W-:-:S02]  /*0120*/  MOV R5, UR5 ;  /* 0x0000000500057c02 */ /* 0x002fc40008000f00 */
[----:B-----5:R-:W-:Y:S02]  /*0130*/  ISETP.NE.U32.AND P1, PT, RZ, UR10, PT ;  /* 0x0000000aff007c0c */ /* 0x020fe4000bf25070 */
[C---:B0-----:R-:W-:Y:S01]  /*0140*/  LOP3.LUT R0, R28.reuse, 0xffff, RZ, 0xc0, !PT ;  /* 0x0000ffff1c007812 */ /* 0x041fe200078ec0ff */
[----:B----4-:R-:W-:Y:S01]  /*0150*/  ULEA UR8, UR4, UR8, 0x18 ;  /* 0x0000000804087291 */ /* 0x010fe2000f8ec0ff */
[----:B------:R-:W-:Y:S01]  /*0160*/  LOP3.LUT P0, RZ, R28, UR20, RZ, 0xfc, !PT ;  /* 0x000000141cff7c12 */ /* 0x000fe2000f80fcff */
[----:B---3--:R-:W-:Y:S01]  /*0170*/  UISETP.NE.AND UP0, UPT, UR9, URZ, UPT ;  /* 0x000000ff0900728c */ /* 0x008fe2000bf05270 */
[----:B------:R-:W-:Y:S01]  /*0180*/  SHF.R.U32.HI R31, RZ, 0x2, R28 ;  /* 0x00000002ff1f7819 */ /* 0x000fe2000001161c */
[----:B------:R-:W-:Y:S01]  /*0190*/  IMAD R0, R0, 0x199a, RZ ;  /* 0x0000199a00007824 */ /* 0x000fe200078e02ff */
[----:B------:R-:W-:Y:S01]  /*01a0*/  ISETP.NE.AND.EX P0, PT, RZ, UR11, !P0, P1 ;  /* 0x0000000bff007c0c */ /* 0x000fe2000c705310 */
[----:B------:R-:W-:Y:S01]  /*01b0*/  UMOV UR4, URZ ;  /* 0x000000ff00047c82 */ /* 0x000fe20008000000 */
[----:B------:R-:W-:Y:S01]  /*01c0*/  LOP3.LUT R31, R31, 0xf8, RZ, 0xc0, !PT ;  /* 0x000000f81f1f7812 */ /* 0x000fe200078ec0ff */
        /* <DEDUP_REMOVED lines=10> */
[----:B------:R-:W-:Y:S02]  /*0270*/  SHF.L.U32 R2, R2, 0x1, RZ ;  /* 0x0000000102027819 */ /* 0x000fe400000006ff */
[----:B0-----:R-:W-:Y:S02]  /*0280*/  LOP3.LUT R29, R0, 0x7ffffff8, RZ, 0xc0, !PT ;  /* 0x7ffffff8001d7812 */ /* 0x001fe400078ec0ff */
[----:B--2---:R-:W-:-:S07]  /*0290*/  LOP3.LUT R2, R2, 0xffff, RZ, 0xc0, !PT ;  /* 0x0000ffff02027812 */ /* 0x004fce00078ec0ff */
.L_x_2302:
[----:B0-----:R-:W0:Y:S01]  /*02a0*/  LDCU UR5, c[0x0][0x3f8] ;  /* 0x00007f00ff0577ac */ /* 0x001e220008000800 */
[----:B---3--:R-:W-:Y:S02]  /*02b0*/  IABS R10, UR9 ;  /* 0x00000009000a7c13 */ /* 0x008fe40008000000 */
[C---:B------:R-:W-:Y:S01]  /*02c0*/  IADD3 R23, PT, PT, R32.reuse, 0x40, RZ ;  /* 0x0000004020177810 */ /* 0x040fe20007ffe0ff */
[----:B-1----:R-:W1:Y:S01]  /*02d0*/  LDCU.64 UR14, c[0x0][0x3e8] ;  /* 0x00007d00ff0e77ac */ /* 0x002e620008000a00 */
[----:B------:R-:W-:Y:S02]  /*02e0*/  IADD3 R33, PT, PT, R32, 0x80, RZ ;  /* 0x0000008020217810 */ /* 0x000fe40007ffe0ff */
[----:B------:R-:W-:Y:S02]  /*02f0*/  SHF.R.S32.HI R25, RZ, 0x1f, R23 ;  /* 0x0000001fff197819 */ /* 0x000fe40000011417 */
[----:B------:R-:W-:Y:S02]  /*0300*/  SHF.R.S32.HI R27, RZ, 0x1f, R33 ;  /* 0x0000001fff1b7819 */ /* 0x000fe40000011421 */
[----:B------:R-:W-:-:S02]  /*0310*/  SHF.R.S32.HI R21, RZ, 0x1f, R32 ;  /* 0x0000001fff157819 */ /* 0x000fc40000011420 */
[----:B------:R-:W-:Y:S02]  /*0320*/  SHF.R.S32.HI R19, RZ, 0x1f, R30 ;  /* 0x0000001fff137819 */ /* 0x000fe4000001141e */
[----:B0---4-:R-:W-:-:S04]  /*0330*/  MOV R4, UR5 ;  /* 0x0000000500047c02 */ /* 0x011fc80008000f00 */
[----:B--2---:R-:W-:Y:S02]  /*0340*/  IABS R7, R4 ;  /* 0x0000000400077213 */ /* 0x004fe40000000000 */
[----:B-1----:R-:W-:Y:S02]  /*0350*/  ISETP.GE.U32.AND P2, PT, R23, UR14, PT ;  /* 0x0000000e17007c0c */ /* 0x002fe4000bf46070 */
[----:B------:R-:W0:Y:S01]  /*0360*/  I2F.RP R6, R7 ;  /* 0x0000000700067306 */ /* 0x000e220000209400 */
[----:B------:R-:W-:Y:S02]  /*0370*/  ISETP.GE.U32.AND P3, PT, R33, UR14, PT ;  /* 0x0000000e21007c0c */ /* 0x000fe4000bf66070 */
[----:B------:R-:W-:Y:S02]  /*0380*/  ISETP.GE.AND.EX P2, PT, R25, UR15, PT, P2 ;  /* 0x0000000f19007c0c */ /* 0x000fe4000bf46320 */
[----:B------:R-:W-:Y:S02]  /*0390*/  ISETP.GE.AND.EX P3, PT, R27, UR15, PT, P3 ;  /* 0x0000000f1b007c0c */ /* 0x000fe4000bf66330 */
[----:B------:R-:W-:-:S04]  /*03a0*/  ISETP.GE.U32.AND P4, PT, R30, UR14, PT ;  /* 0x0000000e1e007c0c */ /* 0x000fc8000bf86070 */
[----:B------:R-:W-:Y:S01]  /*03b0*/  ISETP.GE.AND.EX P4, PT, R19, UR15, PT, P4 ;  /* 0x0000000f13007c0c */ /* 0x000fe2000bf86340 */
[----:B0-----:R-:W0:Y:S04]  /*03c0*/  MUFU.RCP R6, R6 ;  /* 0x0000000600067308 */ /* 0x001e280000001000 */
[----:B------:R-:W1:Y:S08]  /*03d0*/  @!P2 LDC.64 R16, c[0x0][0x3e0] ;  /* 0x0000f800ff10ab82 */ /* 0x000e700000000a00 */
[----:B------:R-:W2:Y:S08]  /*03e0*/  @!P2 LDC.64 R12, c[0x0][0x390] ;  /* 0x0000e400ff0cab82 */ /* 0x000eb00000000a00 */
[----:B------:R-:W3:Y:S01]  /*03f0*/  @!P3 LDC.64 R14, c[0x0][0x390] ;  /* 0x0000e400ff0ebb82 */ /* 0x000ee20000000a00 */
[----:B0-----:R-:W-:-:S04]  /*0400*/  IADD3 R4, PT, PT, R6, 0xffffffe, RZ ;  /* 0x0ffffffe06047810 */ /* 0x001fc80007ffe0ff */
[----:B------:R0:W4:Y:S01]  /*0410*/  F2I.FTZ.U32.TRUNC.NTZ R5, R4 ;  /* 0x0000000400057305 */ /* 0x000122000021f000 */
[----:B-1----:R-:W-:-:S04]  /*0420*/  @!P2 IMAD R18, R25, R16, RZ ;  /* 0x000000101912a224 */ /* 0x002fc800078e02ff */
[----:B------:R-:W-:Y:S02]  /*0430*/  @!P2 IMAD R25, R23, R17, R18 ;  /* 0x000000111719a224 */ /* 0x000fe400078e0212 */
[----:B0-----:R-:W-:-:S05]  /*0440*/  HFMA2 R4, -RZ, RZ, 0, 0 ;  /* 0x00000000ff047431 */ /* 0x001fca00000001ff */
[----:B------:R-:W-:Y:S02]  /*0450*/  R2UR UR10, R4 ;  /* 0x00000000040a72ca */ /* 0x000fe400000e0000 */
[----:B----4-:R-:W-:Y:S02]  /*0460*/  R2UR UR11, R5 ;  /* 0x00000000050b72ca */ /* 0x010fe400000e0000 */
[----:B------:R-:W-:-:S05]  /*0470*/  IADD3 R8, PT, PT, RZ, -R5, RZ ;  /* 0x80000005ff087210 */ /* 0x000fca0007ffe0ff */
[----:B------:R-:W-:Y:S02]  /*0480*/  IMAD R9, R8, R7, RZ ;  /* 0x0000000708097224 */ /* 0x000fe400078e02ff */
[----:B------:R-:W-:-:S04]  /*0490*/  IMAD.MOV.U32 R8, RZ, RZ, R10 ;  /* 0x000000ffff087224 */ /* 0x000fc800078e000a */
[----:B------:R-:W-:Y:S01]  /*04a0*/  IMAD.HI.U32 R9, R5, R9, UR10 ;  /* 0x0000000a05097e27 */ /* 0x000fe2000f8e0009 */
[----:B------:R-:W-:-:S04]  /*04b0*/  R2UR UR12, R8 ;  /* 0x00000000080c72ca */ /* 0x000fc800000e0000 */
[----:B------:R-:W-:Y:S02]  /*04c0*/  R2UR UR10, R9 ;  /* 0x00000000090a72ca */ /* 0x000fe400000e0000 */
[----:B------:R-:W0:Y:S11]  /*04d0*/  @!P4 LDC.64 R8, c[0x0][0x3e0] ;  /* 0x0000f800ff08cb82 */ /* 0x000e360000000a00 */
[----:B------:R-:W-:-:S02]  /*04e0*/  UIMAD.WIDE.U32 UR10, UR10, UR12, URZ ;  /* 0x0000000c0a0a72a5 */ /* 0x000fc4000f8e00ff */
[----:B------:R-:W-:-:S04]  /*04f0*/  ULOP3.LUT UR10, UR9, UR5, URZ, 0x3c, !UPT ;  /* 0x00000005090a7292 */ /* 0x000fc8000f8e3cff */
[----:B------:R-:W-:-:S05]  /*0500*/  IADD3 R4, PT, PT, RZ, -UR11, RZ ;  /* 0x8000000bff047c10 */ /* 0x000fca000fffe0ff */
[----:B------:R-:W-:Y:S01]  /*0510*/  IMAD R4, R7, R4, UR12 ;  /* 0x0000000c07047e24 */ /* 0x000fe2000f8e0204 */
[----:B------:R-:W1:Y:S01]  /*0520*/  LDCU.64 UR12, c[0x0][0x3f0] ;  /* 0x00007e00ff0c77ac */ /* 0x000e620008000a00 */
[----:B0-----:R-:W-:-:S03]  /*0530*/  @!P4 IMAD R19, R19, R8, RZ ;  /* 0x000000081313c224 */ /* 0x001fc600078e02ff */
[----:B------:R-:W-:-:S13]  /*0540*/  ISETP.GT.U32.AND P1, PT, R7, R4, PT ;  /* 0x000000040700720c */ /* 0x000fda0003f24070 */
[----:B------:R-:W-:Y:S01]  /*0550*/  VOTEU.ANY UP2, P1 ;  /* 0x0000000000ff7886 */ /* 0x000fe20000840100 */
[----:B------:R-:W-:Y:S02]  /*0560*/  PLOP3.LUT P1, PT, PT, PT, UP2, 0x80, 0x8 ;  /* 0x000000000008781c */ /* 0x000fe40003f2f028 */
[----:B-1----:R-:W-:Y:S02]  /*0570*/  MOV R5, UR12 ;  /* 0x0000000c00057c02 */ /* 0x002fe40008000f00 */
        /* <DEDUP_REMOVED lines=11> */
[----:B0-----:R-:W-:-:S04]  /*0630*/  @!P3 IMAD R20, R27, R6, RZ ;  /* 0x000000061b14b224 */ /* 0x001fc800078e02ff */
[----:B------:R-:W-:-:S04]  /*0640*/  @!P3 IMAD R27, R33, R7, R20 ;  /* 0x00000007211bb224 */ /* 0x000fc800078e0214 */
[----:B------:R-:W-:Y:S01]  /*0650*/  @!UP1 ULOP3.LUT UR11, URZ, UR5, URZ, 0x33, !UPT ;  /* 0x00000005ff0b9292 */ /* 0x000fe2000f8e33ff */
[----:B------:R-:W0:Y:S03]  /*0660*/  @!P1 LDC.64 R10, c[0x0][0x3e0] ;  /* 0x0000f800ff0a9b82 */ /* 0x000e260000000a00 */
        /* <DEDUP_REMOVED lines=8> */
[----:B------:R-:W-:Y:S01]  /*06f0*/  LEA.HI.X.SX32 R37, R4, RZ, 0x1, P5 ;  /* 0x000000ff04257211 */ /* 0x000fe200028f0eff */
[----:B0-----:R-:W-:Y:S02]  /*0700*/  @!P1 IMAD R18, R21, R10, RZ ;  /* 0x0000000a15129224 */ /* 0x001fe400078e02ff */
[----:B------:R-:W-:Y:S02]  /*0710*/  IMAD.WIDE.U32 R36, R5, UR11, R36 ;  /* 0x0000000b05247c25 */ /* 0x000fe4000f8e0024 */
[----:B------:R-:W0:Y:S02]  /*0720*/  @!P1 LDC.64 R4, c[0x0][0x390] ;  /* 0x0000e400ff049b82 */ /* 0x000e240000000a00 */
[----:B------:R-:W-:Y:S01]  /*0730*/  @!P3 IMAD.MOV.U32 R20, RZ, RZ, R36 ;  /* 0x000000ffff14b224 */ /* 0x000fe200078e0024 */
[----:B------:R-:W-:Y:S02]  /*0740*/  IADD3 R35, PT, PT, R37, UR5, RZ ;  /* 0x0000000525237c10 */ /* 0x000fe4000fffe0ff */
[----:B------:R-:W-:-:S02]  /*0750*/  @!P2 MOV R34, R36 ;  /* 0x000000240022a202 */ /* 0x000fc40000000f00 */
[----:B------:R-:W-:-:S03]  /*0760*/  @!P3 MOV R21, R35 ;  /* 0x000000230015b202 */ /* 0x000fc60000000f00 */
[----:B------:R-:W-:-:S04]  /*0770*/  @!P2 IMAD.WIDE.U32 R16, R23, R16, R34 ;  /* 0x000000101710a225 */ /* 0x000fc800078e0022 */
[----:B------:R-:W-:Y:S01]  /*0780*/  @!P3 IMAD.WIDE.U32 R6, R33, R6, R20 ;  /* 0x000000062106b225 */ /* 0x000fe200078e0014 */
[----:B------:R-:W-:Y:S02]  /*0790*/  @!P1 MOV R20, R36 ;  /* 0x0000002400149202 */ /* 0x000fe40000000f00 */
[----:B------:R-:W-:Y:S01]  /*07a0*/  @!P1 MOV R21, R35 ;  /* 0x0000002300159202 */ /* 0x000fe20000000f00 */
[----:B------:R-:W-:Y:S01]  /*07b0*/  @!P1 IMAD R23, R32, R11, R18 ;  /* 0x0000000b20179224 */ /* 0x000fe200078e0212 */
[----:B------:R-:W-:Y:S02]  /*07c0*/  @!P2 IADD3 R17, PT, PT, R17, R25, RZ ;  /* 0x000000191111a210 */ /* 0x000fe40007ffe0ff */
[----:B--2---:R-:W-:Y:S01]  /*07d0*/  @!P2 LEA R12, P5, R16, R12, 0x2 ;  /* 0x0000000c100ca211 */ /* 0x004fe200078a10ff */
[----:B------:R-:W-:Y:S01]  /*07e0*/  @!P1 IMAD.WIDE.U32 R20, R32, R10, R20 ;  /* 0x0000000a20149225 */ /* 0x000fe200078e0014 */
[----:B------:R-:W-:Y:S01]  /*07f0*/  @!P3 IADD3 R7, PT, PT, R7, R27, RZ ;  /* 0x0000001b0707b210 */ /* 0x000fe20007ffe0ff */
[----:B------:R-:W1:Y:S01]  /*0800*/  @!P4 LDC.64 R10, c[0x0][0x390] ;  /* 0x0000e400ff0acb82 */ /* 0x000e620000000a00 */
[----:B------:R-:W-:-:S02]  /*0810*/  @!P2 LEA.HI.X R13, R16, R13, R17, 0x2, P5 ;  /* 0x0000000d100da211 */ /* 0x000fc400028f1411 */
[----:B---3--:R-:W-:Y:S02]  /*0820*/  @!P3 LEA R14, P6, R6, R14, 0x2 ;  /* 0x0000000e060eb211 */ /* 0x008fe400078c10ff */
[----:B------:R-:W-:Y:S01]  /*0830*/  @!P1 IADD3 R17, PT, PT, R21, R23, RZ ;  /* 0x0000001715119210 */ /* 0x000fe20007ffe0ff */
[----:B------:R-:W-:Y:S01]  /*0840*/  @!P4 IMAD R21, R30, R9, R19 ;  /* 0x000000091e15c224 */ /* 0x000fe200078e0213 */
[----:B0-----:R-:W-:Y:S01]  /*0850*/  @!P1 LEA R16, P5, R20, R4, 0x2 ;  /* 0x0000000414109211 */ /* 0x001fe200078a10ff */
[----:B------:R-:W-:Y:S01]  /*0860*/  @!P4 IMAD.MOV.U32 R19, RZ, RZ, R35 ;  /* 0x000000ffff13c224 */ /* 0x000fe200078e0023 */
[----:B------:R-:W-:Y:S02]  /*0870*/  @!P4 MOV R18, R36 ;  /* 0x000000240012c202 */ /* 0x000fe40000000f00 */
[----:B------:R-:W-:Y:S02]  /*0880*/  @!P3 LEA.HI.X R15, R6, R15, R7, 0x2, P6 ;  /* 0x0000000f060fb211 */ /* 0x000fe400030f1407 */
[----:B------:R-:W-:-:S02]  /*0890*/  CS2R R6, SRZ ;  /* 0x0000000000067805 */ /* 0x000fc4000001ff00 */
[----:B------:R-:W-:Y:S01]  /*08a0*/  @!P1 LEA.HI.X R17, R20, R5, R17, 0x2, P5 ;  /* 0x0000000514119211 */ /* 0x000fe200028f1411 */
[----:B------:R-:W-:Y:S01]  /*08b0*/  HFMA2 R5, -RZ, RZ, 0, 0 ;  /* 0x00000000ff057431 */ /* 0x000fe200000001ff */
[----:B------:R-:W-:Y:S01]  /*08c0*/  MOV R4, RZ ;  /* 0x000000ff00047202 */ /* 0x000fe20000000f00 */
[----:B------:R-:W-:Y:S02]  /*08d0*/  @!P4 IMAD.WIDE.U32 R18, R30, R8, R18 ;  /* 0x000000081e12c225 */ /* 0x000fe400078e0012 */
[----:B------:R-:W2:Y:S01]  /*08e0*/  @!P1 LDG.E.64 R6, desc[UR16][R16.64] ;  /* 0x0000001010069981 */ /* 0x000ea2000c1e1b00 */
[----:B------:R-:W-:Y:S02]  /*08f0*/  CS2R R8, SRZ ;  /* 0x0000000000087805 */ /* 0x000fe4000001ff00 */
[----:B------:R-:W-:Y:S01]  /*0900*/  @!P4 IADD3 R19, PT, PT, R19, R21, RZ ;  /* 0x000000151313c210 */ /* 0x000fe20007ffe0ff */
[----:B------:R2:W3:Y:S01]  /*0910*/  @!P2 LDG.E.64 R4, desc[UR16][R12.64] ;  /* 0x000000100c04a981 */ /* 0x0004e2000c1e1b00 */
[----:B-1----:R-:W-:-:S03]  /*0920*/  @!P4 LEA R20, P2, R18, R10, 0x2 ;  /* 0x0000000a1214c211 */ /* 0x002fc600078410ff */
[----:B------:R-:W4:Y:S01]  /*0930*/  @!P3 LDG.E.64 R8, desc[UR16][R14.64] ;  /* 0x000000100e08b981 */ /* 0x000f22000c1e1b00 */
[----:B------:R-:W-:Y:S02]  /*0940*/  @!P4 LEA.HI.X R21, R18, R11, R19, 0x2, P2 ;  /* 0x0000000b1215c211 */ /* 0x000fe400010f1413 */
[----:B------:R-:W-:-:S06]  /*0950*/  CS2R R10, SRZ ;  /* 0x00000000000a7805 */ /* 0x000fcc000001ff00 */
[----:B------:R-:W5:Y:S01]  /*0960*/  @!P4 LDG.E.64 R10, desc[UR16][R20.64] ;  /* 0x00000010140ac981 */ /* 0x000f62000c1e1b00 */
[C---:B------:R-:W-:Y:S02]  /*0970*/  ISETP.GT.AND P2, PT, R3.reuse, 0x1e, PT ;  /* 0x0000001e0300780c */ /* 0x040fe40003f44270 */
[----:B------:R-:W-:Y:S01]  /*0980*/  ISETP.GT.AND P3, PT, R3, 0xf, PT ;  /* 0x0000000f0300780c */ /* 0x000fe20003f64270 */
[----:B------:R-:W-:Y:S01]  /*0990*/  BSSY.RECONVERGENT B0, `(.L_x_2275) ;  /* 0x0000031000007945 */ /* 0x000fe20003800200 */
[----:B--2---:R-:W-:Y:S01]  /*09a0*/  FMUL.FTZ R13, R7, R7 ;  /* 0x00000007070d7220 */ /* 0x004fe20000410000 */
[C---:B------:R-:W-:Y:S01]  /*09b0*/  FADD.FTZ R12, R6.reuse, R7 ;  /* 0x00000007060c7221 */ /* 0x040fe20000010000 */
[----:B---3--:R-:W-:Y:S02]  /*09c0*/  FMUL.FTZ R19, R5, R5 ;  /* 0x0000000505137220 */ /* 0x008fe40000410000 */
[----:B------:R-:W-:Y:S01]  /*09d0*/  FFMA.FTZ R13, R6, R6, R13 ;  /* 0x00000006060d7223 */ /* 0x000fe2000001000d */
[C---:B------:R-:W-:Y:S01]  /*09e0*/  FADD.FTZ R17, R4.reuse, R5 ;  /* 0x0000000504117221 */ /* 0x040fe20000010000 */
[----:B------:R-:W-:Y:S01]  /*09f0*/  FADD.FTZ R12, RZ, R12 ;  /* 0x0000000cff0c7221 */ /* 0x000fe20000010000 */
[----:B------:R-:W-:Y:S01]  /*0a00*/  FFMA.FTZ R16, R4, R4, R19 ;  /* 0x0000000404107223 */ /* 0x000fe20000010013 */
[----:B------:R-:W-:Y:S01]  /*0a10*/  FADD.FTZ R13, RZ, R13 ;  /* 0x0000000dff0d7221 */ /* 0x000fe20000010000 */
[----:B----4-:R-:W-:Y:S01]  /*0a20*/  FMUL.FTZ R19, R9, R9 ;  /* 0x0000000909137220 */ /* 0x010fe20000410000 */
[----:B------:R-:W-:Y:S01]  /*0a30*/  FADD.FTZ R12, R12, R17 ;  /* 0x000000110c0c7221 */ /* 0x000fe20000010000 */
[C---:B------:R-:W-:Y:S01]  /*0a40*/  FADD.FTZ R15, R8.reuse, R9 ;  /* 0x00000009080f7221 */ /* 0x040fe20000010000 */
[----:B------:R-:W-:Y:S01]  /*0a50*/  FADD.FTZ R13, R13, R16 ;  /* 0x000000100d0d7221 */ /* 0x000fe20000010000 */
[----:B------:R-:W-:Y:S01]  /*0a60*/  FFMA.FTZ R14, R8, R8, R19 ;  /* 0x00000008080e7223 */ /* 0x000fe20000010013 */
[----:B-----5:R-:W-:Y:S01]  /*0a70*/  FMUL.FTZ R17, R11, R11 ;  /* 0x0000000b0b117220 */ /* 0x020fe20000410000 */
[----:B------:R-:W-:-:S02]  /*0a80*/  FADD.FTZ R12, R12, R15 ;  /* 0x0000000f0c0c7221 */ /* 0x000fc40000010000 */
        /* <DEDUP_REMOVED lines=33> */
.L_x_2276:
[----:B------:R-:W-:Y:S05]  /*0ca0*/  BSYNC.RECONVERGENT B0 ;  /* 0x0000000000007941 */ /* 0x000fea0003800200 */
.L_x_2275:
        /* <DEDUP_REMOVED lines=8> */
[----:B-12---:R-:W1:Y:S04]  /*0d30*/  LDS.128 R16, [UR5+0x20] ;  /* 0x00002005ff107984 */ /* 0x006e680008000c00 */
[----:B------:R-:W2:Y:S04]  /*0d40*/  LDS.128 R20, [UR5+0x30] ;  /* 0x00003005ff147984 */ /* 0x000ea80008000c00 */
[----:B------:R-:W4:Y:S01]  /*0d50*/  LDS.128 R24, [UR5+0x40] ;  /* 0x00004005ff187984 */ /* 0x000f220008000c00 */
[----:B-1----:R-:W-:Y:S01]  /*0d60*/  FADD.FTZ R13, R14, R16 ;  /* 0x000000100e0d7221 */ /* 0x002fe20000010000 */
[----:B------:R-:W-:-:S03]  /*0d70*/  FADD.FTZ R16, R15, R17 ;  /* 0x000000110f107221 */ /* 0x000fc60000010000 */
[----:B------:R-:W-:Y:S01]  /*0d80*/  FADD.FTZ R17, R13, R18 ;  /* 0x000000120d117221 */ /* 0x000fe20000010000 */
[----:B------:R-:W-:Y:S01]  /*0d90*/  FADD.FTZ R16, R16, R19 ;  /* 0x0000001310107221 */ /* 0x000fe20000010000 */
[----:B0--3--:R-:W0:Y:S02]  /*0da0*/  LDS.128 R12, [UR5+0x50] ;  /* 0x00005005ff0c7984 */ /* 0x009e240008000c00 */
        /* <DEDUP_REMOVED lines=8> */
[----:B------:R-:W-:Y:S01]  /*0e30*/  FADD.FTZ R24, R24, R27 ;  /* 0x0000001b18187221 */ /* 0x000fe20000010000 */
[----:B------:R-:W2:Y:S02]  /*0e40*/  LDS.128 R16, [UR5+0x70] ;  /* 0x00007005ff107984 */ /* 0x000ea40008000c00 */
        /* <DEDUP_REMOVED lines=13> */
[----:B------:R-:W-:Y:S01]  /*0f20*/  FADD.FTZ R18, R16, R19 ;  /* 0x0000001310127221 */ /* 0x000fe20000010000 */
[----:B------:R-:W2:Y:S02]  /*0f30*/  LDS.128 R20, [UR5+0xa0] ;  /* 0x0000a005ff147984 */ /* 0x000ea40008000c00 */
[----:B0-----:R-:W-:Y:S01]  /*0f40*/  FADD.FTZ R19, R17, R24 ;  /* 0x0000001811137221 */ /* 0x001fe20000010000 */
[----:B------:R-:W-:Y:S01]  /*0f50*/  FADD.FTZ R18, R18, R25 ;  /* 0x0000001912127221 */ /* 0x000fe20000010000 */
[----:B------:R-:W0:Y:S02]  /*0f60*/  LDS.64 R16, [UR5+0xb0] ;  /* 0x0000b005ff107984 */ /* 0x000e240008000a00 */
        /* <DEDUP_REMOVED lines=12> */
.L_x_2278:
[----:B------:R-:W-:Y:S05]  /*1030*/  BSYNC.RECONVERGENT B0 ;  /* 0x0000000000007941 */ /* 0x000fea0003800200 */
.L_x_2277:
        /* <DEDUP_REMOVED lines=33> */
.L_x_2281:
[----:B------:R-:W2:Y:S04]  /*1250*/  LDG.E.STRONG.GPU R16, desc[UR16][R12.64] ;  /* 0x000000100c107981 */ /* 0x000ea8000c1ef900 */
[----:B--2---:R-:W-:Y:S01]  /*1260*/  CCTL.IVALL ;  /* 0x00000000ff00798f */ /* 0x004fe20002000000 */
[----:B------:R-:W-:Y:S05]  /*1270*/  YIELD ;  /* 0x0000000000007946 */ /* 0x000fea0003800000 */
[----:B------:R-:W-:-:S13]  /*1280*/  ISETP.NE.AND P4, PT, R16, R19, PT ;  /* 0x000000131000720c */ /* 0x000fda0003f85270 */
[----:B------:R-:W-:Y:S05]  /*1290*/  @P4 BRA `(.L_x_2281) ;  /* 0xfffffffc00ec4947 */ /* 0x000fea000383ffff */
.L_x_2280:
        /* <DEDUP_REMOVED lines=14> */
.L_x_2283:
[----:B------:R-:W-:Y:S01]  /*1380*/  UIADD3 UR26, UPT, UPT, UR5, 0x1, URZ ;  /* 0x00000001051a7890 */ /* 0x000fe2000fffe0ff */
[----:B------:R-:W-:Y:S01]  /*1390*/  ISETP.EQ.OR P2, PT, RZ, UR24, P3 ;  /* 0x00000018ff007c0c */ /* 0x000fe20009f42670 */
[----:B------:R-:W-:-:S04]  /*13a0*/  UIADD3 UR27, UPT, UPT, UR5, 0x2, URZ ;  /* 0x00000002051b7890 */ /* 0x000fc8000fffe0ff */
[----:B------:R-:W-:Y:S01]  /*13b0*/  MOV R12, UR26 ;  /* 0x0000001a000c7c02 */ /* 0x000fe20008000f00 */
[----:B------:R-:W-:Y:S01]  /*13c0*/  UIADD3 UR26, UPT, UPT, UR5, 0x3, URZ ;  /* 0x00000003051a7890 */ /* 0x000fe2000fffe0ff */
[----:B------:R-:W-:Y:S02]  /*13d0*/  MOV R13, UR27 ;  /* 0x0000001b000d7c02 */ /* 0x000fe40008000f00 */
[----:B------:R-:W-:Y:S02]  /*13e0*/  ISETP.EQ.OR P4, PT, R12, UR20, P3 ;  /* 0x000000140c007c0c */ /* 0x000fe40009f82670 */
[----:B------:R-:W-:Y:S01]  /*13f0*/  ISETP.EQ.OR P6, PT, R13, UR20, P3 ;  /* 0x000000140d007c0c */ /* 0x000fe20009fc2670 */
[----:B------:R-:W-:Y:S01]  /*1400*/  IMAD.U32 R12, RZ, RZ, UR26 ;  /* 0x0000001aff0c7e24 */ /* 0x000fe2000f8e00ff */
[----:B------:R-:W-:-:S04]  /*1410*/  VOTEU.ALL UP1, P2 ;  /* 0x0000000000ff7886 */ /* 0x000fc80001020000 */
[----:B------:R-:W-:Y:S01]  /*1420*/  ISETP.EQ.OR P5, PT, R12, UR20, P3 ;  /* 0x000000140c007c0c */ /* 0x000fe20009fa2670 */
[----:B------:R-:W-:-:S04]  /*1430*/  @!UP1 UIMAD.WIDE.U32 UR26, UR11, 0x8, UR18 ;  /* 0x000000080b1a98a5 */ /* 0x000fc8000f8e0012 */
[----:B------:R-:W-:Y:S02]  /*1440*/  VOTEU.ALL UP1, P4 ;  /* 0x0000000000ff7886 */ /* 0x000fe40002020000 */
[----:B------:R-:W-:Y:S01]  /*1450*/  MOV R12, UR26 ;  /* 0x0000001a000c7c02 */ /* 0x000fe20008000f00 */
[----:B------:R-:W-:Y:S01]  /*1460*/  VOTEU.ALL UP2, P6 ;  /* 0x0000000000ff7886 */ /* 0x000fe20003040000 */
[----:B------:R-:W-:Y:S01]  /*1470*/  MOV R13, UR27 ;  /* 0x0000001b000d7c02 */ /* 0x000fe20008000f00 */
[----:B------:R-:W-:-:S03]  /*1480*/  @!UP1 UIMAD.WIDE.U32 UR26, UR23, 0x8, UR18 ;  /* 0x00000008171a98a5 */ /* 0x000fc6000f8e0012 */
[----:B------:R-:W-:Y:S01]  /*1490*/  VOTEU.ALL UP1, P5 ;  /* 0x0000000000ff7886 */ /* 0x000fe20002820000 */
[----:B------:R-:W-:Y:S01]  /*14a0*/  @!UP2 UIMAD.WIDE.U32 UR28, UR12, 0x8, UR18 ;  /* 0x000000080c1ca8a5 */ /* 0x000fe2000f8e0012 */
[----:B------:R-:W0:Y:S01]  /*14b0*/  @!P2 LDG.E.64 R12, desc[UR16][R12.64] ;  /* 0x000000100c0ca981 */ /* 0x000e22000c1e1b00 */
[----:B------:R-:W-:Y:S02]  /*14c0*/  MOV R16, UR26 ;  /* 0x0000001a00107c02 */ /* 0x000fe40008000f00 */
[----:B------:R-:W-:Y:S01]  /*14d0*/  MOV R17, UR27 ;  /* 0x0000001b00117c02 */ /* 0x000fe20008000f00 */
[----:B------:R-:W-:Y:S01]  /*14e0*/  @!UP1 UIMAD.WIDE.U32 UR26, UR22, 0x8, UR18 ;  /* 0x00000008161a98a5 */ /* 0x000fe2000f8e0012 */
[----:B-1----:R-:W-:Y:S02]  /*14f0*/  MOV R18, UR28 ;  /* 0x0000001c00127c02 */ /* 0x002fe40008000f00 */
[----:B--2---:R-:W-:Y:S02]  /*1500*/  MOV R19, UR29 ;  /* 0x0000001d00137c02 */ /* 0x004fe40008000f00 */
[----:B------:R-:W2:Y:S01]  /*1510*/  @!P4 LDG.E.64 R16, desc[UR16][R16.64] ;  /* 0x000000101010c981 */ /* 0x000ea2000c1e1b00 */
[----:B------:R-:W-:-:S02]  /*1520*/  MOV R20, UR26 ;  /* 0x0000001a00147c02 */ /* 0x000fc40008000f00 */
[----:B------:R-:W-:Y:S01]  /*1530*/  MOV R21, UR27 ;  /* 0x0000001b00157c02 */ /* 0x000fe20008000f00 */
[----:B------:R-:W4:Y:S05]  /*1540*/  @!P6 LDG.E.64 R18, desc[UR16][R18.64] ;  /* 0x000000101212e981 */ /* 0x000f2a000c1e1b00 */
[----:B------:R-:W5:Y:S01]  /*1550*/  @!P5 LDG.E.64 R20, desc[UR16][R20.64] ;  /* 0x000000101414d981 */ /* 0x000f62000c1e1b00 */
[----:B------:R-:W-:Y:S02]  /*1560*/  UIADD3 UR26, UPT, UPT, UR5, 0x4, URZ ;  /* 0x00000004051a7890 */ /* 0x000fe4000fffe0ff */
[----:B------:R-:W-:-:S04]  /*1570*/  UIADD3 UR27, UPT, UPT, UR5, 0x5, URZ ;  /* 0x00000005051b7890 */ /* 0x000fc8000fffe0ff */
[----:B------:R-:W-:Y:S01]  /*1580*/  MOV R22, UR26 ;  /* 0x0000001a00167c02 */ /* 0x000fe20008000f00 */
[----:B------:R-:W-:Y:S01]  /*1590*/  UIADD3 UR26, UPT, UPT, UR5, 0x6, URZ ;  /* 0x00000006051a7890 */ /* 0x000fe2000fffe0ff */
[----:B0--3--:R-:W-:Y:S01]  /*15a0*/  @!P2 FADD.FTZ R14, R14, R12 ;  /* 0x0000000c0e0ea221 */ /* 0x009fe20000010000 */
[----:B------:R-:W-:Y:S01]  /*15b0*/  @!P2 FADD.FTZ R15, R15, R13 ;  /* 0x0000000d0f0fa221 */ /* 0x000fe20000010000 */
[----:B------:R-:W-:Y:S01]  /*15c0*/  ISETP.EQ.OR P2, PT, R22, UR20, P3 ;  /* 0x0000001416007c0c */ /* 0x000fe20009f42670 */
[----:B------:R-:W-:Y:S01]  /*15d0*/  IMAD.U32 R12, RZ, RZ, UR27 ;  /* 0x0000001bff0c7e24 */ /* 0x000fe2000f8e00ff */
[----:B------:R-:W-:Y:S01]  /*15e0*/  UIADD3 UR27, UPT, UPT, UR5, 0x7, URZ ;  /* 0x00000007051b7890 */ /* 0x000fe2000fffe0ff */
[----:B--2---:R-:W-:Y:S01]  /*15f0*/  @!P4 FADD.FTZ R14, R14, R16 ;  /* 0x000000100e0ec221 */ /* 0x004fe20000010000 */
[----:B------:R-:W-:Y:S02]  /*1600*/  @!P4 FADD.FTZ R15, R15, R17 ;  /* 0x000000110f0fc221 */ /* 0x000fe40000010000 */
[----:B------:R-:W-:-:S02]  /*1610*/  ISETP.EQ.OR P4, PT, R12, UR20, P3 ;  /* 0x000000140c007c0c */ /* 0x000fc40009f82670 */
[----:B------:R-:W-:Y:S01]  /*1620*/  MOV R12, UR26 ;  /* 0x0000001a000c7c02 */ /* 0x000fe20008000f00 */
[----:B----4-:R-:W-:Y:S01]  /*1630*/  @!P6 FADD.FTZ R14, R14, R18 ;  /* 0x000000120e0ee221 */ /* 0x010fe20000010000 */
[----:B------:R-:W-:Y:S01]  /*1640*/  @!P6 FADD.FTZ R15, R15, R19 ;  /* 0x000000130f0fe221 */ /* 0x000fe20000010000 */
[----:B------:R-:W-:Y:S02]  /*1650*/  MOV R13, UR27 ;  /* 0x0000001b000d7c02 */ /* 0x000fe40008000f00 */
[----:B------:R-:W-:Y:S01]  /*1660*/  VOTEU.ALL UP1, P2 ;  /* 0x0000000000ff7886 */ /* 0x000fe20001020000 */
[----:B------:R-:W-:Y:S01]  /*1670*/  ISETP.EQ.OR P6, PT, R12, UR20, P3 ;  /* 0x000000140c007c0c */ /* 0x000fe20009fc2670 */
[----:B-----5:R-:W-:Y:S01]  /*1680*/  @!P5 FADD.FTZ R14, R14, R20 ;  /* 0x000000140e0ed221 */ /* 0x020fe20000010000 */
[----:B------:R-:W-:Y:S01]  /*1690*/  @!P5 FADD.FTZ R15, R15, R21 ;  /* 0x000000150f0fd221 */ /* 0x000fe20000010000 */
[----:B------:R-:W-:Y:S01]  /*16a0*/  ISETP.EQ.OR P5, PT, R13, UR20, P3 ;  /* 0x000000140d007c0c */ /* 0x000fe20009fa2670 */
[----:B------:R-:W-:Y:S01]  /*16b0*/  @!UP1 UIMAD.WIDE.U32 UR26, UR13, 0x8, UR18 ;  /* 0x000000080d1a98a5 */ /* 0x000fe2000f8e0012 */
[----:B------:R-:W-:-:S05]  /*16c0*/  VOTEU.ALL UP2, P4 ;  /* 0x0000000000ff7886 */ /* 0x000fca0002040000 */
[----:B------:R-:W-:Y:S01]  /*16d0*/  MOV R12, UR26 ;  /* 0x0000001a000c7c02 */ /* 0x000fe20008000f00 */
[----:B------:R-:W-:Y:S01]  /*16e0*/  @!UP2 UIMAD.WIDE.U32 UR28, UR15, 0x8, UR18 ;  /* 0x000000080f1ca8a5 */ /* 0x000fe2000f8e0012 */
[----:B------:R-:W-:Y:S01]  /*16f0*/  MOV R13, UR27 ;  /* 0x0000001b000d7c02 */ /* 0x000fe20008000f00 */
[----:B------:R-:W-:-:S03]  /*1700*/  VOTEU.ALL UP1, P6 ;  /* 0x0000000000ff7886 */ /* 0x000fc60003020000 */
[----:B------:R-:W-:Y:S01]  /*1710*/  VOTEU.ALL UP2, P5 ;  /* 0x0000000000ff7886 */ /* 0x000fe20002840000 */
[----:B------:R-:W-:Y:S01]  /*1720*/  MOV R16, UR28 ;  /* 0x0000001c00107c02 */ /* 0x000fe20008000f00 */
[----:B------:R-:W-:Y:S01]  /*1730*/  @!UP1 UIMAD.WIDE.U32 UR26, UR14, 0x8, UR18 ;  /* 0x000000080e1a98a5 */ /* 0x000fe2000f8e0012 */
[----:B------:R-:W2:Y:S01]  /*1740*/  @!P2 LDG.E.64 R12, desc[UR16][R12.64] ;  /* 0x000000100c0ca981 */ /* 0x000ea2000c1e1b00 */
[----:B------:R-:W-:Y:S01]  /*1750*/  MOV R17, UR29 ;  /* 0x0000001d00117c02 */ /* 0x000fe20008000f00 */
[----:B------:R-:W-:-:S03]  /*1760*/  @!UP2 UIMAD.WIDE.U32 UR28, UR25, 0x8, UR18 ;  /* 0x00000008191ca8a5 */ /* 0x000fc6000f8e0012 */
[----:B------:R-:W-:Y:S02]  /*1770*/  MOV R18, UR26 ;  /* 0x0000001a00127c02 */ /* 0x000fe40008000f00 */
[----:B------:R-:W-:Y:S01]  /*1780*/  MOV R19, UR27 ;  /* 0x0000001b00137c02 */ /* 0x000fe20008000f00 */
[----:B------:R-:W3:Y:S01]  /*1790*/  @!P4 LDG.E.64 R16, desc[UR16][R16.64] ;  /* 0x000000101010c981 */ /* 0x000ee2000c1e1b00 */
[----:B------:R-:W-:Y:S01]  /*17a0*/  MOV R20, UR28 ;  /* 0x0000001c00147c02 */ /* 0x000fe20008000f00 */
[----:B------:R-:W-:-:S03]  /*17b0*/  IMAD.U32 R21, RZ, RZ, UR29 ;  /* 0x0000001dff157e24 */ /* 0x000fc6000f8e00ff */
        /* <DEDUP_REMOVED lines=23> */
.L_x_2282:
[----:B------:R-:W-:-:S04]  /*1930*/  LOP3.LUT R12, R0, 0x7, RZ, 0xc0, !PT ;  /* 0x00000007000c7812 */ /* 0x000fc800078ec0ff */
[----:B------:R-:W-:-:S13]  /*1940*/  ISETP.NE.AND P2, PT, R12, RZ, PT ;  /* 0x000000ff0c00720c */ /* 0x000fda0003f45270 */
[----:B------:R-:W-:Y:S05]  /*1950*/  @!P2 BRA `(.L_x_2279) ;  /* 0x00000004006ca947 */ /* 0x000fea0003800000 */
[----:B------:R-:W-:Y:S02]  /*1960*/  IADD3 R12, PT, PT, R12, -0x1, RZ ;  /* 0xffffffff0c0c7810 */ /* 0x000fe40007ffe0ff */
[----:B------:R-:W-:Y:S02]  /*1970*/  LOP3.LUT P2, R21, R0, 0x3, RZ, 0xc0, !PT ;  /* 0x0000000300157812 */ /* 0x000fe4000784c0ff */
        /* <DEDUP_REMOVED lines=13> */
[----:B------:R-:W-:Y:S02]  /*1a50*/  MOV R16, UR12 ;  /* 0x0000000c00107c02 */ /* 0x000fe40008000f00 */
[----:B------:R-:W-:Y:S02]  /*1a60*/  MOV R17, UR14 ;  /* 0x0000000e00117c02 */ /* 0x000fe40008000f00 */
[----:B------:R-:W-:-:S02]  /*1a70*/  ISETP.EQ.OR P5, PT, R16, UR20, P3 ;  /* 0x0000001410007c0c */ /* 0x000fc40009fa2670 */
[----:B------:R-:W-:Y:S02]  /*1a80*/  ISETP.EQ.OR P4, PT, R17, UR20, P3 ;  /* 0x0000001411007c0c */ /* 0x000fe40009f82670 */
[----:B------:R-:W-:-:S09]  /*1a90*/  MOV R16, UR11 ;  /* 0x0000000b00107c02 */ /* 0x000fd20008000f00 */
[----:B------:R-:W-:Y:S02]  /*1aa0*/  VOTEU.ALL UP1, P5 ;  /* 0x0000000000ff7886 */ /* 0x000fe40002820000 */
[----:B------:R-:W-:-:S03]  /*1ab0*/  VOTEU.ALL UP2, P4 ;  /* 0x0000000000ff7886 */ /* 0x000fc60002040000 */
[----:B------:R-:W-:Y:S02]  /*1ac0*/  @!UP1 UIMAD UR12, UR12, UR21, UR6 ;  /* 0x000000150c0c92a4 */ /* 0x000fe4000f8e0206 */
[----:B------:R-:W-:Y:S02]  /*1ad0*/  @!UP2 UIMAD UR14, UR14, UR21, UR6 ;  /* 0x000000150e0ea2a4 */ /* 0x000fe4000f8e0206 */
[----:B------:R-:W-:Y:S02]  /*1ae0*/  @!UP1 UIMAD.WIDE.U32 UR12, UR12, 0x8, UR18 ;  /* 0x000000080c0c98a5 */ /* 0x000fe4000f8e0012 */
[----:B------:R-:W-:-:S06]  /*1af0*/  @!UP2 UIMAD.WIDE.U32 UR14, UR14, 0x8, UR18 ;  /* 0x000000080e0ea8a5 */ /* 0x000fcc000f8e0012 */
[----:B------:R-:W-:Y:S01]  /*1b00*/  MOV R17, UR15 ;  /* 0x0000000f00117c02 */ /* 0x000fe20008000f00 */
[----:B0--3--:R-:W-:Y:S01]  /*1b10*/  @!P6 FADD.FTZ R14, R14, R12 ;  /* 0x0000000c0e0ee221 */ /* 0x009fe20000010000 */
[----:B------:R-:W-:Y:S01]  /*1b20*/  @!P6 FADD.FTZ R15, R15, R13 ;  /* 0x0000000d0f0fe221 */ /* 0x000fe20000010000 */
[----:B------:R-:W-:Y:S01]  /*1b30*/  ISETP.EQ.OR P6, PT, R16, UR20, P3 ;  /* 0x0000001410007c0c */ /* 0x000fe20009fc2670 */
[----:B------:R-:W-:Y:S01]  /*1b40*/  IMAD.U32 R16, RZ, RZ, UR14 ;  /* 0x0000000eff107e24 */ /* 0x000fe2000f8e00ff */
[----:B------:R-:W-:Y:S02]  /*1b50*/  MOV R12, UR12 ;  /* 0x0000000c000c7c02 */ /* 0x000fe40008000f00 */
[----:B------:R-:W-:-:S03]  /*1b60*/  MOV R13, UR13 ;  /* 0x0000000d000d7c02 */ /* 0x000fc60008000f00 */
[----:B------:R-:W3:Y:S04]  /*1b70*/  @!P4 LDG.E.64 R16, desc[UR16][R16.64] ;  /* 0x000000101010c981 */ /* 0x000ee8000c1e1b00 */
[----:B------:R-:W4:Y:S02]  /*1b80*/  @!P5 LDG.E.64 R12, desc[UR16][R12.64] ;  /* 0x000000100c0cd981 */ /* 0x000f24000c1e1b00 */
[----:B------:R-:W-:-:S05]  /*1b90*/  VOTEU.ALL UP3, P6 ;  /* 0x0000000000ff7886 */ /* 0x000fca0003060000 */
[----:B------:R-:W-:-:S04]  /*1ba0*/  @!UP3 UIMAD UR11, UR11, UR21, UR6 ;  /* 0x000000150b0bb2a4 */ /* 0x000fc8000f8e0206 */
[----:B------:R-:W-:-:S06]  /*1bb0*/  @!UP3 UIMAD.WIDE.U32 UR12, UR11, 0x8, UR18 ;  /* 0x000000080b0cb8a5 */ /* 0x000fcc000f8e0012 */
[----:B-1----:R-:W-:Y:S02]  /*1bc0*/  MOV R18, UR12 ;  /* 0x0000000c00127c02 */ /* 0x002fe40008000f00 */
[----:B--2---:R-:W-:-:S06]  /*1bd0*/  MOV R19, UR13 ;  /* 0x0000000d00137c02 */ /* 0x004fcc0008000f00 */
[----:B------:R-:W2:Y:S01]  /*1be0*/  @!P6 LDG.E.64 R18, desc[UR16][R18.64] ;  /* 0x000000101212e981 */ /* 0x000ea2000c1e1b00 */
[----:B------:R-:W-:-:S04]  /*1bf0*/  MOV R20, UR5 ;  /* 0x0000000500147c02 */ /* 0x000fc80008000f00 */
[----:B------:R-:W-:-:S04]  /*1c00*/  IADD3 R20, PT, PT, R20, 0x4, RZ ;  /* 0x0000000414147810 */ /* 0x000fc80007ffe0ff */
[----:B------:R-:W-:Y:S01]  /*1c10*/  R2UR UR5, R20 ;  /* 0x00000000140572ca */ /* 0x000fe200000e0000 */
[----:B----4-:R-:W-:Y:S01]  /*1c20*/  @!P5 FADD.FTZ R14, R14, R12 ;  /* 0x0000000c0e0ed221 */ /* 0x010fe20000010000 */
[----:B------:R-:W-:-:S03]  /*1c30*/  @!P5 FADD.FTZ R15, R15, R13 ;  /* 0x0000000d0f0fd221 */ /* 0x000fc60000010000 */
[----:B---3--:R-:W-:Y:S01]  /*1c40*/  @!P4 FADD.FTZ R14, R14, R16 ;  /* 0x000000100e0ec221 */ /* 0x008fe20000010000 */
[----:B------:R-:W-:-:S03]  /*1c50*/  @!P4 FADD.FTZ R15, R15, R17 ;  /* 0x000000110f0fc221 */ /* 0x000fc60000010000 */
[----:B--2---:R-:W-:Y:S01]  /*1c60*/  @!P6 FADD.FTZ R14, R14, R18 ;  /* 0x000000120e0ee221 */ /* 0x004fe20000010000 */
[----:B------:R-:W-:-:S07]  /*1c70*/  @!P6 FADD.FTZ R15, R15, R19 ;  /* 0x000000130f0fe221 */ /* 0x000fce0000010000 */
.L_x_2284:
        /* <DEDUP_REMOVED lines=27> */
.L_x_2285:
        /* <DEDUP_REMOVED lines=13> */
.L_x_2286:
[----:B------:R-:W-:Y:S05]  /*1f00*/  BSYNC.RECONVERGENT B0 ;  /* 0x0000000000007941 */ /* 0x000fea0003800200 */
.L_x_2279:
[----:B------:R-:W4:Y:S01]  /*1f10*/  S2UR UR11, SR_CgaCtaId ;  /* 0x00000000000b79c3 */ /* 0x000f220000008800 */
[----:B------:R-:W5:Y:S01]  /*1f20*/  LDCU UR12, c[0x0][0x414] ;  /* 0x00008280ff0c77ac */ /* 0x000f620008000800 */
[----:B------:R-:W-:Y:S02]  /*1f30*/  MOV R23, UR9 ;  /* 0x0000000900177c02 */ /* 0x000fe40008000f00 */
[----:B------:R-:W-:Y:S01]  /*1f40*/  IADD3 R21, PT, PT, R2, UR10, RZ ;  /* 0x0000000a02157c10 */ /* 0x000fe2000fffe0ff */
[----:B------:R-:W-:-:S03]  /*1f50*/  UMOV UR5, 0x400 ;  /* 0x0000040000057882 */ /* 0x000fc60000000000 */
[----:B------:R-:W0:Y:S08]  /*1f60*/  @P0 LDC.64 R16, c[0x0][0x388] ;  /* 0x0000e200ff100b82 */ /* 0x000e300000000a00 */
[----:B-12---:R-:W1:Y:S01]  /*1f70*/  LDC.64 R18, c[0x0][0x398] ;  /* 0x0000e600ff127b82 */ /* 0x006e620000000a00 */
[----:B-----5:R-:W-:Y:S01]  /*1f80*/  @P0 FMUL.FTZ R22, R14, UR12 ;  /* 0x0000000c0e160c20 */ /* 0x020fe20008410000 */
[----:B----4-:R-:W-:-:S06]  /*1f90*/  ULEA UR5, UR11, UR5, 0x18 ;  /* 0x000000050b057291 */ /* 0x010fcc000f8ec0ff */
[----:B------:R-:W2:Y:S01]  /*1fa0*/  LDC.64 R12, c[0x0][0x3a0] ;  /* 0x0000e800ff0c7b82 */ /* 0x000ea20000000a00 */
[----:B0-----:R-:W-:-:S04]  /*1fb0*/  @P0 IMAD.WIDE R16, R23, 0x8, R16 ;  /* 0x0000000817100825 */ /* 0x001fc800078e0210 */
[----:B------:R-:W-:Y:S01]  /*1fc0*/  @P0 FMUL.FTZ R23, R15, UR12 ;  /* 0x0000000c0f170c20 */ /* 0x000fe20008410000 */
[----:B------:R-:W-:Y:S04]  /*1fd0*/  @!P3 STS.64 [UR5+0xc0], R14 ;  /* 0x0000c00eff00b988 */ /* 0x000fe80008000a05 */
[----:B------:R-:W-:Y:S01]  /*1fe0*/  @P0 STG.E.64 desc[UR16][R16.64], R22 ;  /* 0x0000001610000986 */ /* 0x000fe2000c101b10 */
[C---:B-1----:R-:W-:Y:S01]  /*1ff0*/  IMAD.WIDE R18, R21.reuse, 0x2, R18 ;  /* 0x0000000215127825 */ /* 0x042fe200078e0212 */
[----:B------:R-:W-:Y:S03]  /*2000*/  BAR.SYNC.DEFER_BLOCKING 0x0 ;  /* 0x0000000000007b1d */ /* 0x000fe60000010000 */
[----:B--2---:R-:W-:-:S03]  /*2010*/  IMAD.WIDE R20, R21, 0x2, R12 ;  /* 0x0000000215147825 */ /* 0x004fc600078e020c */
[----:B------:R-:W2:Y:S04]  /*2020*/  LDG.E.U16 R24, desc[UR16][R18.64] ;  /* 0x0000001012187981 */ /* 0x000ea8000c1e1500 */
[----:B------:R-:W4:Y:S04]  /*2030*/  LDG.E.U16 R26, desc[UR16][R18.64+0x2] ;  /* 0x00000210121a7981 */ /* 0x000f28000c1e1500 */
[----:B------:R-:W5:Y:S04]  /*2040*/  LDG.E.U16 R27, desc[UR16][R20.64] ;  /* 0x00000010141b7981 */ /* 0x000f68000c1e1500 */
[----:B------:R-:W5:Y:S01]  /*2050*/  LDG.E.U16 R33, desc[UR16][R20.64+0x2] ;  /* 0x0000021014217981 */ /* 0x000f62000c1e1500 */
[----:B------:R-:W-:Y:S01]  /*2060*/  BSSY.RECONVERGENT B0, `(.L_x_2287) ;  /* 0x00000ee000007945 */ /* 0x000fe20003800200 */
[----:B------:R-:W-:-:S02]  /*2070*/  VIADD R25, R32, 0x40 ;  /* 0x0000004020197836 */ /* 0x000fc40000000000 */
[----:B------:R-:W0:Y:S02]  /*2080*/  LDS.64 R38, [UR5+0xc0] ;  /* 0x0000c005ff267984 */ /* 0x000e240008000a00 */
[----:B0-----:R-:W-:-:S04]  /*2090*/  FMUL.FTZ R13, R38, UR12 ;  /* 0x0000000c260d7c20 */ /* 0x001fc80008410000 */
[----:B------:R-:W-:-:S04]  /*20a0*/  FMUL.FTZ R12, R13, R13 ;  /* 0x0000000d0d0c7220 */ /* 0x000fc80000410000 */
[----:B------:R-:W-:-:S05]  /*20b0*/  FFMA.FTZ R12, R39, UR12, -R12 ;  /* 0x0000000c270c7c23 */ /* 0x000fca000801080c */
[----:B------:R-:W-:-:S13]  /*20c0*/  FSETP.GTU.FTZ.AND P2, PT, R12, RZ, PT ;  /* 0x000000ff0c00720b */ /* 0x000fda0003f5c000 */
[----:B---3--:R-:W0:Y:S02]  /*20d0*/  @P2 LDC R15, c[0x0][0x3a8] ;  /* 0x0000ea00ff0f2b82 */ /* 0x008e240000000800 */
[----:B0-----:R-:W-:Y:S01]  /*20e0*/  @P2 FADD.FTZ R22, R12, R15 ;  /* 0x0000000f0c162221 */ /* 0x001fe20000010000 */
[----:B------:R-:W-:-:S06]  /*20f0*/  MOV R12, 0x3f800000 ;  /* 0x3f800000000c7802 */ /* 0x000fcc0000000f00 */
[----:B------:R0:W1:Y:S01]  /*2100*/  @P2 MUFU.RSQ R12, R22 ;  /* 0x00000016000c2308 */ /* 0x0000620000001400 */
[----:B--2---:R-:W-:Y:S02]  /*2110*/  SHF.L.U32 R14, R24, 0x10, RZ ;  /* 0x00000010180e7819 */ /* 0x004fe400000006ff */
[----:B----4-:R-:W-:Y:S02]  /*2120*/  SHF.L.U32 R15, R26, 0x10, RZ ;  /* 0x000000101a0f7819 */ /* 0x010fe400000006ff */
[----:B-----5:R-:W-:Y:S02]  /*2130*/  SHF.L.U32 R17, R27, 0x10, RZ ;  /* 0x000000101b117819 */ /* 0x020fe400000006ff */
[----:B------:R-:W-:Y:S01]  /*2140*/  SHF.L.U32 R16, R33, 0x10, RZ ;  /* 0x0000001021107819 */ /* 0x000fe200000006ff */
[----:B01----:R-:W-:Y:S06]  /*2150*/  BRA.U UP0, `(.L_x_2288) ;  /* 0x0000000500747547 */ /* 0x003fec000b800000 */
[----:B------:R-:W0:Y:S01]  /*2160*/  LDCU.64 UR12, c[0x0][0x3e8] ;  /* 0x00007d00ff0c77ac */ /* 0x000e220008000a00 */
[----:B------:R-:W-:Y:S01]  /*2170*/  SHF.R.S32.HI R21, RZ, 0x1f, R32 ;  /* 0x0000001fff157819 */ /* 0x000fe20000011420 */
[----:B------:R-:W-:Y:S01]  /*2180*/  BSSY.RECONVERGENT B1, `(.L_x_2289) ;  /* 0x000001f000017945 */ /* 0x000fe20003800200 */
[C---:B------:R-:W-:Y:S02]  /*2190*/  IADD3 R22, PT, PT, R32.reuse, 0x80, RZ ;  /* 0x0000008020167810 */ /* 0x040fe40007ffe0ff */
[----:B------:R-:W-:Y:S02]  /*21a0*/  SHF.R.S32.HI R26, RZ, 0x1f, R25 ;  /* 0x0000001fff1a7819 */ /* 0x000fe40000011419 */
[----:B------:R-:W-:Y:S02]  /*21b0*/  SHF.R.S32.HI R23, RZ, 0x1f, R30 ;  /* 0x0000001fff177819 */ /* 0x000fe4000001141e */
[----:B------:R-:W-:Y:S02]  /*21c0*/  SHF.R.S32.HI R24, RZ, 0x1f, R22 ;  /* 0x0000001fff187819 */ /* 0x000fe40000011416 */
[----:B0-----:R-:W-:-:S02]  /*21d0*/  ISETP.GE.U32.AND P2, PT, R32, UR12, PT ;  /* 0x0000000c20007c0c */ /* 0x001fc4000bf46070 */
[----:B------:R-:W-:Y:S02]  /*21e0*/  ISETP.GE.U32.AND P3, PT, R25, UR12, PT ;  /* 0x0000000c19007c0c */ /* 0x000fe4000bf66070 */
[----:B------:R-:W-:Y:S02]  /*21f0*/  ISETP.GE.AND.EX P2, PT, R21, UR13, PT, P2 ;  /* 0x0000000d15007c0c */ /* 0x000fe4000bf46320 */
[----:B------:R-:W-:Y:S02]  /*2200*/  ISETP.GE.U32.AND P4, PT, R22, UR12, PT ;  /* 0x0000000c16007c0c */ /* 0x000fe4000bf86070 */
[----:B------:R-:W-:Y:S02]  /*2210*/  ISETP.GE.U32.AND P1, PT, R30, UR12, PT ;  /* 0x0000000c1e007c0c */ /* 0x000fe4000bf26070 */
[----:B------:R-:W-:Y:S02]  /*2220*/  ISETP.GE.AND.EX P3, PT, R26, UR13, PT, P3 ;  /* 0x0000000d1a007c0c */ /* 0x000fe4000bf66330 */
[----:B------:R-:W-:-:S02]  /*2230*/  ISETP.GE.AND.EX P4, PT, R24, UR13, PT, P4 ;  /* 0x0000000d18007c0c */ /* 0x000fc4000bf86340 */
[----:B------:R-:W-:-:S03]  /*2240*/  ISETP.GE.AND.EX P1, PT, R23, UR13, PT, P1 ;  /* 0x0000000d17007c0c */ /* 0x000fc6000bf26310 */
[----:B------:R-:W-:Y:S10]  /*2250*/  @P2 BRA `(.L_x_2290) ;  /* 0x0000000000442947 */ /* 0x000ff40003800000 */
[----:B------:R-:W0:Y:S01]  /*2260*/  LDCU.64 UR14, c[0x0][0x3e0] ;  /* 0x00007c00ff0e77ac */ /* 0x000e220008000a00 */
[----:B------:R-:W-:Y:S01]  /*2270*/  MOV R18, R36 ;  /* 0x0000002400127202 */ /* 0x000fe20000000f00 */
[----:B------:R-:W-:Y:S01]  /*2280*/  FADD.FTZ R7, -R13, R7 ;  /* 0x000000070d077221 */ /* 0x000fe20000010100 */
[----:B------:R-:W-:Y:S01]  /*2290*/  MOV R19, R35 ;  /* 0x0000002300137202 */ /* 0x000fe20000000f00 */
[----:B------:R-:W1:Y:S02]  /*22a0*/  LDCU.64 UR10, c[0x0][0x380] ;  /* 0x00007000ff0a77ac */ /* 0x000e640008000a00 */
        /* <DEDUP_REMOVED lines=12> */
.L_x_2290:
[----:B------:R-:W-:Y:S05]  /*2370*/  BSYNC.RECONVERGENT B1 ;  /* 0x0000000000017941 */ /* 0x000fea0003800200 */
.L_x_2289:
[----:B------:R-:W-:Y:S04]  /*2380*/  BSSY.RECONVERGENT B1, `(.L_x_2291) ;  /* 0x0000013000017945 */ /* 0x000fe80003800200 */
[----:B------:R-:W-:Y:S05]  /*2390*/  @P3 BRA `(.L_x_2292) ;  /* 0x0000000000443947 */ /* 0x000fea0003800000 */
[----:B------:R-:W1:Y:S01]  /*23a0*/  LDCU.64 UR10, c[0x0][0x3e0] ;  /* 0x00007c00ff0a77ac */ /* 0x000e620008000a00 */
[----:B0-----:R-:W-:Y:S01]  /*23b0*/  MOV R6, R36 ;  /* 0x0000002400067202 */ /* 0x001fe20000000f00 */
[----:B------:R-:W-:Y:S02]  /*23c0*/  IMAD.MOV.U32 R7, RZ, RZ, R35 ;  /* 0x000000ffff077224 */ /* 0x000fe400078e0023 */
[C---:B------:R-:W-:Y:S01]  /*23d0*/  FADD.FTZ R19, -R13.reuse, R4 ;  /* 0x000000040d137221 */ /* 0x040fe20000010100 */
[----:B------:R-:W0:Y:S01]  /*23e0*/  LDCU.64 UR14, c[0x0][0x380] ;  /* 0x00007000ff0e77ac */ /* 0x000e220008000a00 */
[----:B------:R-:W-:Y:S02]  /*23f0*/  FADD.FTZ R5, -R13, R5 ;  /* 0x000000050d057221 */ /* 0x000fe40000010100 */
[-C--:B------:R-:W-:Y:S02]  /*2400*/  FMUL.FTZ R18, R19, R12.reuse ;  /* 0x0000000c13127220 */ /* 0x080fe40000410000 */
[----:B------:R-:W-:-:S02]  /*2410*/  FMUL.FTZ R19, R5, R12 ;  /* 0x0000000c05137220 */ /* 0x000fc40000410000 */
[----:B------:R-:W-:Y:S02]  /*2420*/  FFMA.FTZ R18, R14, R18, R17 ;  /* 0x000000120e127223 */ /* 0x000fe40000010011 */
[----:B------:R-:W-:Y:S01]  /*2430*/  FFMA.FTZ R19, R15, R19, R16 ;  /* 0x000000130f137223 */ /* 0x000fe20000010010 */
[----:B-1----:R-:W-:Y:S02]  /*2440*/  IMAD R26, R26, UR10, RZ ;  /* 0x0000000a1a1a7c24 */ /* 0x002fe4000f8e02ff */
[----:B------:R-:W-:-:S04]  /*2450*/  IMAD.WIDE.U32 R6, R25, UR10, R6 ;  /* 0x0000000a19067c25 */ /* 0x000fc8000f8e0006 */
[----:B------:R-:W-:Y:S01]  /*2460*/  IMAD R25, R25, UR11, R26 ;  /* 0x0000000b19197c24 */ /* 0x000fe2000f8e021a */
[----:B0-----:R-:W-:-:S04]  /*2470*/  LEA R4, P2, R6, UR14, 0x2 ;  /* 0x0000000e06047c11 */ /* 0x001fc8000f8410ff */
[----:B------:R-:W-:-:S04]  /*2480*/  IADD3 R25, PT, PT, R7, R25, RZ ;  /* 0x0000001907197210 */ /* 0x000fc80007ffe0ff */
[----:B------:R-:W-:-:S05]  /*2490*/  LEA.HI.X R5, R6, UR15, R25, 0x2, P2 ;  /* 0x0000000f06057c11 */ /* 0x000fca00090f1419 */
[----:B------:R1:W-:Y:S02]  /*24a0*/  STG.E.64 desc[UR16][R4.64], R18 ;  /* 0x0000001204007986 */ /* 0x0003e4000c101b10 */
.L_x_2292:
[----:B------:R-:W-:Y:S05]  /*24b0*/  BSYNC.RECONVERGENT B1 ;  /* 0x0000000000017941 */ /* 0x000fea0003800200 */
.L_x_2291:
[----:B------:R-:W-:Y:S04]  /*24c0*/  BSSY.RECONVERGENT B1, `(.L_x_2293) ;  /* 0x0000013000017945 */ /* 0x000fe80003800200 */
[----:B------:R-:W-:Y:S05]  /*24d0*/  @P4 BRA `(.L_x_2294) ;  /* 0x0000000000444947 */ /* 0x000fea0003800000 */
[----:B------:R-:W2:Y:S01]  /*24e0*/  LDCU.64 UR10, c[0x0][0x3e0] ;  /* 0x00007c00ff0a77ac */ /* 0x000ea20008000a00 */
[----:B-1----:R-:W-:Y:S01]  /*24f0*/  MOV R4, R36 ;  /* 0x0000002400047202 */ /* 0x002fe20000000f00 */
[C---:B0-----:R-:W-:Y:S01]  /*2500*/  FADD.FTZ R7, -R13.reuse, R8 ;  /* 0x000000080d077221 */ /* 0x041fe20000010100 */
[----:B------:R-:W-:Y:S01]  /*2510*/  MOV R5, R35 ;  /* 0x0000002300057202 */ /* 0x000fe20000000f00 */
[----:B------:R-:W0:Y:S01]  /*2520*/  LDCU.64 UR14, c[0x0][0x380] ;  /* 0x00007000ff0e77ac */ /* 0x000e220008000a00 */
[----:B------:R-:W-:Y:S01]  /*2530*/  FADD.FTZ R9, -R13, R9 ;  /* 0x000000090d097221 */ /* 0x000fe20000010100 */
[----:B------:R-:W-:-:S03]  /*2540*/  FMUL.FTZ R7, R7, R12 ;  /* 0x0000000c07077220 */ /* 0x000fc60000410000 */
[----:B------:R-:W-:Y:S01]  /*2550*/  FMUL.FTZ R9, R9, R12 ;  /* 0x0000000c09097220 */ /* 0x000fe20000410000 */
[----:B------:R-:W-:-:S03]  /*2560*/  FFMA.FTZ R8, R14, R7, R17 ;  /* 0x000000070e087223 */ /* 0x000fc60000010011 */
[----:B------:R-:W-:Y:S01]  /*2570*/  FFMA.FTZ R9, R15, R9, R16 ;  /* 0x000000090f097223 */ /* 0x000fe20000010010 */
[----:B--2---:R-:W-:Y:S02]  /*2580*/  IMAD R19, R24, UR10, RZ ;  /* 0x0000000a18137c24 */ /* 0x004fe4000f8e02ff */
[----:B------:R-:W-:-:S04]  /*2590*/  IMAD.WIDE.U32 R4, R22, UR10, R4 ;  /* 0x0000000a16047c25 */ /* 0x000fc8000f8e0004 */
[----:B------:R-:W-:Y:S01]  /*25a0*/  IMAD R19, R22, UR11, R19 ;  /* 0x0000000b16137c24 */ /* 0x000fe2000f8e0213 */
[----:B0-----:R-:W-:-:S04]  /*25b0*/  LEA R6, P2, R4, UR14, 0x2 ;  /* 0x0000000e04067c11 */ /* 0x001fc8000f8410ff */
[----:B------:R-:W-:-:S04]  /*25c0*/  IADD3 R19, PT, PT, R5, R19, RZ ;  /* 0x0000001305137210 */ /* 0x000fc80007ffe0ff */
[----:B------:R-:W-:-:S05]  /*25d0*/  LEA.HI.X R7, R4, UR15, R19, 0x2, P2 ;  /* 0x0000000f04077c11 */ /* 0x000fca00090f1413 */
[----:B------:R2:W-:Y:S02]  /*25e0*/  STG.E.64 desc[UR16][R6.64], R8 ;  /* 0x0000000806007986 */ /* 0x0005e4000c101b10 */
.L_x_2294:
[----:B------:R-:W-:Y:S05]  /*25f0*/  BSYNC.RECONVERGENT B1 ;  /* 0x0000000000017941 */ /* 0x000fea0003800200 */
.L_x_2293:
[----:B------:R-:W-:Y:S05]  /*2600*/  @P1 BRA `(.L_x_2295) ;  /* 0x00000008004c1947 */ /* 0x000fea0003800000 */
[----:B------:R-:W3:Y:S01]  /*2610*/  LDCU.64 UR10, c[0x0][0x3e0] ;  /* 0x00007c00ff0a77ac */ /* 0x000ee20008000a00 */
[----:B-1----:R-:W-:Y:S01]  /*2620*/  MOV R4, R36 ;  /* 0x0000002400047202 */ /* 0x002fe20000000f00 */
[C---:B0-2---:R-:W-:Y:S01]  /*2630*/  FADD.FTZ R7, -R13.reuse, R10 ;  /* 0x0000000a0d077221 */ /* 0x045fe20000010100 */
[----:B------:R-:W-:Y:S01]  /*2640*/  MOV R5, R35 ;  /* 0x0000002300057202 */ /* 0x000fe20000000f00 */
[----:B------:R-:W0:Y:S01]  /*2650*/  LDCU.64 UR12, c[0x0][0x380] ;  /* 0x00007000ff0c77ac */ /* 0x000e220008000a00 */
[----:B------:R-:W-:Y:S01]  /*2660*/  FADD.FTZ R11, -R13, R11 ;  /* 0x0000000b0d0b7221 */ /* 0x000fe20000010100 */
[----:B------:R-:W-:-:S03]  /*2670*/  FMUL.FTZ R7, R7, R12 ;  /* 0x0000000c07077220 */ /* 0x000fc60000410000 */
[----:B------:R-:W-:Y:S01]  /*2680*/  FMUL.FTZ R11, R11, R12 ;  /* 0x0000000c0b0b7220 */ /* 0x000fe20000410000 */
[----:B------:R-:W-:-:S03]  /*2690*/  FFMA.FTZ R10, R14, R7, R17 ;  /* 0x000000070e0a7223 */ /* 0x000fc60000010011 */
[----:B------:R-:W-:Y:S01]  /*26a0*/  FFMA.FTZ R11, R15, R11, R16 ;  /* 0x0000000b0f0b7223 */ /* 0x000fe20000010010 */
[----:B---3--:R-:W-:Y:S02]  /*26b0*/  IMAD R23, R23, UR10, RZ ;  /* 0x0000000a17177c24 */ /* 0x008fe4000f8e02ff */
[----:B------:R-:W-:-:S04]  /*26c0*/  IMAD.WIDE.U32 R4, R30, UR10, R4 ;  /* 0x0000000a1e047c25 */ /* 0x000fc8000f8e0004 */
[----:B------:R-:W-:Y:S01]  /*26d0*/  IMAD R23, R30, UR11, R23 ;  /* 0x0000000b1e177c24 */ /* 0x000fe2000f8e0217 */
[----:B0-----:R-:W-:-:S04]  /*26e0*/  LEA R6, P1, R4, UR12, 0x2 ;  /* 0x0000000c04067c11 */ /* 0x001fc8000f8210ff */
[----:B------:R-:W-:-:S04]  /*26f0*/  IADD3 R23, PT, PT, R5, R23, RZ ;  /* 0x0000001705177210 */ /* 0x000fc80007ffe0ff */
[----:B------:R-:W-:-:S05]  /*2700*/  LEA.HI.X R7, R4, UR13, R23, 0x2, P1 ;  /* 0x0000000d04077c11 */ /* 0x000fca00088f1417 */
[----:B------:R3:W-:Y:S01]  /*2710*/  STG.E.64 desc[UR16][R6.64], R10 ;  /* 0x0000000a06007986 */ /* 0x0007e2000c101b10 */
[----:B------:R-:W-:Y:S05]  /*2720*/  BRA `(.L_x_2295) ;  /* 0x0000000800047947 */ /* 0x000fea0003800000 */
.L_x_2288:
[----:B------:R-:W0:Y:S01]  /*2730*/  LDCU.64 UR14, c[0x0][0x3e8] ;  /* 0x00007d00ff0e77ac */ /* 0x000e220008000a00 */
[----:B------:R-:W-:Y:S01]  /*2740*/  IADD3 R22, PT, PT, R32, 0x80, RZ ;  /* 0x0000008020167810 */ /* 0x000fe20007ffe0ff */
[----:B------:R-:W-:Y:S01]  /*2750*/  BSSY.RECONVERGENT B1, `(.L_x_2296) ;  /* 0x0000027000017945 */ /* 0x000fe20003800200 */
[----:B------:R-:W-:Y:S02]  /*2760*/  SHF.R.S32.HI R26, RZ, 0x1f, R25 ;  /* 0x0000001fff1a7819 */ /* 0x000fe40000011419 */
[----:B------:R-:W-:Y:S02]  /*2770*/  SHF.R.S32.HI R23, RZ, 0x1f, R30 ;  /* 0x0000001fff177819 */ /* 0x000fe4000001141e */
[----:B------:R-:W-:Y:S02]  /*2780*/  SHF.R.S32.HI R24, RZ, 0x1f, R22 ;  /* 0x0000001fff187819 */ /* 0x000fe40000011416 */
[----:B0-----:R-:W-:Y:S02]  /*2790*/  ISETP.GE.U32.AND P2, PT, R25, UR14, PT ;  /* 0x0000000e19007c0c */ /* 0x001fe4000bf46070 */
[----:B------:R-:W-:-:S02]  /*27a0*/  ISETP.GE.U32.AND P3, PT, R22, UR14, PT ;  /* 0x0000000e16007c0c */ /* 0x000fc4000bf66070 */
[----:B------:R-:W-:Y:S02]  /*27b0*/  ISETP.GE.U32.AND P4, PT, R30, UR14, PT ;  /* 0x0000000e1e007c0c */ /* 0x000fe4000bf86070 */
[----:B------:R-:W-:Y:S02]  /*27c0*/  ISETP.GE.AND.EX P2, PT, R26, UR15, PT, P2 ;  /* 0x0000000f1a007c0c */ /* 0x000fe4000bf46320 */
[----:B------:R-:W-:Y:S02]  /*27d0*/  ISETP.GE.AND.EX P3, PT, R24, UR15, PT, P3 ;  /* 0x0000000f18007c0c */ /* 0x000fe4000bf66330 */
[----:B------:R-:W-:Y:S01]  /*27e0*/  ISETP.GE.AND.EX P4, PT, R23, UR15, PT, P4 ;  /* 0x0000000f17007c0c */ /* 0x000fe2000bf86340 */
[----:B------:R-:W-:-:S12]  /*27f0*/  @P1 BRA `(.L_x_2297) ;  /* 0x0000000000701947 */ /* 0x000fd80003800000 */
[----:B------:R-:W0:Y:S01]  /*2800*/  LDCU.64 UR10, c[0x0][0x3e0] ;  /* 0x00007c00ff0a77ac */ /* 0x000e220008000a00 */
[----:B------:R-:W-:Y:S01]  /*2810*/  SHF.R.S32.HI R19, RZ, 0x1f, R32 ;  /* 0x0000001fff137819 */ /* 0x000fe20000011420 */
[----:B------:R-:W-:Y:S01]  /*2820*/  IMAD.MOV.U32 R21, RZ, RZ, R35 ;  /* 0x000000ffff157224 */ /* 0x000fe200078e0023 */
[----:B------:R-:W-:Y:S01]  /*2830*/  MOV R20, R36 ;  /* 0x0000002400147202 */ /* 0x000fe20000000f00 */
[----:B------:R-:W1:Y:S01]  /*2840*/  LDCU.64 UR12, c[0x0][0x380] ;  /* 0x00007000ff0c77ac */ /* 0x000e620008000a00 */
[----:B------:R-:W-:-:S04]  /*2850*/  FADD.FTZ R7, -R13, R7 ;  /* 0x000000070d077221 */ /* 0x000fc80000010100 */
        /* <DEDUP_REMOVED lines=13> */
[----:B------:R-:W-:Y:S01]  /*2930*/  FFMA.FTZ R39, R14, R21, R17 ;  /* 0x000000150e277223 */ /* 0x000fe20000010011 */
[----:B------:R-:W0:Y:S03]  /*2940*/  MUFU.RCP R7, R33 ;  /* 0x0000002100077308 */ /* 0x000e260000001000 */
[----:B------:R-:W-:-:S06]  /*2950*/  FMUL.FTZ R20, R39, -1.4426950216293334961 ;  /* 0xbfb8aa3b27147820 */ /* 0x000fcc0000410000 */
[----:B------:R-:W1:Y:S01]  /*2960*/  MUFU.EX2 R20, R20 ;  /* 0x0000001400147308 */ /* 0x000e620000000800 */
[----:B0-----:R-:W-:Y:S01]  /*2970*/  FMUL.FTZ R7, R38, R7 ;  /* 0x0000000726077220 */ /* 0x001fe20000410000 */
[----:B-1----:R-:W-:-:S04]  /*2980*/  FADD.FTZ R21, R20, 1 ;  /* 0x3f80000014157421 */ /* 0x002fc80000010000 */
[----:B------:R-:W0:Y:S02]  /*2990*/  MUFU.RCP R6, R21 ;  /* 0x0000001500067308 */ /* 0x000e240000001000 */
[----:B0-----:R-:W-:-:S05]  /*29a0*/  FMUL.FTZ R6, R39, R6 ;  /* 0x0000000627067220 */ /* 0x001fca0000410000 */
[----:B------:R0:W-:Y:S02]  /*29b0*/  STG.E.64 desc[UR16][R18.64], R6 ;  /* 0x0000000612007986 */ /* 0x0001e4000c101b10 */
.L_x_2297:
[----:B------:R-:W-:Y:S05]  /*29c0*/  BSYNC.RECONVERGENT B1 ;  /* 0x0000000000017941 */ /* 0x000fea0003800200 */
.L_x_2296:
[----:B------:R-:W-:Y:S04]  /*29d0*/  BSSY.RECONVERGENT B1, `(.L_x_2298) ;  /* 0x000001d000017945 */ /* 0x000fe80003800200 */
[----:B------:R-:W-:Y:S05]  /*29e0*/  @P2 BRA `(.L_x_2299) ;  /* 0x00000000006c2947 */ /* 0x000fea0003800000 */
[C---:B0-----:R-:W-:Y:S01]  /*29f0*/  FADD.FTZ R7, -R13.reuse, R4 ;  /* 0x000000040d077221 */ /* 0x041fe20000010100 */
[----:B------:R-:W-:Y:S01]  /*2a00*/  FADD.FTZ R5, -R13, R5 ;  /* 0x000000050d057221 */ /* 0x000fe20000010100 */
[----:B------:R-:W0:Y:S02]  /*2a10*/  LDCU.64 UR10, c[0x0][0x3e0] ;  /* 0x00007c00ff0a77ac */ /* 0x000e240008000a00 */
        /* <DEDUP_REMOVED lines=11> */
[----:B------:R-:W-:Y:S01]  /*2ad0*/  IMAD R33, R25, UR11, R6 ;  /* 0x0000000b19217c24 */ /* 0x000fe2000f8e0206 */
[----:B------:R-:W-:-:S05]  /*2ae0*/  MOV R6, R36 ;  /* 0x0000002400067202 */ /* 0x000fca0000000f00 */
[----:B------:R-:W-:-:S04]  /*2af0*/  IMAD.WIDE.U32 R6, R25, UR10, R6 ;  /* 0x0000000a19067c25 */ /* 0x000fc8000f8e0006 */
[----:B--2---:R-:W-:Y:S01]  /*2b00*/  FADD.FTZ R20, R4, 1 ;  /* 0x3f80000004147421 */ /* 0x004fe20000010000 */
[----:B------:R-:W-:Y:S01]  /*2b10*/  IADD3 R33, PT, PT, R7, R33, RZ ;  /* 0x0000002107217210 */ /* 0x000fe20007ffe0ff */
[----:B0-----:R-:W-:Y:S02]  /*2b20*/  FADD.FTZ R27, R5, 1 ;  /* 0x3f800000051b7421 */ /* 0x001fe40000010000 */
[----:B------:R-:W0:Y:S01]  /*2b30*/  MUFU.RCP R21, R20 ;  /* 0x0000001400157308 */ /* 0x000e220000001000 */
[----:B-1----:R-:W-:-:S04]  /*2b40*/  LEA R4, P1, R6, UR12, 0x2 ;  /* 0x0000000c06047c11 */ /* 0x002fc8000f8210ff */
[----:B------:R-:W-:-:S03]  /*2b50*/  LEA.HI.X R5, R6, UR13, R33, 0x2, P1 ;  /* 0x0000000d06057c11 */ /* 0x000fc600088f1421 */
[----:B------:R-:W1:Y:S01]  /*2b60*/  MUFU.RCP R26, R27 ;  /* 0x0000001b001a7308 */ /* 0x000e620000001000 */
[----:B0-----:R-:W-:Y:S01]  /*2b70*/  FMUL.FTZ R6, R18, R21 ;  /* 0x0000001512067220 */ /* 0x001fe20000410000 */
[----:B-1----:R-:W-:-:S05]  /*2b80*/  FMUL.FTZ R7, R19, R26 ;  /* 0x0000001a13077220 */ /* 0x002fca0000410000 */
[----:B------:R1:W-:Y:S02]  /*2b90*/  STG.E.64 desc[UR16][R4.64], R6 ;  /* 0x0000000604007986 */ /* 0x0003e4000c101b10 */
.L_x_2299:
[----:B------:R-:W-:Y:S05]  /*2ba0*/  BSYNC.RECONVERGENT B1 ;  /* 0x0000000000017941 */ /* 0x000fea0003800200 */
.L_x_2298:
[----:B------:R-:W-:Y:S04]  /*2bb0*/  BSSY.RECONVERGENT B1, `(.L_x_2300) ;  /* 0x000001d000017945 */ /* 0x000fe80003800200 */
[----:B------:R-:W-:Y:S05]  /*2bc0*/  @P3 BRA `(.L_x_2301) ;  /* 0x00000000006c3947 */ /* 0x000fea0003800000 */
[C---:B-1----:R-:W-:Y:S01]  /*2bd0*/  FADD.FTZ R5, -R13.reuse, R8 ;  /* 0x000000080d057221 */ /* 0x042fe20000010100 */
[----:B------:R-:W-:Y:S01]  /*2be0*/  FADD.FTZ R9, -R13, R9 ;  /* 0x000000090d097221 */ /* 0x000fe20000010100 */
[----:B------:R-:W1:Y:S02]  /*2bf0*/  LDCU.64 UR10, c[0x0][0x3e0] ;  /* 0x00007c00ff0a77ac */ /* 0x000e640008000a00 */
[-C--:B------:R-:W-:Y:S01]  /*2c00*/  FMUL.FTZ R5, R5, R12.reuse ;  /* 0x0000000c05057220 */ /* 0x080fe20000410000 */
[----:B------:R-:W-:Y:S01]  /*2c10*/  FMUL.FTZ R9, R9, R12 ;  /* 0x0000000c09097220 */ /* 0x000fe20000410000 */
[----:B------:R-:W2:Y:S02]  /*2c20*/  LDCU.64 UR12, c[0x0][0x380] ;  /* 0x00007000ff0c77ac */ /* 0x000ea40008000a00 */
[----:B0-----:R-:W-:Y:S01]  /*2c30*/  FFMA.FTZ R19, R14, R5, R17 ;  /* 0x000000050e137223 */ /* 0x001fe20000010011 */
[----:B------:R-:W-:Y:S01]  /*2c40*/  FFMA.FTZ R20, R15, R9, R16 ;  /* 0x000000090f147223 */ /* 0x000fe20000010010 */
[----:B------:R-:W-:-:S02]  /*2c50*/  MOV R5, R35 ;  /* 0x0000002300057202 */ /* 0x000fc40000000f00 */
[----:B------:R-:W-:Y:S01]  /*2c60*/  FMUL.FTZ R4, R19, -1.4426950216293334961 ;  /* 0xbfb8aa3b13047820 */ /* 0x000fe20000410000 */
[----:B------:R-:W-:-:S05]  /*2c70*/  FMUL.FTZ R6, R20, -1.4426950216293334961 ;  /* 0xbfb8aa3b14067820 */ /* 0x000fca0000410000 */
[----:B------:R-:W0:Y:S01]  /*2c80*/  MUFU.EX2 R4, R4 ;  /* 0x0000000400047308 */ /* 0x000e220000000800 */
[----:B-1----:R-:W-:-:S03]  /*2c90*/  IMAD R7, R24, UR10, RZ ;  /* 0x0000000a18077c24 */ /* 0x002fc6000f8e02ff */
[----:B------:R-:W1:Y:S01]  /*2ca0*/  MUFU.EX2 R6, R6 ;  /* 0x0000000600067308 */ /* 0x000e620000000800 */
[----:B------:R-:W-:Y:S02]  /*2cb0*/  IMAD R7, R22, UR11, R7 ;  /* 0x0000000b16077c24 */ /* 0x000fe4000f8e0207 */
[----:B0-----:R-:W-:Y:S01]  /*2cc0*/  FADD.FTZ R8, R4, 1 ;  /* 0x3f80000004087421 */ /* 0x001fe20000010000 */
[----:B------:R-:W-:Y:S01]  /*2cd0*/  MOV R4, R36 ;  /* 0x0000002400047202 */ /* 0x000fe20000000f00 */
[----:B-1----:R-:W-:-:S04]  /*2ce0*/  FADD.FTZ R18, R6, 1 ;  /* 0x3f80000006127421 */ /* 0x002fc80000010000 */
[----:B------:R-:W0:Y:S01]  /*2cf0*/  MUFU.RCP R8, R8 ;  /* 0x0000000800087308 */ /* 0x000e220000001000 */
[----:B------:R-:W-:-:S03]  /*2d00*/  IMAD.WIDE.U32 R4, R22, UR10, R4 ;  /* 0x0000000a16047c25 */ /* 0x000fc6000f8e0004 */
[----:B--2---:R-:W-:-:S04]  /*2d10*/  LEA R6, P1, R4, UR12, 0x2 ;  /* 0x0000000c04067c11 */ /* 0x004fc8000f8210ff */
[----:B------:R-:W1:Y:S01]  /*2d20*/  MUFU.RCP R9, R18 ;  /* 0x0000001200097308 */ /* 0x000e620000001000 */
[----:B------:R-:W-:-:S04]  /*2d30*/  IADD3 R7, PT, PT, R5, R7, RZ ;  /* 0x0000000705077210 */ /* 0x000fc80007ffe0ff */
[----:B------:R-:W-:Y:S01]  /*2d40*/  LEA.HI.X R7, R4, UR13, R7, 0x2, P1 ;  /* 0x0000000d04077c11 */ /* 0x000fe200088f1407 */
[----:B0-----:R-:W-:Y:S01]  /*2d50*/  FMUL.FTZ R8, R19, R8 ;  /* 0x0000000813087220 */ /* 0x001fe20000410000 */
[----:B-1----:R-:W-:-:S05]  /*2d60*/  FMUL.FTZ R9, R20, R9 ;  /* 0x0000000914097220 */ /* 0x002fca0000410000 */
[----:B------:R2:W-:Y:S02]  /*2d70*/  STG.E.64 desc[UR16][R6.64], R8 ;  /* 0x0000000806007986 */ /* 0x0005e4000c101b10 */
.L_x_2301:
[----:B------:R-:W-:Y:S05]  /*2d80*/  BSYNC.RECONVERGENT B1 ;  /* 0x0000000000017941 */ /* 0x000fea0003800200 */
.L_x_2300:
[----:B------:R-:W-:Y:S05]  /*2d90*/  @P4 BRA `(.L_x_2295) ;  /* 0x0000000000684947 */ /* 0x000fea0003800000 */
[C---:B-1----:R-:W-:Y:S01]  /*2da0*/  FADD.FTZ R5, -R13.reuse, R10 ;  /* 0x0000000a0d057221 */ /* 0x042fe20000010100 */
[----:B------:R-:W-:Y:S01]  /*2db0*/  FADD.FTZ R11, -R13, R11 ;  /* 0x0000000b0d0b7221 */ /* 0x000fe20000010100 */
[----:B------:R-:W1:Y:S01]  /*2dc0*/  LDCU.64 UR10, c[0x0][0x3e0] ;  /* 0x00007c00ff0a77ac */ /* 0x000e620008000a00 */
[----:B------:R-:W-:Y:S01]  /*2dd0*/  MOV R34, R36 ;  /* 0x0000002400227202 */ /* 0x000fe20000000f00 */
[-C--:B------:R-:W-:Y:S01]  /*2de0*/  FMUL.FTZ R5, R5, R12.reuse ;  /* 0x0000000c05057220 */ /* 0x080fe20000410000 */
[----:B------:R-:W-:Y:S01]  /*2df0*/  FMUL.FTZ R11, R11, R12 ;  /* 0x0000000c0b0b7220 */ /* 0x000fe20000410000 */
[----:B------:R-:W3:Y:S02]  /*2e00*/  LDCU.64 UR12, c[0x0][0x380] ;  /* 0x00007000ff0c77ac */ /* 0x000ee40008000a00 */
[----:B------:R-:W-:Y:S01]  /*2e10*/  FFMA.FTZ R17, R14, R5, R17 ;  /* 0x000000050e117223 */ /* 0x000fe20000010011 */
[----:B------:R-:W-:-:S03]  /*2e20*/  FFMA.FTZ R16, R15, R11, R16 ;  /* 0x0000000b0f107223 */ /* 0x000fc60000010010 */
[----:B------:R-:W-:Y:S01]  /*2e30*/  FMUL.FTZ R4, R17, -1.4426950216293334961 ;  /* 0xbfb8aa3b11047820 */ /* 0x000fe20000410000 */
[----:B------:R-:W-:-:S05]  /*2e40*/  FMUL.FTZ R5, R16, -1.4426950216293334961 ;  /* 0xbfb8aa3b10057820 */ /* 0x000fca0000410000 */
[----:B------:R-:W0:Y:S01]  /*2e50*/  MUFU.EX2 R4, R4 ;  /* 0x0000000400047308 */ /* 0x000e220000000800 */
[----:B-1----:R-:W-:-:S03]  /*2e60*/  IMAD R23, R23, UR10, RZ ;  /* 0x0000000a17177c24 */ /* 0x002fc6000f8e02ff */
[----:B------:R-:W1:Y:S01]  /*2e70*/  MUFU.EX2 R5, R5 ;  /* 0x0000000500057308 */ /* 0x000e620000000800 */
[----:B------:R-:W-:-:S04]  /*2e80*/  IMAD.WIDE.U32 R34, R30, UR10, R34 ;  /* 0x0000000a1e227c25 */ /* 0x000fc8000f8e0022 */
[----:B------:R-:W-:Y:S02]  /*2e90*/  IMAD R23, R30, UR11, R23 ;  /* 0x0000000b1e177c24 */ /* 0x000fe4000f8e0217 */
[----:B0-2---:R-:W-:Y:S01]  /*2ea0*/  FADD.FTZ R6, R4, 1 ;  /* 0x3f80000004067421 */ /* 0x005fe20000010000 */
[C---:B---3--:R-:W-:Y:S02]  /*2eb0*/  LEA R4, P1, R34.reuse, UR12, 0x2 ;  /* 0x0000000c22047c11 */ /* 0x048fe4000f8210ff */
        /* <DEDUP_REMOVED lines=8> */
.L_x_2295:
[----:B------:R-:W-:Y:S05]  /*2f40*/  BSYNC.RECONVERGENT B0 ;  /* 0x0000000000007941 */ /* 0x000fea0003800200 */
.L_x_2287:
[----:B------:R-:W-:Y:S02]  /*2f50*/  UIADD3 UR9, UPT, UPT, UR21, UR9, URZ ;  /* 0x0000000915097290 */ /* 0x000fe4000fffe0ff */
[----:B------:R-:W-:Y:S02]  /*2f60*/  UIADD3 UR4, UPT, UPT, UR4, 0x1, URZ ;  /* 0x0000000104047890 */ /* 0x000fe4000fffe0ff */
[----:B------:R-:W-:-:S09]  /*2f70*/  UISETP.GE.AND UP1, UPT, UR9, UR7, UPT ;  /* 0x000000070900728c */ /* 0x000fd2000bf26270 */
[----:B------:R-:W-:Y:S05]  /*2f80*/  BRA.U !UP1, `(.L_x_2302) ;  /* 0xffffffd109c47547 */ /* 0x000fea000b83ffff */
[----:B------:R-:W-:Y:S05]  /*2f90*/  EXIT ;  /* 0x000000000000794d */ /* 0x000fea0003800000 */
.L_x_2303:
        /* <DEDUP_REMOVED lines=14> */
.L_x_2528:


//--------------------- .text._Z35group_norm_nhwc_fwd_one_pass_kernelI11Fp32IOBf16WLi512ELi20ELi640EEv26Group_norm_nhwc_fwd_params --------------------------
	.section	.text._Z35group_norm_nhwc_fwd_one_pass_kernelI11Fp32IOBf16WLi512ELi20ELi640EEv26Group_norm_nhwc_fwd_params,"ax",@progbits
	.align	128
        .global         _Z35group_norm_nhwc_fwd_one_pass_kernelI11Fp32IOBf16WLi512ELi20ELi640EEv26Group_norm_nhwc_fwd_params
        .type           _Z35group_norm_nhwc_fwd_one_pass_kernelI11Fp32IOBf16WLi512ELi20ELi640EEv26Group_norm_nhwc_fwd_params,@function
        .size           _Z35group_norm_nhwc_fwd_one_pass_kernelI11Fp32IOBf16WLi512ELi20ELi640EEv26Group_norm_nhwc_fwd_params,(.L_x_2529 - _Z35group_norm_nhwc_fwd_one_pass_kernelI11Fp32IOBf16WLi512ELi20ELi640EEv26Group_norm_nhwc_fwd_params)
        .other          _Z35group_norm_nhwc_fwd_one_pass_kernelI11Fp32IOBf16WLi512ELi20ELi640EEv26Group_norm_nhwc_fwd_params,@"STO_CUDA_ENTRY STV_DEFAULT"
_Z35group_norm_nhwc_fwd_one_pass_kernelI11Fp32IOBf16WLi512ELi20ELi640EEv26Group_norm_nhwc_fwd_params:
.text._Z35group_norm_nhwc_fwd_one_pass_kernelI11Fp32IOBf16WLi512ELi20ELi640EEv26Group_norm_nhwc_fwd_params:
        /* <DEDUP_REMOVED lines=46> */
.L_x_2347:
[----:B0-----:R-:W0:Y:S01]  /*02e0*/  LDCU UR5, c[0x0][0x3f8] ;  /* 0x00007f00ff0577ac */ /* 0x001e220008000800 */
[----:B-1234-:R-:W-:Y:S02]  /*02f0*/  IABS R8, UR7 ;  /* 0x0000000700087c13 */ /* 0x01efe40008000000 */
[----:B------:R-:W-:Y:S01]  /*0300*/  SHF.R.S32.HI R10, RZ, 0x1f, R42 ;  /* 0x0000001fff0a7819 */ /* 0x000fe2000001142a */
[----:B------:R-:W1:Y:S01]  /*0310*/  LDCU.64 UR12, c[0x0][0x3f0] ;  /* 0x00007e00ff0c77ac */ /* 0x000e620008000a00 */
[----:B------:R-:W-:Y:S02]  /*0320*/  SHF.R.S32.HI R16, RZ, 0x1f, R39 ;  /* 0x0000001fff107819 */ /* 0x000fe40000011427 */
[----:B------:R-:W-:Y:S02]  /*0330*/  SHF.R.S32.HI R18, RZ, 0x1f, R38 ;  /* 0x0000001fff127819 */ /* 0x000fe40000011426 */
[----:B------:R-:W-:Y:S02]  /*0340*/  SHF.R.S32.HI R22, RZ, 0x1f, R37 ;  /* 0x0000001fff167819 */ /* 0x000fe40000011425 */
        /* <DEDUP_REMOVED lines=236> */
.L_x_2305:
[----:B------:R-:W-:Y:S05]  /*1210*/  BSYNC.RECONVERGENT B0 ;  /* 0x0000000000007941 */ /* 0x000fea0003800200 */
.L_x_2304:
        /* <DEDUP_REMOVED lines=56> */
.L_x_2307:
[----:B------:R-:W-:Y:S05]  /*15a0*/  BSYNC.RECONVERGENT B0 ;  /* 0x0000000000007941 */ /* 0x000fea0003800200 */
.L_x_2306:
        /* <DEDUP_REMOVED lines=33> */
.L_x_2310:
[----:B------:R-:W2:Y:S04]  /*17c0*/  LDG.E.STRONG.GPU R23, desc[UR16][R20.64] ;  /* 0x0000001014177981 */ /* 0x000ea8000c1ef900 */
[----:B--2---:R-:W-:Y:S01]  /*17d0*/  CCTL.IVALL ;  /* 0x00000000ff00798f */ /* 0x004fe20002000000 */
[----:B------:R-:W-:Y:S05]  /*17e0*/  YIELD ;  /* 0x0000000000007946 */ /* 0x000fea0003800000 */
[----:B------:R-:W-:-:S13]  /*17f0*/  ISETP.NE.AND P4, PT, R23, R22, PT ;  /* 0x000000161700720c */ /* 0x000fda0003f85270 */
[----:B------:R-:W-:Y:S05]  /*1800*/  @P4 BRA `(.L_x_2310) ;  /* 0xfffffffc00ec4947 */ /* 0x000fea000383ffff */
.L_x_2309:
        /* <DEDUP_REMOVED lines=15> */
.L_x_2312:
        /* <DEDUP_REMOVED lines=91> */
.L_x_2311:
        /* <DEDUP_REMOVED lines=52> */
.L_x_2313:
        /* <DEDUP_REMOVED lines=28> */
.L_x_2314:
        /* <DEDUP_REMOVED lines=13> */
.L_x_2315:
[----:B------:R-:W-:Y:S05]  /*2480*/  BSYNC.RECONVERGENT B0 ;  /* 0x0000000000007941 */ /* 0x000fea0003800200 */
.L_x_2308:
        /* <DEDUP_REMOVED lines=17> */
[----:B---3--:R-:W-:-:S05]  /*25a0*/  IMAD.WIDE R22, R22, 0x2, R26 ;  /* 0x0000000216167825 */ /* 0x008fca00078e021a */
[----:B------:R-:W2:Y:S04]  /*25b0*/  LDG.E.U16 R24, desc[UR16][R22.64] ;  /* 0x0000001016187981 */ /* 0x000ea8000c1e1500 */
[----:B------:R-:W3:Y:S04]  /*25c0*/  LDG.E.U16 R25, desc[UR16][R20.64] ;  /* 0x0000001014197981 */ /* 0x000ee8000c1e1500 */
[----:B------:R1:W4:Y:S04]  /*25d0*/  LDG.E.U16 R26, desc[UR16][R20.64+0x2] ;  /* 0x00000210141a7981 */ /* 0x000328000c1e1500 */
[----:B------:R2:W5:Y:S04]  /*25e0*/  LDG.E.U16 R23, desc[UR16][R22.64+0x2] ;  /* 0x0000021016177981 */ /* 0x000568000c1e1500 */
[----:B-1----:R-:W1:Y:S02]  /*25f0*/  LDS.64 R20, [UR5+0xc0] ;  /* 0x0000c005ff147984 */ /* 0x002e640008000a00 */
[----:B-1----:R-:W-:-:S05]  /*2600*/  FMUL.FTZ R20, R20, UR10 ;  /* 0x0000000a14147c20 */ /* 0x002fca0008410000 */
[----:B------:R-:W-:-:S13]  /*2610*/  R2UR UR5, R20 ;  /* 0x00000000140572ca */ /* 0x000fda00000e0000 */
[----:B------:R-:W-:-:S05]  /*2620*/  MOV R20, UR5 ;  /* 0x0000000500147c02 */ /* 0x000fca0008000f00 */
[----:B------:R-:W-:-:S04]  /*2630*/  FMUL.FTZ R20, R20, UR5 ;  /* 0x0000000514147c20 */ /* 0x000fc80008410000 */
[----:B------:R-:W-:Y:S01]  /*2640*/  FFMA.FTZ R27, R21, UR10, -R20 ;  /* 0x0000000a151b7c23 */ /* 0x000fe20008010814 */
[----:B------:R-:W1:Y:S04]  /*2650*/  LDCU.U8 UR10, c[0x0][0x3fc] ;  /* 0x00007f80ff0a77ac */ /* 0x000e680008000000 */
[----:B------:R-:W-:-:S13]  /*2660*/  FSETP.GTU.FTZ.AND P2, PT, R27, RZ, PT ;  /* 0x000000ff1b00720b */ /* 0x000fda0003f5c000 */
[----:B------:R-:W-:-:S05]  /*2670*/  VOTEU.ANY UP0, P2 ;  /* 0x0000000000ff7886 */ /* 0x000fca0001000100 */
[----:B------:R-:W0:Y:S01]  /*2680*/  @UP0 LDCU UR8, c[0x0][0x3a8] ;  /* 0x00007500ff0807ac */ /* 0x000e220008000800 */
[----:B------:R-:W-:-:S13]  /*2690*/  PLOP3.LUT P2, PT, PT, PT, UP0, 0x80, 0x8 ;  /* 0x000000000008781c */ /* 0x000fda0003f4f008 */
[----:B0-----:R-:W-:-:S06]  /*26a0*/  @P2 FADD.FTZ R27, R27, UR8 ;  /* 0x000000081b1b2e21 */ /* 0x001fcc0008010000 */
[----:B------:R-:W0:Y:S01]  /*26b0*/  @P2 MUFU.RSQ R27, R27 ;  /* 0x0000001b001b2308 */ /* 0x000e220000001400 */
[----:B-1----:R-:W-:Y:S01]  /*26c0*/  UISETP.NE.AND UP1, UPT, UR10, URZ, UPT ;  /* 0x000000ff0a00728c */ /* 0x002fe2000bf25270 */
[----:B------:R-:W-:Y:S01]  /*26d0*/  BSSY.RECONVERGENT B0, `(.L_x_2316) ;  /* 0x00001be000007945 */ /* 0x000fe20003800200 */
[----:B------:R-:W-:Y:S01]  /*26e0*/  UMOV UR8, 0x3f800000 ;  /* 0x3f80000000087882 */ /* 0x000fe20000000000 */
        /* <DEDUP_REMOVED lines=23> */
[----:B0-----:R-:W-:Y:S02]  /*2860*/  IMAD R26, R35, UR18, RZ ;  /* 0x00000012231a7c24 */ /* 0x001fe4000f8e02ff */
[----:B------:R-:W-:-:S04]  /*2870*/  IMAD.WIDE.U32 R24, R0, UR18, R24 ;  /* 0x0000001200187c25 */ /* 0x000fc8000f8e0018 */
[----:B------:R-:W-:Y:S02]  /*2880*/  IMAD R32, R0, UR19, R26 ;  /* 0x0000001300207c24 */ /* 0x000fe4000f8e021a */
[----:B------:R-:W-:Y:S01]  /*2890*/  FADD.FTZ R26, R12, -UR5 ;  /* 0x800000050c1a7e21 */ /* 0x000fe20008010000 */
[----:B-1----:R-:W-:Y:S02]  /*28a0*/  LEA R12, P2, R24, UR10, 0x2 ;  /* 0x0000000a180c7c11 */ /* 0x002fe4000f8410ff */
[----:B------:R-:W-:Y:S01]  /*28b0*/  IADD3 R13, PT, PT, R25, R32, RZ ;  /* 0x00000020190d7210 */ /* 0x000fe20007ffe0ff */
[----:B------:R-:W-:Y:S01]  /*28c0*/  FMUL.FTZ R26, R26, UR8 ;  /* 0x000000081a1a7c20 */ /* 0x000fe20008410000 */
[----:B------:R-:W-:Y:S02]  /*28d0*/  FMUL.FTZ R25, R27, UR8 ;  /* 0x000000081b197c20 */ /* 0x000fe40008410000 */
[----:B------:R-:W-:Y:S01]  /*28e0*/  LEA.HI.X R13, R24, UR11, R13, 0x2, P2 ;  /* 0x0000000b180d7c11 */ /* 0x000fe200090f140d */
[----:B------:R-:W-:Y:S01]  /*28f0*/  FFMA.FTZ R24, R20, R26, R22 ;  /* 0x0000001a14187223 */ /* 0x000fe20000010016 */
[----:B------:R-:W-:-:S05]  /*2900*/  FFMA.FTZ R25, R21, R25, R23 ;  /* 0x0000001915197223 */ /* 0x000fca0000010017 */
[----:B------:R0:W-:Y:S02]  /*2910*/  STG.E.64 desc[UR16][R12.64], R24 ;  /* 0x000000180c007986 */ /* 0x0001e4000c101b10 */
.L_x_2319:
[----:B------:R-:W-:Y:S05]  /*2920*/  BSYNC.RECONVERGENT B1 ;  /* 0x0000000000017941 */ /* 0x000fea0003800200 */
.L_x_2318:
[----:B------:R-:W-:Y:S04]  /*2930*/  BSSY.RECONVERGENT B1, `(.L_x_2320) ;  /* 0x0000013000017945 */ /* 0x000fe80003800200 */
[----:B------:R-:W-:Y:S05]  /*2940*/  @P3 BRA `(.L_x_2321) ;  /* 0x0000000000443947 */ /* 0x000fea0003800000 */
[----:B------:R-:W1:Y:S01]  /*2950*/  LDCU.64 UR10, c[0x0][0x3e0] ;  /* 0x00007c00ff0a77ac */ /* 0x000e620008000a00 */
[----:B0-----:R-:W-:Y:S01]  /*2960*/  MOV R12, R2 ;  /* 0x00000002000c7202 */ /* 0x001fe20000000f00 */
[----:B------:R-:W-:Y:S01]  /*2970*/  FADD.FTZ R6, R6, -UR5 ;  /* 0x8000000506067e21 */ /* 0x000fe20008010000 */
[----:B------:R-:W-:Y:S01]  /*2980*/  MOV R13, R5 ;  /* 0x00000005000d7202 */ /* 0x000fe20000000f00 */
[----:B------:R-:W0:Y:S01]  /*2990*/  LDCU.64 UR18, c[0x0][0x380] ;  /* 0x00007000ff1277ac */ /* 0x000e220008000a00 */
[----:B------:R-:W-:Y:S01]  /*29a0*/  FADD.FTZ R7, R7, -UR5 ;  /* 0x8000000507077e21 */ /* 0x000fe20008010000 */
[----:B------:R-:W-:-:S03]  /*29b0*/  FMUL.FTZ R25, R6, UR8 ;  /* 0x0000000806197c20 */ /* 0x000fc60008410000 */
[----:B------:R-:W-:Y:S01]  /*29c0*/  FMUL.FTZ R26, R7, UR8 ;  /* 0x00000008071a7c20 */ /* 0x000fe20008410000 */
[----:B-1----:R-:W-:Y:S02]  /*29d0*/  IMAD R24, R34, UR10, RZ ;  /* 0x0000000a22187c24 */ /* 0x002fe4000f8e02ff */
[----:B------:R-:W-:-:S04]  /*29e0*/  IMAD.WIDE.U32 R12, R42, UR10, R12 ;  /* 0x0000000a2a0c7c25 */ /* 0x000fc8000f8e000c */
[----:B------:R-:W-:Y:S01]  /*29f0*/  IMAD R24, R42, UR11, R24 ;  /* 0x0000000b2a187c24 */ /* 0x000fe2000f8e0218 */
[----:B0-----:R-:W-:-:S04]  /*2a00*/  LEA R6, P2, R12, UR18, 0x2 ;  /* 0x000000120c067c11 */ /* 0x001fc8000f8410ff */
[----:B------:R-:W-:Y:S01]  /*2a10*/  IADD3 R13, PT, PT, R13, R24, RZ ;  /* 0x000000180d0d7210 */ /* 0x000fe20007ffe0ff */
[----:B------:R-:W-:Y:S01]  /*2a20*/  FFMA.FTZ R24, R20, R25, R22 ;  /* 0x0000001914187223 */ /* 0x000fe20000010016 */
[----:B------:R-:W-:Y:S02]  /*2a30*/  FFMA.FTZ R25, R21, R26, R23 ;  /* 0x0000001a15197223 */ /* 0x000fe40000010017 */
[----:B------:R-:W-:-:S05]  /*2a40*/  LEA.HI.X R7, R12, UR19, R13, 0x2, P2 ;  /* 0x000000130c077c11 */ /* 0x000fca00090f140d */
[----:B------:R1:W-:Y:S02]  /*2a50*/  STG.E.64 desc[UR16][R6.64], R24 ;  /* 0x0000001806007986 */ /* 0x0003e4000c101b10 */
.L_x_2321:
[----:B------:R-:W-:Y:S05]  /*2a60*/  BSYNC.RECONVERGENT B1 ;  /* 0x0000000000017941 */ /* 0x000fea0003800200 */
.L_x_2320:
[----:B-1----:R-:W-:Y:S01]  /*2a70*/  SHF.R.S32.HI R6, RZ, 0x1f, R39 ;  /* 0x0000001fff067819 */ /* 0x002fe20000011427 */
[----:B------:R-:W-:Y:S01]  /*2a80*/  BSSY.RECONVERGENT B1, `(.L_x_2322) ;  /* 0x000001f000017945 */ /* 0x000fe20003800200 */
[----:B------:R-:W-:Y:S02]  /*2a90*/  ISETP.GE.U32.AND P6, PT, R37, UR12, PT ;  /* 0x0000000c25007c0c */ /* 0x000fe4000bfc6070 */
[----:B------:R-:W-:Y:S02]  /*2aa0*/  ISETP.GE.AND.EX P5, PT, R6, UR13, PT, P5 ;  /* 0x0000000d06007c0c */ /* 0x000fe4000bfa6350 */
[----:B------:R-:W-:Y:S02]  /*2ab0*/  ISETP.GE.U32.AND P2, PT, R36, UR12, PT ;  /* 0x0000000c24007c0c */ /* 0x000fe4000bf46070 */
[----:B------:R-:W-:Y:S02]  /*2ac0*/  ISETP.GE.U32.AND P3, PT, R31, UR12, PT ;  /* 0x0000000c1f007c0c */ /* 0x000fe4000bf66070 */
[----:B------:R-:W-:-:S02]  /*2ad0*/  SHF.R.S32.HI R26, RZ, 0x1f, R38 ;  /* 0x0000001fff1a7819 */ /* 0x000fc40000011426 */
[----:B0-----:R-:W-:Y:S02]  /*2ae0*/  SHF.R.S32.HI R25, RZ, 0x1f, R37 ;  /* 0x0000001fff197819 */ /* 0x001fe40000011425 */
        /* <DEDUP_REMOVED lines=11> */
[----:B------:R-:W1:Y:S02]  /*2ba0*/  LDCU.64 UR18, c[0x0][0x380] ;  /* 0x00007000ff1277ac */ /* 0x000e640008000a00 */
[----:B------:R-:W-:Y:S01]  /*2bb0*/  FMUL.FTZ R13, R8, UR8 ;  /* 0x00000008080d7c20 */ /* 0x000fe20008410000 */
[----:B------:R-:W-:Y:S01]  /*2bc0*/  FMUL.FTZ R24, R9, UR8 ;  /* 0x0000000809187c20 */ /* 0x000fe20008410000 */
[----:B0-----:R-:W-:Y:S01]  /*2bd0*/  IMAD R12, R6, UR10, RZ ;  /* 0x0000000a060c7c24 */ /* 0x001fe2000f8e02ff */
[----:B------:R-:W-:-:S03]  /*2be0*/  MOV R6, R2 ;  /* 0x0000000200067202 */ /* 0x000fc60000000f00 */
[C---:B------:R-:W-:Y:S02]  /*2bf0*/  IMAD R12, R39.reuse, UR11, R12 ;  /* 0x0000000b270c7c24 */ /* 0x040fe4000f8e020c */
[----:B------:R-:W-:-:S03]  /*2c00*/  IMAD.WIDE.U32 R6, R39, UR10, R6 ;  /* 0x0000000a27067c25 */ /* 0x000fc6000f8e0006 */
[----:B-1----:R-:W-:Y:S02]  /*2c10*/  LEA R8, P5, R6, UR18, 0x2 ;  /* 0x0000001206087c11 */ /* 0x002fe4000f8a10ff */
[----:B------:R-:W-:Y:S01]  /*2c20*/  IADD3 R7, PT, PT, R7, R12, RZ ;  /* 0x0000000c07077210 */ /* 0x000fe20007ffe0ff */
[----:B------:R-:W-:Y:S01]  /*2c30*/  FFMA.FTZ R12, R20, R13, R22 ;  /* 0x0000000d140c7223 */ /* 0x000fe20000010016 */
[----:B------:R-:W-:Y:S02]  /*2c40*/  FFMA.FTZ R13, R21, R24, R23 ;  /* 0x00000018150d7223 */ /* 0x000fe40000010017 */
[----:B------:R-:W-:-:S05]  /*2c50*/  LEA.HI.X R9, R6, UR19, R7, 0x2, P5 ;  /* 0x0000001306097c11 */ /* 0x000fca000a8f1407 */
[----:B------:R0:W-:Y:S02]  /*2c60*/  STG.E.64 desc[UR16][R8.64], R12 ;  /* 0x0000000c08007986 */ /* 0x0001e4000c101b10 */
.L_x_2323:
[----:B------:R-:W-:Y:S05]  /*2c70*/  BSYNC.RECONVERGENT B1 ;  /* 0x0000000000017941 */ /* 0x000fea0003800200 */
.L_x_2322:
[----:B------:R-:W-:Y:S04]  /*2c80*/  BSSY.RECONVERGENT B1, `(.L_x_2324) ;  /* 0x0000013000017945 */ /* 0x000fe80003800200 */
[----:B------:R-:W-:Y:S05]  /*2c90*/  @P1 BRA `(.L_x_2325) ;  /* 0x0000000000441947 */ /* 0x000fea0003800000 */
[----:B------:R-:W1:Y:S01]  /*2ca0*/  LDCU.64 UR10, c[0x0][0x3e0] ;  /* 0x00007c00ff0a77ac */ /* 0x000e620008000a00 */
[----:B------:R-:W-:Y:S01]  /*2cb0*/  MOV R6, R2 ;  /* 0x0000000200067202 */ /* 0x000fe20000000f00 */
[----:B------:R-:W-:Y:S01]  /*2cc0*/  FADD.FTZ R10, R10, -UR5 ;  /* 0x800000050a0a7e21 */ /* 0x000fe20008010000 */
[----:B------:R-:W-:Y:S01]  /*2cd0*/  MOV R7, R5 ;  /* 0x0000000500077202 */ /* 0x000fe20000000f00 */
[----:B------:R-:W2:Y:S01]  /*2ce0*/  LDCU.64 UR18, c[0x0][0x380] ;  /* 0x00007000ff1277ac */ /* 0x000ea20008000a00 */
[----:B------:R-:W-:-:S04]  /*2cf0*/  FADD.FTZ R11, R11, -UR5 ;  /* 0x800000050b0b7e21 */ /* 0x000fc80008010000 */
[----:B0-----:R-:W-:-:S04]  /*2d00*/  FMUL.FTZ R12, R11, UR8 ;  /* 0x000000080b0c7c20 */ /* 0x001fc80008410000 */
[----:B------:R-:W-:Y:S01]  /*2d10*/  FFMA.FTZ R11, R21, R12, R23 ;  /* 0x0000000c150b7223 */ /* 0x000fe20000010017 */
[----:B-1----:R-:W-:Y:S02]  /*2d20*/  IMAD R9, R26, UR10, RZ ;  /* 0x0000000a1a097c24 */ /* 0x002fe4000f8e02ff */
[----:B------:R-:W-:-:S04]  /*2d30*/  IMAD.WIDE.U32 R6, R38, UR10, R6 ;  /* 0x0000000a26067c25 */ /* 0x000fc8000f8e0006 */
[----:B------:R-:W-:Y:S02]  /*2d40*/  IMAD R13, R38, UR11, R9 ;  /* 0x0000000b260d7c24 */ /* 0x000fe4000f8e0209 */
[----:B------:R-:W-:Y:S01]  /*2d50*/  FMUL.FTZ R9, R10, UR8 ;  /* 0x000000080a097c20 */ /* 0x000fe20008410000 */
[----:B--2---:R-:W-:Y:S02]  /*2d60*/  LEA R8, P1, R6, UR18, 0x2 ;  /* 0x0000001206087c11 */ /* 0x004fe4000f8210ff */
[----:B------:R-:W-:Y:S01]  /*2d70*/  IADD3 R13, PT, PT, R7, R13, RZ ;  /* 0x0000000d070d7210 */ /* 0x000fe20007ffe0ff */
[----:B------:R-:W-:-:S03]  /*2d80*/  FFMA.FTZ R10, R20, R9, R22 ;  /* 0x00000009140a7223 */ /* 0x000fc60000010016 */
[----:B------:R-:W-:-:S05]  /*2d90*/  LEA.HI.X R9, R6, UR19, R13, 0x2, P1 ;  /* 0x0000001306097c11 */ /* 0x000fca00088f140d */
[----:B------:R1:W-:Y:S02]  /*2da0*/  STG.E.64 desc[UR16][R8.64], R10 ;  /* 0x0000000a08007986 */ /* 0x0003e4000c101b10 */
.L_x_2325:
[----:B------:R-:W-:Y:S05]  /*2db0*/  BSYNC.RECONVERGENT B1 ;  /* 0x0000000000017941 */ /* 0x000fea0003800200 */
.L_x_2324:
[----:B------:R-:W-:Y:S04]  /*2dc0*/  BSSY.RECONVERGENT B1, `(.L_x_2326) ;  /* 0x0000013000017945 */ /* 0x000fe80003800200 */
[----:B------:R-:W-:Y:S05]  /*2dd0*/  @P6 BRA `(.L_x_2327) ;  /* 0x0000000000446947 */ /* 0x000fea0003800000 */
[----:B------:R-:W2:Y:S01]  /*2de0*/  LDCU.64 UR10, c[0x0][0x3e0] ;  /* 0x00007c00ff0a77ac */ /* 0x000ea20008000a00 */
[----:B------:R-:W-:Y:S01]  /*2df0*/  MOV R6, R2 ;  /* 0x0000000200067202 */ /* 0x000fe20000000f00 */
[----:B------:R-:W-:Y:S01]  /*2e00*/  FADD.FTZ R14, R14, -UR5 ;  /* 0x800000050e0e7e21 */ /* 0x000fe20008010000 */
[----:B------:R-:W-:Y:S01]  /*2e10*/  MOV R7, R5 ;  /* 0x0000000500077202 */ /* 0x000fe20000000f00 */
[----:B------:R-:W3:Y:S01]  /*2e20*/  LDCU.64 UR18, c[0x0][0x380] ;  /* 0x00007000ff1277ac */ /* 0x000ee20008000a00 */
[----:B------:R-:W-:Y:S01]  /*2e30*/  FADD.FTZ R15, R15, -UR5 ;  /* 0x800000050f0f7e21 */ /* 0x000fe20008010000 */
[----:B01----:R-:W-:-:S03]  /*2e40*/  FMUL.FTZ R9, R14, UR8 ;  /* 0x000000080e097c20 */ /* 0x003fc60008410000 */
[----:B------:R-:W-:Y:S01]  /*2e50*/  FMUL.FTZ R12, R15, UR8 ;  /* 0x000000080f0c7c20 */ /* 0x000fe20008410000 */
[----:B------:R-:W-:Y:S01]  /*2e60*/  FFMA.FTZ R10, R20, R9, R22 ;  /* 0x00000009140a7223 */ /* 0x000fe20000010016 */
[----:B--2---:R-:W-:Y:S02]  /*2e70*/  IMAD R8, R25, UR10, RZ ;  /* 0x0000000a19087c24 */ /* 0x004fe4000f8e02ff */
[----:B------:R-:W-:-:S04]  /*2e80*/  IMAD.WIDE.U32 R6, R37, UR10, R6 ;  /* 0x0000000a25067c25 */ /* 0x000fc8000f8e0006 */
[----:B------:R-:W-:Y:S01]  /*2e90*/  IMAD R11, R37, UR11, R8 ;  /* 0x0000000b250b7c24 */ /* 0x000fe2000f8e0208 */
[----:B---3--:R-:W-:-:S04]  /*2ea0*/  LEA R8, P1, R6, UR18, 0x2 ;  /* 0x0000001206087c11 */ /* 0x008fc8000f8210ff */
[----:B------:R-:W-:-:S04]  /*2eb0*/  IADD3 R11, PT, PT, R7, R11, RZ ;  /* 0x0000000b070b7210 */ /* 0x000fc80007ffe0ff */
[----:B------:R-:W-:Y:S01]  /*2ec0*/  LEA.HI.X R9, R6, UR19, R11, 0x2, P1 ;  /* 0x0000001306097c11 */ /* 0x000fe200088f140b */
[----:B------:R-:W-:-:S05]  /*2ed0*/  FFMA.FTZ R11, R21, R12, R23 ;  /* 0x0000000c150b7223 */ /* 0x000fca0000010017 */
[----:B------:R2:W-:Y:S02]  /*2ee0*/  STG.E.64 desc[UR16][R8.64], R10 ;  /* 0x0000000a08007986 */ /* 0x0005e4000c101b10 */
.L_x_2327:
[----:B------:R-:W-:Y:S05]  /*2ef0*/  BSYNC.RECONVERGENT B1 ;  /* 0x0000000000017941 */ /* 0x000fea0003800200 */
.L_x_2326:
[----:B------:R-:W-:Y:S04]  /*2f00*/  BSSY.RECONVERGENT B1, `(.L_x_2328) ;  /* 0x0000013000017945 */ /* 0x000fe80003800200 */
[----:B------:R-:W-:Y:S05]  /*2f10*/  @P2 BRA `(.L_x_2329) ;  /* 0x0000000000442947 */ /* 0x000fea0003800000 */
[----:B------:R-:W1:Y:S01]  /*2f20*/  LDCU.64 UR10, c[0x0][0x3e0] ;  /* 0x00007c00ff0a77ac */ /* 0x000e620008000a00 */
[----:B------:R-:W-:Y:S01]  /*2f30*/  MOV R6, R2 ;  /* 0x0000000200067202 */ /* 0x000fe20000000f00 */
[----:B------:R-:W-:Y:S01]  /*2f40*/  FADD.FTZ R16, R16, -UR5 ;  /* 0x8000000510107e21 */ /* 0x000fe20008010000 */
[----:B------:R-:W-:Y:S01]  /*2f50*/  MOV R7, R5 ;  /* 0x0000000500077202 */ /* 0x000fe20000000f00 */
[----:B------:R-:W3:Y:S01]  /*2f60*/  LDCU.64 UR18, c[0x0][0x380] ;  /* 0x00007000ff1277ac */ /* 0x000ee20008000a00 */
[----:B------:R-:W-:-:S04]  /*2f70*/  FADD.FTZ R17, R17, -UR5 ;  /* 0x8000000511117e21 */ /* 0x000fc80008010000 */
[----:B0-----:R-:W-:Y:S01]  /*2f80*/  FMUL.FTZ R12, R17, UR8 ;  /* 0x00000008110c7c20 */ /* 0x001fe20008410000 */
[----:B-12---:R-:W-:Y:S02]  /*2f90*/  IMAD R9, R45, UR10, RZ ;  /* 0x0000000a2d097c24 */ /* 0x006fe4000f8e02ff */
[----:B------:R-:W-:-:S04]  /*2fa0*/  IMAD.WIDE.U32 R6, R36, UR10, R6 ;  /* 0x0000000a24067c25 */ /* 0x000fc8000f8e0006 */
[----:B------:R-:W-:Y:S02]  /*2fb0*/  IMAD R11, R36, UR11, R9 ;  /* 0x0000000b240b7c24 */ /* 0x000fe4000f8e0209 */
[----:B------:R-:W-:Y:S01]  /*2fc0*/  FMUL.FTZ R9, R16, UR8 ;  /* 0x0000000810097c20 */ /* 0x000fe20008410000 */
[----:B---3--:R-:W-:Y:S02]  /*2fd0*/  LEA R8, P1, R6, UR18, 0x2 ;  /* 0x0000001206087c11 */ /* 0x008fe4000f8210ff */
[----:B------:R-:W-:Y:S01]  /*2fe0*/  IADD3 R11, PT, PT, R7, R11, RZ ;  /* 0x0000000b070b7210 */ /* 0x000fe20007ffe0ff */
[----:B------:R-:W-:-:S03]  /*2ff0*/  FFMA.FTZ R10, R20, R9, R22 ;  /* 0x00000009140a7223 */ /* 0x000fc60000010016 */
[----:B------:R-:W-:Y:S01]  /*3000*/  LEA.HI.X R9, R6, UR19, R11, 0x2, P1 ;  /* 0x0000001306097c11 */ /* 0x000fe200088f140b */
[----:B------:R-:W-:-:S05]  /*3010*/  FFMA.FTZ R11, R21, R12, R23 ;  /* 0x0000000c150b7223 */ /* 0x000fca0000010017 */
[----:B------:R3:W-:Y:S02]  /*3020*/  STG.E.64 desc[UR16][R8.64], R10 ;  /* 0x0000000a08007986 */ /* 0x0007e4000c101b10 */
.L_x_2329:
[----:B------:R-:W-:Y:S05]  /*3030*/  BSYNC.RECONVERGENT B1 ;  /* 0x0000000000017941 */ /* 0x000fea0003800200 */
.L_x_2328:
[----:B------:R-:W-:Y:S04]  /*3040*/  BSSY.RECONVERGENT B1, `(.L_x_2330) ;  /* 0x0000013000017945 */ /* 0x000fe80003800200 */
[----:B------:R-:W-:Y:S05]  /*3050*/  @P3 BRA `(.L_x_2331) ;  /* 0x0000000000443947 */ /* 0x000fea0003800000 */
[----:B------:R-:W4:Y:S01]  /*3060*/  LDCU.64 UR10, c[0x0][0x3e0] ;  /* 0x00007c00ff0a77ac */ /* 0x000f220008000a00 */
[----:B------:R-:W-:Y:S01]  /*3070*/  MOV R6, R2 ;  /* 0x0000000200067202 */ /* 0x000fe20000000f00 */
[----:B------:R-:W-:Y:S01]  /*3080*/  FADD.FTZ R18, R18, -UR5 ;  /* 0x8000000512127e21 */ /* 0x000fe20008010000 */
[----:B------:R-:W-:Y:S01]  /*3090*/  MOV R7, R5 ;  /* 0x0000000500077202 */ /* 0x000fe20000000f00 */
[----:B------:R-:W5:Y:S01]  /*30a0*/  LDCU.64 UR18, c[0x0][0x380] ;  /* 0x00007000ff1277ac */ /* 0x000f620008000a00 */
[----:B------:R-:W-:Y:S01]  /*30b0*/  FADD.FTZ R19, R19, -UR5 ;  /* 0x8000000513137e21 */ /* 0x000fe20008010000 */
[----:B0123--:R-:W-:-:S03]  /*30c0*/  FMUL.FTZ R9, R18, UR8 ;  /* 0x0000000812097c20 */ /* 0x00ffc60008410000 */
[----:B------:R-:W-:Y:S01]  /*30d0*/  FMUL.FTZ R12, R19, UR8 ;  /* 0x00000008130c7c20 */ /* 0x000fe20008410000 */
[----:B------:R-:W-:Y:S01]  /*30e0*/  FFMA.FTZ R10, R20, R9, R22 ;  /* 0x00000009140a7223 */ /* 0x000fe20000010016 */
[----:B----4-:R-:W-:Y:S02]  /*30f0*/  IMAD R8, R44, UR10, RZ ;  /* 0x0000000a2c087c24 */ /* 0x010fe4000f8e02ff */
[----:B------:R-:W-:-:S04]  /*3100*/  IMAD.WIDE.U32 R6, R31, UR10, R6 ;  /* 0x0000000a1f067c25 */ /* 0x000fc8000f8e0006 */
[----:B------:R-:W-:Y:S01]  /*3110*/  IMAD R11, R31, UR11, R8 ;  /* 0x0000000b1f0b7c24 */ /* 0x000fe2000f8e0208 */
[----:B-----5:R-:W-:-:S04]  /*3120*/  LEA R8, P1, R6, UR18, 0x2 ;  /* 0x0000001206087c11 */ /* 0x020fc8000f8210ff */
[----:B------:R-:W-:-:S04]  /*3130*/  IADD3 R11, PT, PT, R7, R11, RZ ;  /* 0x0000000b070b7210 */ /* 0x000fc80007ffe0ff */
[----:B------:R-:W-:Y:S01]  /*3140*/  LEA.HI.X R9, R6, UR19, R11, 0x2, P1 ;  /* 0x0000001306097c11 */ /* 0x000fe200088f140b */
[----:B------:R-:W-:-:S05]  /*3150*/  FFMA.FTZ R11, R21, R12, R23 ;  /* 0x0000000c150b7223 */ /* 0x000fca0000010017 */
[----:B------:R4:W-:Y:S02]  /*3160*/  STG.E.64 desc[UR16][R8.64], R10 ;  /* 0x0000000a08007986 */ /* 0x0009e4000c101b10 */
.L_x_2331:
[----:B------:R-:W-:Y:S05]  /*3170*/  BSYNC.RECONVERGENT B1 ;  /* 0x0000000000017941 */ /* 0x000fea0003800200 */
.L_x_2330:
        /* <DEDUP_REMOVED lines=8> */
[----:B------:R-:W-:Y:S01]  /*3200*/  FFMA.FTZ R20, R20, R5, R22 ;  /* 0x0000000514147223 */ /* 0x000fe20000010016 */
[----:B------:R-:W-:Y:S01]  /*3210*/  FFMA.FTZ R21, R21, R6, R23 ;  /* 0x0000000615157223 */ /* 0x000fe20000010017 */
[----:B-----5:R-:W-:Y:S02]  /*3220*/  IMAD R7, R43, UR10, RZ ;  /* 0x0000000a2b077c24 */ /* 0x020fe4000f8e02ff */
[----:B------:R-:W-:-:S04]  /*3230*/  IMAD.WIDE.U32 R2, R40, UR10, R2 ;  /* 0x0000000a28027c25 */ /* 0x000fc8000f8e0002 */
[----:B------:R-:W-:Y:S01]  /*3240*/  IMAD R7, R40, UR11, R7 ;  /* 0x0000000b28077c24 */ /* 0x000fe2000f8e0207 */
[----:B0-----:R-:W-:-:S04]  /*3250*/  LEA R4, P1, R2, UR12, 0x2 ;  /* 0x0000000c02047c11 */ /* 0x001fc8000f8210ff */
[----:B------:R-:W-:-:S04]  /*3260*/  IADD3 R7, PT, PT, R3, R7, RZ ;  /* 0x0000000703077210 */ /* 0x000fc80007ffe0ff */
[----:B------:R-:W-:-:S05]  /*3270*/  LEA.HI.X R5, R2, UR13, R7, 0x2, P1 ;  /* 0x0000000d02057c11 */ /* 0x000fca00088f1407 */
[----:B------:R0:W-:Y:S01]  /*3280*/  STG.E.64 desc[UR16][R4.64], R20 ;  /* 0x0000001404007986 */ /* 0x0001e2000c101b10 */
[----:B------:R-:W-:Y:S05]  /*3290*/  BRA `(.L_x_2332) ;  /* 0x0000001000047947 */ /* 0x000fea0003800000 */
.L_x_2317:
        /* <DEDUP_REMOVED lines=16> */
[----:B------:R-:W-:Y:S01]  /*33a0*/  FFMA.FTZ R32, R20, R25, R22 ;  /* 0x0000001914207223 */ /* 0x000fe20000010016 */
[----:B------:R-:W-:-:S02]  /*33b0*/  MOV R25, R5 ;  /* 0x0000000500197202 */ /* 0x000fc40000000f00 */
[----:B------:R-:W-:Y:S01]  /*33c0*/  FMUL.FTZ R12, R26, -1.4426950216293334961 ;  /* 0xbfb8aa3b1a0c7820 */ /* 0x000fe20000410000 */
[----:B------:R-:W-:-:S04]  /*33d0*/  FMUL.FTZ R24, R32, -1.4426950216293334961 ;  /* 0xbfb8aa3b20187820 */ /* 0x000fc80000410000 */
[----:B------:R2:W3:Y:S04]  /*33e0*/  MUFU.EX2 R13, R24 ;  /* 0x00000018000d7308 */ /* 0x0004e80000000800 */
[----:B------:R-:W4:Y:S01]  /*33f0*/  MUFU.EX2 R12, R12 ;  /* 0x0000000c000c7308 */ /* 0x000f220000000800 */
[----:B--2---:R-:W-:Y:S01]  /*3400*/  MOV R24, R2 ;  /* 0x0000000200187202 */ /* 0x004fe20000000f00 */
[----:B---3--:R-:W-:-:S04]  /*3410*/  FADD.FTZ R13, R13, 1 ;  /* 0x3f8000000d0d7421 */ /* 0x008fc80000010000 */
[----:B0-----:R-:W-:-:S04]  /*3420*/  IMAD.WIDE.U32 R24, R0, UR10, R24 ;  /* 0x0000000a00187c25 */ /* 0x001fc8000f8e0018 */
[----:B----4-:R-:W-:Y:S01]  /*3430*/  FADD.FTZ R12, R12, 1 ;  /* 0x3f8000000c0c7421 */ /* 0x010fe20000010000 */
[----:B------:R-:W-:Y:S08]  /*3440*/  MUFU.RCP R33, R13 ;  /* 0x0000000d00217308 */ /* 0x000ff00000001000 */
[----:B------:R0:W2:Y:S02]  /*3450*/  MUFU.RCP R27, R12 ;  /* 0x0000000c001b7308 */ /* 0x0000a40000001000 */
[----:B0-----:R-:W-:-:S04]  /*3460*/  IMAD R12, R35, UR10, RZ ;  /* 0x0000000a230c7c24 */ /* 0x001fc8000f8e02ff */
[----:B------:R-:W-:-:S05]  /*3470*/  IMAD R12, R0, UR11, R12 ;  /* 0x0000000b000c7c24 */ /* 0x000fca000f8e020c */
[----:B------:R-:W-:Y:S01]  /*3480*/  IADD3 R13, PT, PT, R25, R12, RZ ;  /* 0x0000000c190d7210 */ /* 0x000fe20007ffe0ff */
[----:B--2---:R-:W-:Y:S01]  /*3490*/  FMUL.FTZ R25, R26, R27 ;  /* 0x0000001b1a197220 */ /* 0x004fe20000410000 */
[----:B-1----:R-:W-:-:S04]  /*34a0*/  LEA R12, P1, R24, UR12, 0x2 ;  /* 0x0000000c180c7c11 */ /* 0x002fc8000f8210ff */
[----:B------:R-:W-:Y:S01]  /*34b0*/  LEA.HI.X R13, R24, UR13, R13, 0x2, P1 ;  /* 0x0000000d180d7c11 */ /* 0x000fe200088f140d */
[----:B------:R-:W-:-:S05]  /*34c0*/  FMUL.FTZ R24, R32, R33 ;  /* 0x0000002120187220 */ /* 0x000fca0000410000 */
[----:B------:R0:W-:Y:S03]  /*34d0*/  STG.E.64 desc[UR16][R12.64], R24 ;  /* 0x000000180c007986 */ /* 0x0001e6000c101b10 */
.L_x_2334:
[----:B------:R-:W-:Y:S05]  /*34e0*/  BSYNC.RECONVERGENT B1 ;  /* 0x0000000000017941 */ /* 0x000fea0003800200 */
.L_x_2333:
        /* <DEDUP_REMOVED lines=9> */
[----:B------:R-:W-:Y:S01]  /*3580*/  FFMA.FTZ R26, R20, R13, R22 ;  /* 0x0000000d141a7223 */ /* 0x000fe20000010016 */
[----:B------:R-:W-:Y:S01]  /*3590*/  FFMA.FTZ R24, R21, R24, R23 ;  /* 0x0000001815187223 */ /* 0x000fe20000010017 */
[----:B------:R-:W-:-:S02]  /*35a0*/  MOV R13, R5 ;  /* 0x00000005000d7202 */ /* 0x000fc40000000f00 */
[----:B------:R-:W-:Y:S01]  /*35b0*/  FMUL.FTZ R7, R26, -1.4426950216293334961 ;  /* 0xbfb8aa3b1a077820 */ /* 0x000fe20000410000 */
[----:B------:R-:W-:-:S04]  /*35c0*/  FMUL.FTZ R32, R24, -1.4426950216293334961 ;  /* 0xbfb8aa3b18207820 */ /* 0x000fc80000410000 */
[----:B------:R-:W2:Y:S01]  /*35d0*/  MUFU.EX2 R6, R32 ;  /* 0x0000002000067308 */ /* 0x000ea20000000800 */
[----:B-1----:R-:W-:-:S03]  /*35e0*/  IMAD.WIDE.U32 R12, R42, UR10, R12 ;  /* 0x0000000a2a0c7c25 */ /* 0x002fc6000f8e000c */
[----:B------:R-:W1:Y:S01]  /*35f0*/  MUFU.EX2 R7, R7 ;  /* 0x0000000700077308 */ /* 0x000e620000000800 */
[----:B--2---:R-:W-:Y:S01]  /*3600*/  FADD.FTZ R25, R6, 1 ;  /* 0x3f80000006197421 */ /* 0x004fe20000010000 */
[----:B------:R-:W-:Y:S02]  /*3610*/  IMAD R6, R34, UR10, RZ ;  /* 0x0000000a22067c24 */ /* 0x000fe4000f8e02ff */
[----:B-1----:R-:W-:Y:S02]  /*3620*/  FADD.FTZ R27, R7, 1 ;  /* 0x3f800000071b7421 */ /* 0x002fe40000010000 */
[----:B------:R-:W-:Y:S01]  /*3630*/  IMAD R6, R42, UR11, R6 ;  /* 0x0000000b2a067c24 */ /* 0x000fe2000f8e0206 */
[----:B------:R-:W1:Y:S04]  /*3640*/  MUFU.RCP R25, R25 ;  /* 0x0000001900197308 */ /* 0x000e680000001000 */
[----:B------:R-:W-:-:S02]  /*3650*/  IADD3 R7, PT, PT, R13, R6, RZ ;  /* 0x000000060d077210 */ /* 0x000fc40007ffe0ff */
[C---:B0-----:R-:W-:Y:S02]  /*3660*/  LEA R6, P1, R12.reuse, UR12, 0x2 ;  /* 0x0000000c0c067c11 */ /* 0x041fe4000f8210ff */
[----:B------:R-:W0:Y:S02]  /*3670*/  MUFU.RCP R27, R27 ;  /* 0x0000001b001b7308 */ /* 0x000e240000001000 */
[----:B------:R-:W-:Y:S01]  /*3680*/  LEA.HI.X R7, R12, UR13, R7, 0x2, P1 ;  /* 0x0000000d0c077c11 */ /* 0x000fe200088f1407 */
[----:B-1----:R-:W-:Y:S01]  /*3690*/  FMUL.FTZ R13, R24, R25 ;  /* 0x00000019180d7220 */ /* 0x002fe20000410000 */
[----:B0-----:R-:W-:-:S05]  /*36a0*/  FMUL.FTZ R12, R26, R27 ;  /* 0x0000001b1a0c7220 */ /* 0x001fca0000410000 */
[----:B------:R1:W-:Y:S02]  /*36b0*/  STG.E.64 desc[UR16][R6.64], R12 ;  /* 0x0000000c06007986 */ /* 0x0003e4000c101b10 */
.L_x_2336:
[----:B------:R-:W-:Y:S05]  /*36c0*/  BSYNC.RECONVERGENT B1 ;  /* 0x0000000000017941 */ /* 0x000fea0003800200 */
.L_x_2335:
[----:B-1----:R-:W-:Y:S01]  /*36d0*/  SHF.R.S32.HI R6, RZ, 0x1f, R39 ;  /* 0x0000001fff067819 */ /* 0x002fe20000011427 */
        /* <DEDUP_REMOVED lines=16> */
[----:B------:R-:W1:Y:S02]  /*37e0*/  LDCU.64 UR10, c[0x0][0x3e0] ;  /* 0x00007c00ff0a77ac */ /* 0x000e640008000a00 */
[----:B------:R-:W-:Y:S01]  /*37f0*/  FMUL.FTZ R7, R8, UR8 ;  /* 0x0000000808077c20 */ /* 0x000fe20008410000 */
[----:B0-----:R-:W-:Y:S01]  /*3800*/  FMUL.FTZ R12, R9, UR8 ;  /* 0x00000008090c7c20 */ /* 0x001fe20008410000 */
[----:B------:R-:W0:Y:S01]  /*3810*/  LDCU.64 UR12, c[0x0][0x380] ;  /* 0x00007000ff0c77ac */ /* 0x000e220008000a00 */
[----:B------:R-:W-:Y:S01]  /*3820*/  MOV R8, R2 ;  /* 0x0000000200087202 */ /* 0x000fe20000000f00 */
[----:B------:R-:W-:Y:S01]  /*3830*/  FFMA.FTZ R24, R20, R7, R22 ;  /* 0x0000000714187223 */ /* 0x000fe20000010016 */
        /* <DEDUP_REMOVED lines=8> */
[----:B--2---:R-:W-:Y:S01]  /*38c0*/  FADD.FTZ R25, R7, 1 ;  /* 0x3f80000007197421 */ /* 0x004fe20000010000 */
[----:B------:R-:W-:Y:S01]  /*38d0*/  IMAD R7, R39, UR11, R6 ;  /* 0x0000000b27077c24 */ /* 0x000fe2000f8e0206 */
[----:B0-----:R-:W-:Y:S01]  /*38e0*/  LEA R6, P5, R8, UR12, 0x2 ;  /* 0x0000000c08067c11 */ /* 0x001fe2000f8a10ff */
[----:B-1----:R-:W-:-:S03]  /*38f0*/  FADD.FTZ R13, R26, 1 ;  /* 0x3f8000001a0d7421 */ /* 0x002fc60000010000 */
[----:B------:R-:W0:Y:S01]  /*3900*/  MUFU.RCP R25, R25 ;  /* 0x0000001900197308 */ /* 0x000e220000001000 */
[----:B------:R-:W-:-:S04]  /*3910*/  IADD3 R7, PT, PT, R9, R7, RZ ;  /* 0x0000000709077210 */ /* 0x000fc80007ffe0ff */
[----:B------:R-:W-:-:S03]  /*3920*/  LEA.HI.X R7, R8, UR13, R7, 0x2, P5 ;  /* 0x0000000d08077c11 */ /* 0x000fc6000a8f1407 */
[----:B------:R-:W1:Y:S01]  /*3930*/  MUFU.RCP R13, R13 ;  /* 0x0000000d000d7308 */ /* 0x000e620000001000 */
[----:B0-----:R-:W-:Y:S01]  /*3940*/  FMUL.FTZ R8, R24, R25 ;  /* 0x0000001918087220 */ /* 0x001fe20000410000 */
[----:B-1----:R-:W-:-:S05]  /*3950*/  FMUL.FTZ R9, R12, R13 ;  /* 0x0000000d0c097220 */ /* 0x002fca0000410000 */
[----:B------:R1:W-:Y:S02]  /*3960*/  STG.E.64 desc[UR16][R6.64], R8 ;  /* 0x0000000806007986 */ /* 0x0003e4000c101b10 */
.L_x_2338:
[----:B------:R-:W-:Y:S05]  /*3970*/  BSYNC.RECONVERGENT B1 ;  /* 0x0000000000017941 */ /* 0x000fea0003800200 */
.L_x_2337:
[----:B------:R-:W-:Y:S04]  /*3980*/  BSSY.RECONVERGENT B1, `(.L_x_2339) ;  /* 0x000001d000017945 */ /* 0x000fe80003800200 */
[----:B------:R-:W-:Y:S05]  /*3990*/  @P6 BRA `(.L_x_2340) ;  /* 0x00000000006c6947 */ /* 0x000fea0003800000 */
[----:B------:R-:W-:Y:S01]  /*39a0*/  FADD.FTZ R10, R10, -UR5 ;  /* 0x800000050a0a7e21 */ /* 0x000fe20008010000 */
[----:B------:R-:W-:Y:S01]  /*39b0*/  FADD.FTZ R11, R11, -UR5 ;  /* 0x800000050b0b7e21 */ /* 0x000fe20008010000 */
[----:B------:R-:W0:Y:S01]  /*39c0*/  LDCU.64 UR10, c[0x0][0x3e0] ;  /* 0x00007c00ff0a77ac */ /* 0x000e220008000a00 */
[----:B-1----:R-:W-:Y:S01]  /*39d0*/  MOV R9, R5 ;  /* 0x0000000500097202 */ /* 0x002fe20000000f00 */
[----:B------:R-:W-:Y:S01]  /*39e0*/  FMUL.FTZ R7, R10, UR8 ;  /* 0x000000080a077c20 */ /* 0x000fe20008410000 */
[----:B------:R-:W-:Y:S01]  /*39f0*/  FMUL.FTZ R8, R11, UR8 ;  /* 0x000000080b087c20 */ /* 0x000fe20008410000 */
        /* <DEDUP_REMOVED lines=12> */
[C---:B-1----:R-:W-:Y:S02]  /*3ac0*/  LEA R6, P5, R8.reuse, UR12, 0x2 ;  /* 0x0000000c08067c11 */ /* 0x042fe4000f8a10ff */
        /* <DEDUP_REMOVED lines=8> */
.L_x_2340:
[----:B------:R-:W-:Y:S05]  /*3b50*/  BSYNC.RECONVERGENT B1 ;  /* 0x0000000000017941 */ /* 0x000fea0003800200 */
.L_x_2339:
[----:B------:R-:W-:Y:S04]  /*3b60*/  BSSY.RECONVERGENT B1, `(.L_x_2341) ;  /* 0x000001d000017945 */ /* 0x000fe80003800200 */
[----:B------:R-:W-:Y:S05]  /*3b70*/  @P1 BRA `(.L_x_2342) ;  /* 0x00000000006c1947 */ /* 0x000fea0003800000 */
[----:B------:R-:W-:Y:S01]  /*3b80*/  FADD.FTZ R14, R14, -UR5 ;  /* 0x800000050e0e7e21 */ /* 0x000fe20008010000 */
[----:B------:R-:W-:Y:S01]  /*3b90*/  FADD.FTZ R15, R15, -UR5 ;  /* 0x800000050f0f7e21 */ /* 0x000fe20008010000 */
[----:B------:R-:W3:Y:S01]  /*3ba0*/  LDCU.64 UR10, c[0x0][0x3e0] ;  /* 0x00007c00ff0a77ac */ /* 0x000ee20008000a00 */
[----:B-12---:R-:W-:Y:S01]  /*3bb0*/  MOV R8, R2 ;  /* 0x0000000200087202 */ /* 0x006fe20000000f00 */
[----:B------:R-:W-:Y:S01]  /*3bc0*/  FMUL.FTZ R11, R14, UR8 ;  /* 0x000000080e0b7c20 */ /* 0x000fe20008410000 */
[----:B------:R-:W-:Y:S01]  /*3bd0*/  FMUL.FTZ R10, R15, UR8 ;  /* 0x000000080f0a7c20 */ /* 0x000fe20008410000 */
[----:B------:R-:W1:Y:S01]  /*3be0*/  LDCU.64 UR12, c[0x0][0x380] ;  /* 0x00007000ff0c77ac */ /* 0x000e620008000a00 */
[----:B------:R-:W-:Y:S01]  /*3bf0*/  MOV R9, R5 ;  /* 0x0000000500097202 */ /* 0x000fe20000000f00 */
[----:B------:R-:W-:Y:S01]  /*3c00*/  FFMA.FTZ R11, R20, R11, R22 ;  /* 0x0000000b140b7223 */ /* 0x000fe20000010016 */
[----:B------:R-:W-:-:S03]  /*3c10*/  FFMA.FTZ R10, R21, R10, R23 ;  /* 0x0000000a150a7223 */ /* 0x000fc60000010017 */
[----:B------:R-:W-:Y:S01]  /*3c20*/  FMUL.FTZ R6, R11, -1.4426950216293334961 ;  /* 0xbfb8aa3b0b067820 */ /* 0x000fe20000410000 */
[----:B------:R-:W-:-:S05]  /*3c30*/  FMUL.FTZ R7, R10, -1.4426950216293334961 ;  /* 0xbfb8aa3b0a077820 */ /* 0x000fca0000410000 */
[----:B------:R-:W0:Y:S01]  /*3c40*/  MUFU.EX2 R6, R6 ;  /* 0x0000000600067308 */ /* 0x000e220000000800 */
[----:B---3--:R-:W-:-:S03]  /*3c50*/  IMAD R14, R27, UR10, RZ ;  /* 0x0000000a1b0e7c24 */ /* 0x008fc6000f8e02ff */
[----:B------:R-:W2:Y:S01]  /*3c60*/  MUFU.EX2 R7, R7 ;  /* 0x0000000700077308 */ /* 0x000ea20000000800 */
[----:B------:R-:W-:-:S04]  /*3c70*/  IMAD.WIDE.U32 R8, R37, UR10, R8 ;  /* 0x0000000a25087c25 */ /* 0x000fc8000f8e0008 */
[----:B------:R-:W-:Y:S02]  /*3c80*/  IMAD R15, R37, UR11, R14 ;  /* 0x0000000b250f7c24 */ /* 0x000fe4000f8e020e */
[----:B0-----:R-:W-:Y:S01]  /*3c90*/  FADD.FTZ R12, R6, 1 ;  /* 0x3f800000060c7421 */ /* 0x001fe20000010000 */
[C---:B-1----:R-:W-:Y:S02]  /*3ca0*/  LEA R6, P1, R8.reuse, UR12, 0x2 ;  /* 0x0000000c08067c11 */ /* 0x042fe4000f8210ff */
        /* <DEDUP_REMOVED lines=8> */
.L_x_2342:
[----:B------:R-:W-:Y:S05]  /*3d30*/  BSYNC.RECONVERGENT B1 ;  /* 0x0000000000017941 */ /* 0x000fea0003800200 */
.L_x_2341:
[----:B------:R-:W-:Y:S04]  /*3d40*/  BSSY.RECONVERGENT B1, `(.L_x_2343) ;  /* 0x000001d000017945 */ /* 0x000fe80003800200 */
[----:B------:R-:W-:Y:S05]  /*3d50*/  @P2 BRA `(.L_x_2344) ;  /* 0x00000000006c2947 */ /* 0x000fea0003800000 */
[----:B------:R-:W-:Y:S01]  /*3d60*/  FADD.FTZ R16, R16, -UR5 ;  /* 0x8000000510107e21 */ /* 0x000fe20008010000 */
[----:B------:R-:W-:Y:S01]  /*3d70*/  FADD.FTZ R17, R17, -UR5 ;  /* 0x8000000511117e21 */ /* 0x000fe20008010000 */
[----:B------:R-:W4:Y:S01]  /*3d80*/  LDCU.64 UR10, c[0x0][0x3e0] ;  /* 0x00007c00ff0a77ac */ /* 0x000f220008000a00 */
[----:B-123--:R-:W-:Y:S01]  /*3d90*/  MOV R8, R2 ;  /* 0x0000000200087202 */ /* 0x00efe20000000f00 */
        /* <DEDUP_REMOVED lines=9> */
[----:B----4-:R-:W-:-:S03]  /*3e30*/  IMAD R15, R45, UR10, RZ ;  /* 0x0000000a2d0f7c24 */ /* 0x010fc6000f8e02ff */
        /* <DEDUP_REMOVED lines=13> */
.L_x_2344:
[----:B------:R-:W-:Y:S05]  /*3f10*/  BSYNC.RECONVERGENT B1 ;  /* 0x0000000000017941 */ /* 0x000fea0003800200 */
.L_x_2343:
[----:B------:R-:W-:Y:S04]  /*3f20*/  BSSY.RECONVERGENT B1, `(.L_x_2345) ;  /* 0x000001d000017945 */ /* 0x000fe80003800200 */
[----:B------:R-:W-:Y:S05]  /*3f30*/  @P3 BRA `(.L_x_2346) ;  /* 0x00000000006c3947 */ /* 0x000fea0003800000 */
[----:B------:R-:W-:Y:S01]  /*3f40*/  FADD.FTZ R18, R18, -UR5 ;  /* 0x8000000512127e21 */ /* 0x000fe20008010000 */
[----:B------:R-:W-:Y:S01]  /*3f50*/  FADD.FTZ R19, R19, -UR5 ;  /* 0x8000000513137e21 */ /* 0x000fe20008010000 */
[----:B------:R-:W5:Y:S01]  /*3f60*/  LDCU.64 UR10, c[0x0][0x3e0] ;  /* 0x00007c00ff0a77ac */ /* 0x000f620008000a00 */
[----:B-1234-:R-:W-:Y:S01]  /*3f70*/  MOV R8, R2 ;  /* 0x0000000200087202 */ /* 0x01efe20000000f00 */
        /* <DEDUP_REMOVED lines=9> */
[----:B-----5:R-:W-:-:S03]  /*4010*/  IMAD R14, R44, UR10, RZ ;  /* 0x0000000a2c0e7c24 */ /* 0x020fc6000f8e02ff */
        /* <DEDUP_REMOVED lines=13> */
.L_x_2346:
[----:B------:R-:W-:Y:S05]  /*40f0*/  BSYNC.RECONVERGENT B1 ;  /* 0x0000000000017941 */ /* 0x000fea0003800200 */
.L_x_2345:
[----:B------:R-:W-:Y:S05]  /*4100*/  @P4 BRA `(.L_x_2332) ;  /* 0x0000000000684947 */ /* 0x000fea0003800000 */
[----:B------:R-:W-:Y:S01]  /*4110*/  FADD.FTZ R29, R29, -UR5 ;  /* 0x800000051d1d7e21 */ /* 0x000fe20008010000 */
[----:B------:R-:W-:Y:S01]  /*4120*/  FADD.FTZ R28, R28, -UR5 ;  /* 0x800000051c1c7e21 */ /* 0x000fe20008010000 */
[----:B------:R-:W5:Y:S02]  /*4130*/  LDCU.64 UR10, c[0x0][0x3e0] ;  /* 0x00007c00ff0a77ac */ /* 0x000f640008000a00 */
[----:B------:R-:W-:Y:S01]  /*4140*/  FMUL.FTZ R4, R29, UR8 ;  /* 0x000000081d047c20 */ /* 0x000fe20008410000 */
[----:B------:R-:W-:Y:S01]  /*4150*/  FMUL.FTZ R3, R28, UR8 ;  /* 0x000000081c037c20 */ /* 0x000fe20008410000 */
[----:B------:R-:W5:Y:S02]  /*4160*/  LDCU.64 UR12, c[0x0][0x380] ;  /* 0x00007000ff0c77ac */ /* 0x000f640008000a00 */
[----:B------:R-:W-:Y:S01]  /*4170*/  FFMA.FTZ R10, R21, R4, R23 ;  /* 0x00000004150a7223 */ /* 0x000fe20000010017 */
[----:B------:R-:W-:Y:S01]  /*4180*/  FFMA.FTZ R20, R20, R3, R22 ;  /* 0x0000000314147223 */ /* 0x000fe20000010016 */
[----:B------:R-:W-:-:S02]  /*4190*/  MOV R4, R2 ;  /* 0x0000000200047202 */ /* 0x000fc40000000f00 */
[----:B01234-:R-:W-:Y:S01]  /*41a0*/  FMUL.FTZ R8, R10, -1.4426950216293334961 ;  /* 0xbfb8aa3b0a087820 */ /* 0x01ffe20000410000 */
[----:B------:R-:W-:-:S05]  /*41b0*/  FMUL.FTZ R3, R20, -1.4426950216293334961 ;  /* 0xbfb8aa3b14037820 */ /* 0x000fca0000410000 */
[----:B------:R-:W0:Y:S01]  /*41c0*/  MUFU.EX2 R8, R8 ;  /* 0x0000000800087308 */ /* 0x000e220000000800 */
[----:B-----5:R-:W-:-:S03]  /*41d0*/  IMAD R11, R43, UR10, RZ ;  /* 0x0000000a2b0b7c24 */ /* 0x020fc6000f8e02ff */
        /* <DEDUP_REMOVED lines=13> */
.L_x_2332:
[----:B------:R-:W-:Y:S05]  /*42b0*/  BSYNC.RECONVERGENT B0 ;  /* 0x0000000000007941 */ /* 0x000fea0003800200 */
.L_x_2316:
        /* <DEDUP_REMOVED lines=8> */
.L_x_2348:
        /* <DEDUP_REMOVED lines=12> */
.L_x_2529:


//--------------------- .text._Z35group_norm_nhwc_fwd_one_pass_kernelI11Fp32IOFp16WLi64ELi20ELi640EEv26Group_norm_nhwc_fwd_params --------------------------
	.section	.text._Z35group_norm_nhwc_fwd_one_pass_kernelI11Fp32IOFp16WLi64ELi20ELi640EEv26Group_norm_nhwc_fwd_params,"ax",@progbits
	.align	128
        .global         _Z35group_norm_nhwc_fwd_one_pass_kernelI11Fp32IOFp16WLi64ELi20ELi640EEv26Group_norm_nhwc_fwd_params
        .type           _Z35group_norm_nhwc_fwd_one_pass_kernelI11Fp32IOFp16WLi64ELi20ELi640EEv26Group_norm_nhwc_fwd_params,@function
        .size           _Z35group_norm_nhwc_fwd_one_pass_kernelI11Fp32IOFp16WLi64ELi20ELi640EEv26Group_norm_nhwc_fwd_params,(.L_x_2530 - _Z35group_norm_nhwc_fwd_one_pass_kernelI11Fp32IOFp16WLi64ELi20ELi640EEv26Group_norm_nhwc_fwd_params)
        .other          _Z35group_norm_nhwc_fwd_one_pass_kernelI11Fp32IOFp16WLi64ELi20ELi640EEv26Group_norm_nhwc_fwd_params,@"STO_CUDA_ENTRY STV_DEFAULT"
_Z35group_norm_nhwc_fwd_one_pass_kernelI11Fp32IOFp16WLi64ELi20ELi640EEv26Group_norm_nhwc_fwd_params:
.text._Z35group_norm_nhwc_fwd_one_pass_kernelI11Fp32IOFp16WLi64ELi20ELi640EEv26Group_norm_nhwc_fwd_params:
        /* <DEDUP_REMOVED lines=35> */
.L_x_2364:
        /* <DEDUP_REMOVED lines=93> */
.L_x_2350:
[----:B------:R-:W-:Y:S05]  /*0800*/  BSYNC.RECONVERGENT B0 ;  /* 0x0000000000007941 */ /* 0x000fea0003800200 */
.L_x_2349:
        /* <DEDUP_REMOVED lines=56> */
.L_x_2352:
[----:B------:R-:W-:Y:S05]  /*0b90*/  BSYNC.RECONVERGENT B0 ;  /* 0x0000000000007941 */ /* 0x000fea0003800200 */
.L_x_2351:
        /* <DEDUP_REMOVED lines=31> */
.L_x_2355:
[----:B---3--:R-:W3:Y:S04]  /*0d90*/  LDG.E.STRONG.GPU R10, desc[UR16][R8.64] ;  /* 0x00000010080a7981 */ /* 0x008ee8000c1ef900 */
[----:B---3--:R-:W-:Y:S01]  /*0da0*/  CCTL.IVALL ;  /* 0x00000000ff00798f */ /* 0x008fe20002000000 */
[----:B------:R-:W-:Y:S05]  /*0db0*/  YIELD ;  /* 0x0000000000007946 */ /* 0x000fea0003800000 */
[----:B------:R-:W-:-:S13]  /*0dc0*/  ISETP.NE.AND P2, PT, R10, R13, PT ;  /* 0x0000000d0a00720c */ /* 0x000fda0003f45270 */
[----:B------:R-:W-:Y:S05]  /*0dd0*/  @P2 BRA `(.L_x_2355) ;  /* 0xfffffffc00ec2947 */ /* 0x000fea000383ffff */
.L_x_2354:
        /* <DEDUP_REMOVED lines=15> */
.L_x_2357:
        /* <DEDUP_REMOVED lines=48> */
[----:B------:R-:W-:Y:S02]  /*11d0*/  MOV R8, UR24 ;  /* 0x0000001800087c02 */ /* 0x000fe40008000f00 */
[----:B------:R-:W-:Y:S01]  /*11e0*/  MOV R9, UR25 ;  /* 0x0000001900097c02 */ /* 0x000fe20008000f00 */
[----:B------:R-:W-:Y:S01]  /*11f0*/  VOTEU.ALL UP1, P6 ;  /* 0x0000000000ff7886 */ /* 0x000fe20003020000 */
[----:B------:R-:W-:Y:S01]  /*1200*/  @!UP0 UIMAD.WIDE.U32 UR24, UR21, 0x8, UR18 ;  /* 0x00000008151888a5 */ /* 0x000fe2000f8e0012 */
[----:B------:R-:W-:Y:S01]  /*1210*/  IMAD.U32 R10, RZ, RZ, UR26 ;  /* 0x0000001aff0a7e24 */ /* 0x000fe2000f8e00ff */
[----:B------:R-:W-:Y:S01]  /*1220*/  MOV R11, UR27 ;  /* 0x0000001b000b7c02 */ /* 0x000fe20008000f00 */
[----:B------:R-:W-:Y:S01]  /*1230*/  VOTEU.ALL UP2, P2 ;  /* 0x0000000000ff7886 */ /* 0x000fe20001040000 */
[----:B------:R-:W3:Y:S01]  /*1240*/  @!P3 LDG.E.64 R8, desc[UR16][R8.64] ;  /* 0x000000100808b981 */ /* 0x000ee2000c1e1b00 */
[----:B------:R-:W-:Y:S01]  /*1250*/  @!UP1 UIMAD.WIDE.U32 UR26, UR13, 0x8, UR18 ;  /* 0x000000080d1a98a5 */ /* 0x000fe2000f8e0012 */
[----:B------:R-:W-:-:S02]  /*1260*/  MOV R12, UR24 ;  /* 0x00000018000c7c02 */ /* 0x000fc40008000f00 */
[----:B------:R-:W-:Y:S01]  /*1270*/  MOV R13, UR25 ;  /* 0x00000019000d7c02 */ /* 0x000fe20008000f00 */
[----:B------:R-:W4:Y:S01]  /*1280*/  @!P4 LDG.E.64 R10, desc[UR16][R10.64] ;  /* 0x000000100a0ac981 */ /* 0x000f22000c1e1b00 */
[----:B------:R-:W-:Y:S01]  /*1290*/  @!UP2 UIMAD.WIDE.U32 UR24, UR14, 0x8, UR18 ;  /* 0x000000080e18a8a5 */ /* 0x000fe2000f8e0012 */
[----:B------:R-:W-:Y:S01]  /*12a0*/  MOV R14, UR26 ;  /* 0x0000001a000e7c02 */ /* 0x000fe20008000f00 */
[----:B------:R-:W-:Y:S02]  /*12b0*/  IMAD.U32 R15, RZ, RZ, UR27 ;  /* 0x0000001bff0f7e24 */ /* 0x000fe4000f8e00ff */
        /* <DEDUP_REMOVED lines=28> */
.L_x_2356:
        /* <DEDUP_REMOVED lines=28> */
[----:B------:R-:W-:Y:S01]  /*1640*/  IMAD.U32 R8, RZ, RZ, UR10 ;  /* 0x0000000aff087e24 */ /* 0x000fe2000f8e00ff */
[----:B------:R-:W-:Y:S01]  /*1650*/  @!UP0 UIMAD UR9, UR9, UR20, UR6 ;  /* 0x00000014090982a4 */ /* 0x000fe2000f8e0206 */
[----:B------:R-:W-:Y:S01]  /*1660*/  MOV R9, UR11 ;  /* 0x0000000b00097c02 */ /* 0x000fe20008000f00 */
        /* <DEDUP_REMOVED lines=25> */
.L_x_2358:
        /* <DEDUP_REMOVED lines=22> */
[----:B------:R-:W-:-:S05]  /*1960*/  IMAD.U32 R12, RZ, RZ, UR5 ;  /* 0x00000005ff0c7e24 */ /* 0x000fca000f8e00ff */
[----:B------:R-:W-:-:S04]  /*1970*/  IADD3 R12, PT, PT, R12, 0x2, RZ ;  /* 0x000000020c0c7810 */ /* 0x000fc80007ffe0ff */
[----:B------:R-:W-:Y:S01]  /*1980*/  R2UR UR5, R12 ;  /* 0x000000000c0572ca */ /* 0x000fe200000e0000 */
[----:B0-----:R-:W-:Y:S01]  /*1990*/  @!P2 FADD.FTZ R22, R22, R8 ;  /* 0x000000081616a221 */ /* 0x001fe20000010000 */
[----:B------:R-:W-:-:S03]  /*19a0*/  @!P2 FADD.FTZ R23, R23, R9 ;  /* 0x000000091717a221 */ /* 0x000fc60000010000 */
[----:B--2---:R-:W-:Y:S01]  /*19b0*/  @!P1 FADD.FTZ R22, R22, R10 ;  /* 0x0000000a16169221 */ /* 0x004fe20000010000 */
[----:B------:R-:W-:-:S09]  /*19c0*/  @!P1 FADD.FTZ R23, R23, R11 ;  /* 0x0000000b17179221 */ /* 0x000fd20000010000 */
.L_x_2359:
        /* <DEDUP_REMOVED lines=14> */
.L_x_2360:
[----:B------:R-:W-:Y:S05]  /*1ab0*/  BSYNC.RECONVERGENT B0 ;  /* 0x0000000000007941 */ /* 0x000fea0003800200 */
.L_x_2353:
[----:B------:R-:W4:Y:S01]  /*1ac0*/  S2UR UR9, SR_CgaCtaId ;  /* 0x00000000000979c3 */ /* 0x000f220000008800 */
[----:B------:R-:W5:Y:S01]  /*1ad0*/  LDCU UR10, c[0x0][0x414] ;  /* 0x00008280ff0a77ac */ /* 0x000f620008000800 */
[----:B------:R-:W-:Y:S01]  /*1ae0*/  ISETP.NE.AND P1, PT, R7, RZ, PT ;  /* 0x000000ff0700720c */ /* 0x000fe20003f25270 */
[----:B---3--:R-:W-:Y:S01]  /*1af0*/  IMAD.U32 R15, RZ, RZ, UR8 ;  /* 0x00000008ff0f7e24 */ /* 0x008fe2000f8e00ff */
[----:B------:R-:W-:Y:S01]  /*1b00*/  LOP3.LUT R17, R20, 0xffff, RZ, 0xc0, !PT ;  /* 0x0000ffff14117812 */ /* 0x000fe200078ec0ff */
[----:B------:R-:W-:-:S03]  /*1b10*/  UMOV UR5, 0x400 ;  /* 0x0000040000057882 */ /* 0x000fc60000000000 */
[----:B------:R-:W1:Y:S01]  /*1b20*/  @P0 LDC.64 R12, c[0x0][0x388] ;  /* 0x0000e200ff0c0b82 */ /* 0x000e620000000a00 */
[----:B------:R-:W-:-:S07]  /*1b30*/  IADD3 R19, PT, PT, R0, R17, RZ ;  /* 0x0000001100137210 */ /* 0x000fce0007ffe0ff */
        /* <DEDUP_REMOVED lines=33> */
[----:B--2---:R-:W-:Y:S02]  /*1d50*/  HADD2.F32 R11, -RZ, R16.H0_H0 ;  /* 0x20000010ff0b7230 */ /* 0x004fe40000004100 */
[----:B---3--:R-:W-:Y:S02]  /*1d60*/  HADD2.F32 R0, -RZ, R0.H0_H0 ;  /* 0x20000000ff007230 */ /* 0x008fe40000004100 */
[----:B----4-:R-:W-:Y:S02]  /*1d70*/  HADD2.F32 R8, -RZ, R25.H0_H0 ;  /* 0x20000019ff087230 */ /* 0x010fe40000004100 */
[----:B-----5:R-:W-:Y:S02]  /*1d80*/  HADD2.F32 R13, -RZ, R10.H0_H0 ;  /* 0x2000000aff0d7230 */ /* 0x020fe40000004100 */
[----:B------:R-:W-:-:S03]  /*1d90*/  FFMA.FTZ R4, R0, R9, R11 ;  /* 0x0000000900047223 */ /* 0x000fc6000001000b */
        /* <DEDUP_REMOVED lines=12> */
.L_x_2361:
        /* <DEDUP_REMOVED lines=12> */
.L_x_2363:
[----:B------:R-:W-:Y:S05]  /*1f20*/  BSYNC.RECONVERGENT B0 ;  /* 0x0000000000007941 */ /* 0x000fea0003800200 */
.L_x_2362:
[----:B------:R-:W-:Y:S02]  /*1f30*/  UIADD3 UR8, UPT, UPT, UR20, UR8, URZ ;  /* 0x0000000814087290 */ /* 0x000fe4000fffe0ff */
[----:B------:R-:W-:Y:S02]  /*1f40*/  UIADD3 UR4, UPT, UPT, UR4, 0x1, URZ ;  /* 0x0000000104047890 */ /* 0x000fe4000fffe0ff */
[----:B------:R-:W-:-:S09]  /*1f50*/  UISETP.GE.AND UP0, UPT, UR8, UR7, UPT ;  /* 0x000000070800728c */ /* 0x000fd2000bf06270 */
[----:B------:R-:W-:Y:S05]  /*1f60*/  BRA.U !UP0, `(.L_x_2364) ;  /* 0xffffffe108b07547 */ /* 0x000fea000b83ffff */
[----:B------:R-:W-:Y:S05]  /*1f70*/  EXIT ;  /* 0x000000000000794d */ /* 0x000fea0003800000 */
.L_x_2365:
        /* <DEDUP_REMOVED lines=16> */
.L_x_2530:


//--------------------- .text._Z35group_norm_nhwc_fwd_one_pass_kernelI11Fp32IOFp16WLi128ELi20ELi640EEv26Group_norm_nhwc_fwd_params --------------------------
	.section	.text._Z35group_norm_nhwc_fwd_one_pass_kernelI11Fp32IOFp16WLi128ELi20ELi640EEv26Group_norm_nhwc_fwd_params,"ax",@progbits
	.align	128
        .global         _Z35group_norm_nhwc_fwd_one_pass_kernelI11Fp32IOFp16WLi128ELi20ELi640EEv26Group_norm_nhwc_fwd_params
        .type           _Z35group_norm_nhwc_fwd_one_pass_kernelI11Fp32IOFp16WLi128ELi20ELi640EEv26Group_norm_nhwc_fwd_params,@function
        .size           _Z35group_norm_nhwc_fwd_one_pass_kernelI11Fp32IOFp16WLi128ELi20ELi640EEv26Group_norm_nhwc_fwd_params,(.L_x_2531 - _Z35group_norm_nhwc_fwd_one_pass_kernelI11Fp32IOFp16WLi128ELi20ELi640EEv26Group_norm_nhwc_fwd_params)
        .other          _Z35group_norm_nhwc_fwd_one_pass_kernelI11Fp32IOFp16WLi128ELi20ELi640EEv26Group_norm_nhwc_fwd_params,@"STO_CUDA_ENTRY STV_DEFAULT"
_Z35group_norm_nhwc_fwd_one_pass_kernelI11Fp32IOFp16WLi128ELi20ELi640EEv26Group_norm_nhwc_fwd_params:
.text._Z35group_norm_nhwc_fwd_one_pass_kernelI11Fp32IOFp16WLi128ELi20ELi640EEv26Group_norm_nhwc_fwd_params:
        /* <DEDUP_REMOVED lines=36> */
.L_x_2385:
[----:B0-----:R-:W0:Y:S01]  /*0240*/  LDC R0, c[0x0][0x3f8] ;  /* 0x0000fe00ff007b82 */ /* 0x001e220000000800 */
[----:B-1----:R-:W1:Y:S01]  /*0250*/  LDCU.64 UR8, c[0x0][0x3e8] ;  /* 0x00007d00ff0877ac */ /* 0x002e620008000a00 */
[----:B0-----:R-:W-:Y:S02]  /*0260*/  IABS R7, R0 ;  /* 0x0000000000077213 */ /* 0x001fe40000000000 */
[----:B------:R-:W-:Y:S02]  /*0270*/  ISETP.NE.AND P3, PT, R0, RZ, PT ;  /* 0x000000ff0000720c */ /* 0x000fe40003f65270 */
[----:B------:R-:W0:Y:S08]  /*0280*/  I2F.RP R6, R7 ;  /* 0x0000000700067306 */ /* 0x000e300000209400 */
[----:B0-----:R-:W0:Y:S02]  /*0290*/  MUFU.RCP R6, R6 ;  /* 0x0000000600067308 */ /* 0x001e240000001000 */
[----:B0-2---:R-:W-:-:S06]  /*02a0*/  IADD3 R4, PT, PT, R6, 0xffffffe, RZ ;  /* 0x0ffffffe06047810 */ /* 0x005fcc0007ffe0ff */
        /* <DEDUP_REMOVED lines=22> */
[----:B------:R-:W-:Y:S01]  /*0410*/  @!P4 IADD3 R13, PT, PT, -R13, RZ, RZ ;  /* 0x000000ff0d0dc210 */ /* 0x000fe20007ffe1ff */
[----:B------:R-:W1:Y:S01]  /*0420*/  @!P2 LDC.64 R8, c[0x0][0x3e0] ;  /* 0x0000f800ff08ab82 */ /* 0x000e620000000a00 */
[----:B------:R-:W-:-:S04]  /*0430*/  @!P3 LOP3.LUT R13, RZ, R0, RZ, 0x33, !PT ;  /* 0x00000000ff0db212 */ /* 0x000fc800078e33ff */
[--C-:B------:R-:W-:Y:S01]  /*0440*/  SHF.R.S32.HI R6, RZ, 0x1f, R13.reuse ;  /* 0x0000001fff067819 */ /* 0x100fe2000001140d */
[----:B------:R-:W-:-:S04]  /*0450*/  IMAD.MOV R7, RZ, RZ, -R13 ;  /* 0x000000ffff077224 */ /* 0x000fc800078e0a0d */
[----:B------:R-:W2:Y:S01]  /*0460*/  @!P1 LDC.64 R4, c[0x0][0x3e0] ;  /* 0x0000f800ff049b82 */ /* 0x000ea20000000a00 */
[----:B------:R-:W-:-:S04]  /*0470*/  IMAD R0, R0, R7, UR7 ;  /* 0x0000000700007e24 */ /* 0x000fc8000f8e0207 */
[----:B------:R-:W-:Y:S02]  /*0480*/  IMAD R0, R0, 0x14, RZ ;  /* 0x0000001400007824 */ /* 0x000fe400078e02ff */
[----:B0-----:R-:W-:Y:S02]  /*0490*/  IMAD R12, R6, UR8, RZ ;  /* 0x00000008060c7c24 */ /* 0x001fe4000f8e02ff */
[----:B------:R-:W0:Y:S01]  /*04a0*/  @!P2 LDC.64 R6, c[0x0][0x390] ;  /* 0x0000e400ff06ab82 */ /* 0x000e220000000a00 */
[----:B------:R-:W-:Y:S01]  /*04b0*/  IADD3 R24, P3, PT, R0, R11, RZ ;  /* 0x0000000b00187210 */ /* 0x000fe20007f7e0ff */
[----:B------:R-:W-:-:S03]  /*04c0*/  IMAD R27, R13, UR9, R12 ;  /* 0x000000090d1b7c24 */ /* 0x000fc6000f8e020c */
[----:B------:R-:W-:-:S03]  /*04d0*/  LEA.HI.X.SX32 R25, R0, RZ, 0x1, P3 ;  /* 0x000000ff00197211 */ /* 0x000fc600018f0eff */
[----:B------:R-:W3:Y:S01]  /*04e0*/  @!P1 LDC.64 R10, c[0x0][0x390] ;  /* 0x0000e400ff0a9b82 */ /* 0x000ee20000000a00 */
[----:B------:R-:W-:-:S04]  /*04f0*/  IMAD.WIDE.U32 R24, R13, UR8, R24 ;  /* 0x000000080d187c25 */ /* 0x000fc8000f8e0018 */
[----:B-1----:R-:W-:Y:S01]  /*0500*/  @!P2 IMAD R13, R3, R8, RZ ;  /* 0x00000008030da224 */ /* 0x002fe200078e02ff */
[----:B------:R-:W-:Y:S01]  /*0510*/  IADD3 R27, PT, PT, R25, R27, RZ ;  /* 0x0000001b191b7210 */ /* 0x000fe20007ffe0ff */
[----:B--2---:R-:W-:Y:S01]  /*0520*/  @!P1 IMAD R12, R17, R4, RZ ;  /* 0x00000004110c9224 */ /* 0x004fe200078e02ff */
[-C--:B------:R-:W-:Y:S01]  /*0530*/  @!P1 MOV R26, R24.reuse ;  /* 0x00000018001a9202 */ /* 0x080fe20000000f00 */
[----:B------:R-:W-:Y:S01]  /*0540*/  @!P2 IMAD R9, R22, R9, R13 ;  /* 0x000000091609a224 */ /* 0x000fe200078e020d */
[----:B------:R-:W-:Y:S01]  /*0550*/  @!P2 MOV R13, R27 ;  /* 0x0000001b000da202 */ /* 0x000fe20000000f00 */
[C---:B------:R-:W-:Y:S01]  /*0560*/  @!P1 IMAD R15, R23.reuse, R5, R12 ;  /* 0x00000005170f9224 */ /* 0x040fe200078e020c */
[----:B------:R-:W-:Y:S01]  /*0570*/  @!P2 MOV R12, R24 ;  /* 0x00000018000ca202 */ /* 0x000fe20000000f00 */
[----:B------:R-:W-:-:S04]  /*0580*/  @!P1 IMAD.WIDE.U32 R4, R23, R4, R26 ;  /* 0x0000000417049225 */ /* 0x000fc800078e001a */
[----:B------:R-:W-:Y:S01]  /*0590*/  @!P2 IMAD.WIDE.U32 R12, R22, R8, R12 ;  /* 0x00000008160ca225 */ /* 0x000fe200078e000c */
[----:B------:R-:W-:-:S04]  /*05a0*/  @!P1 IADD3 R5, PT, PT, R5, R15, RZ ;  /* 0x0000000f05059210 */ /* 0x000fc80007ffe0ff */
[----:B------:R-:W-:Y:S02]  /*05b0*/  @!P2 IADD3 R9, PT, PT, R13, R9, RZ ;  /* 0x000000090d09a210 */ /* 0x000fe40007ffe0ff */
[----:B---3--:R-:W-:Y:S02]  /*05c0*/  @!P1 LEA R10, P3, R4, R10, 0x2 ;  /* 0x0000000a040a9211 */ /* 0x008fe400078610ff */
[----:B0-----:R-:W-:Y:S02]  /*05d0*/  @!P2 LEA R8, P4, R12, R6, 0x2 ;  /* 0x000000060c08a211 */ /* 0x001fe400078810ff */
[----:B------:R-:W-:Y:S01]  /*05e0*/  @!P1 LEA.HI.X R11, R4, R11, R5, 0x2, P3 ;  /* 0x0000000b040b9211 */ /* 0x000fe200018f1405 */
[----:B------:R-:W-:Y:S02]  /*05f0*/  IMAD.MOV.U32 R5, RZ, RZ, RZ ;  /* 0x000000ffff057224 */ /* 0x000fe400078e00ff */
[----:B------:R-:W-:Y:S01]  /*0600*/  HFMA2 R4, -RZ, RZ, 0, 0 ;  /* 0x00000000ff047431 */ /* 0x000fe200000001ff */
[----:B------:R-:W-:-:S02]  /*0610*/  @!P2 LEA.HI.X R9, R12, R7, R9, 0x2, P4 ;  /* 0x000000070c09a211 */ /* 0x000fc400020f1409 */
        /* <DEDUP_REMOVED lines=50> */
.L_x_2367:
[----:B------:R-:W-:Y:S05]  /*0940*/  BSYNC.RECONVERGENT B0 ;  /* 0x0000000000007941 */ /* 0x000fea0003800200 */
.L_x_2366:
        /* <DEDUP_REMOVED lines=56> */
.L_x_2369:
[----:B------:R-:W-:Y:S05]  /*0cd0*/  BSYNC.RECONVERGENT B0 ;  /* 0x0000000000007941 */ /* 0x000fea0003800200 */
.L_x_2368:
        /* <DEDUP_REMOVED lines=31> */
.L_x_2372:
[----:B---3--:R-:W3:Y:S04]  /*0ed0*/  LDG.E.STRONG.GPU R8, desc[UR14][R10.64] ;  /* 0x0000000e0a087981 */ /* 0x008ee8000c1ef900 */
[----:B---3--:R-:W-:Y:S01]  /*0ee0*/  CCTL.IVALL ;  /* 0x00000000ff00798f */ /* 0x008fe20002000000 */
[----:B------:R-:W-:Y:S05]  /*0ef0*/  YIELD ;  /* 0x0000000000007946 */ /* 0x000fea0003800000 */
[----:B------:R-:W-:-:S13]  /*0f00*/  ISETP.NE.AND P2, PT, R8, R13, PT ;  /* 0x0000000d0800720c */ /* 0x000fda0003f45270 */
[----:B------:R-:W-:Y:S05]  /*0f10*/  @P2 BRA `(.L_x_2372) ;  /* 0xfffffffc00ec2947 */ /* 0x000fea000383ffff */
.L_x_2371:
        /* <DEDUP_REMOVED lines=15> */
.L_x_2374:
        /* <DEDUP_REMOVED lines=15> */
[----:B------:R-:W-:Y:S02]  /*1100*/  MOV R12, UR24 ;  /* 0x00000018000c7c02 */ /* 0x000fe40008000f00 */
        /* <DEDUP_REMOVED lines=39> */
[----:B------:R-:W-:Y:S02]  /*1380*/  MOV R12, UR24 ;  /* 0x00000018000c7c02 */ /* 0x000fe40008000f00 */
        /* <DEDUP_REMOVED lines=35> */
.L_x_2373:
        /* <DEDUP_REMOVED lines=55> */
.L_x_2375:
        /* <DEDUP_REMOVED lines=30> */
.L_x_2376:
        /* <DEDUP_REMOVED lines=9> */
[----:B------:R-:W-:-:S04]  /*1ba0*/  IMAD.U32 R8, RZ, RZ, UR8 ;  /* 0x00000008ff087e24 */ /* 0x000fc8000f8e00ff */
[----:B------:R-:W-:-:S06]  /*1bb0*/  IMAD.WIDE.U32 R8, R8, R9, UR16 ;  /* 0x0000001008087e25 */ /* 0x000fcc000f8e0009 */
[----:B------:R-:W0:Y:S02]  /*1bc0*/  LDG.E.64 R8, desc[UR14][R8.64] ;  /* 0x0000000e08087981 */ /* 0x000e24000c1e1b00 */
[----:B0-----:R-:W-:Y:S01]  /*1bd0*/  FADD.FTZ R20, R20, R8 ;  /* 0x0000000814147221 */ /* 0x001fe20000010000 */
[----:B------:R-:W-:-:S07]  /*1be0*/  FADD.FTZ R21, R21, R9 ;  /* 0x0000000915157221 */ /* 0x000fce0000010000 */
.L_x_2377:
[----:B------:R-:W-:Y:S05]  /*1bf0*/  BSYNC.RECONVERGENT B0 ;  /* 0x0000000000007941 */ /* 0x000fea0003800200 */
.L_x_2370:
[----:B------:R-:W4:Y:S01]  /*1c00*/  S2UR UR8, SR_CgaCtaId ;  /* 0x00000000000879c3 */ /* 0x000f220000008800 */
[----:B------:R-:W5:Y:S01]  /*1c10*/  LDCU UR9, c[0x0][0x414] ;  /* 0x00008280ff0977ac */ /* 0x000f620008000800 */
[----:B------:R-:W-:Y:S02]  /*1c20*/  ISETP.NE.AND P1, PT, R18, RZ, PT ;  /* 0x000000ff1200720c */ /* 0x000fe40003f25270 */
[----:B------:R-:W-:Y:S01]  /*1c30*/  MOV R13, UR7 ;  /* 0x00000007000d7c02 */ /* 0x000fe20008000f00 */
[----:B------:R-:W-:Y:S01]  /*1c40*/  UMOV UR5, 0x400 ;  /* 0x0000040000057882 */ /* 0x000fe20000000000 */
[----:B------:R-:W-:Y:S02]  /*1c50*/  LOP3.LUT R11, R19, 0xffff, RZ, 0xc0, !PT ;  /* 0x0000ffff130b7812 */ /* 0x000fe400078ec0ff */
[----:B--2---:R-:W2:Y:S02]  /*1c60*/  @P0 LDC.64 R28, c[0x0][0x388] ;  /* 0x0000e200ff1c0b82 */ /* 0x004ea40000000a00 */
[----:B------:R-:W-:-:S06]  /*1c70*/  IADD3 R0, PT, PT, R0, R11, RZ ;  /* 0x0000000b00007210 */ /* 0x000fcc0007ffe0ff */
        /* <DEDUP_REMOVED lines=29> */
[----:B-----5:R-:W-:Y:S02]  /*1e50*/  HADD2.F32 R13, -RZ, R14.H0_H0 ;  /* 0x2000000eff0d7230 */ /* 0x020fe40000004100 */
[----:B----4-:R-:W-:Y:S01]  /*1e60*/  HADD2.F32 R14, -RZ, R29.H0_H0 ;  /* 0x2000001dff0e7230 */ /* 0x010fe20000004100 */
        /* <DEDUP_REMOVED lines=25> */
.L_x_2381:
[----:B------:R-:W-:Y:S05]  /*2000*/  BSYNC.RECONVERGENT B1 ;  /* 0x0000000000017941 */ /* 0x000fea0003800200 */
.L_x_2380:
        /* <DEDUP_REMOVED lines=19> */
.L_x_2379:
        /* <DEDUP_REMOVED lines=34> */
.L_x_2384:
[----:B------:R-:W-:Y:S05]  /*2360*/  BSYNC.RECONVERGENT B1 ;  /* 0x0000000000017941 */ /* 0x000fea0003800200 */
.L_x_2383:
        /* <DEDUP_REMOVED lines=28> */
.L_x_2382:
[----:B------:R-:W-:Y:S05]  /*2530*/  BSYNC.RECONVERGENT B0 ;  /* 0x0000000000007941 */ /* 0x000fea0003800200 */
.L_x_2378:
        /* <DEDUP_REMOVED lines=8> */
.L_x_2386:
        /* <DEDUP_REMOVED lines=12> */
.L_x_2531:


//--------------------- .text._Z35group_norm_nhwc_fwd_one_pass_kernelI11Fp32IOFp16WLi256ELi20ELi640EEv26Group_norm_nhwc_fwd_params --------------------------
	.section	.text._Z35group_norm_nhwc_fwd_one_pass_kernelI11Fp32IOFp16WLi256ELi20ELi640EEv26Group_norm_nhwc_fwd_params,"ax",@progbits
	.align	128
        .global         _Z35group_norm_nhwc_fwd_one_pass_kernelI11Fp32IOFp16WLi256ELi20ELi640EEv26Group_norm_nhwc_fwd_params
        .type           _Z35group_norm_nhwc_fwd_one_pass_kernelI11Fp32IOFp16WLi256ELi20ELi640EEv26Group_norm_nhwc_fwd_params,@function
        .size           _Z35group_norm_nhwc_fwd_one_pass_kernelI11Fp32IOFp16WLi256ELi20ELi640EEv26Group_norm_nhwc_fwd_params,(.L_x_2532 - _Z35group_norm_nhwc_fwd_one_pass_kernelI11Fp32IOFp16WLi256ELi20ELi640EEv26Group_norm_nhwc_fwd_params)
        .other          _Z35group_norm_nhwc_fwd_one_pass_kernelI11Fp32IOFp16WLi256ELi20ELi640EEv26Group_norm_nhwc_fwd_params,@"STO_CUDA_ENTRY STV_DEFAULT"
_Z35group_norm_nhwc_fwd_one_pass_kernelI11Fp32IOFp16WLi256ELi20ELi640EEv26Group_norm_nhwc_fwd_params:
.text._Z35group_norm_nhwc_fwd_one_pass_kernelI11Fp32IOFp16WLi256ELi20ELi640EEv26Group_norm_nhwc_fwd_params:
        /* <DEDUP_REMOVED lines=42> */
.L_x_2414:
        /* <DEDUP_REMOVED lines=30> */
[----:B------:R-:W-:Y:S01]  /*0480*/  IMAD R9, R8, R7, RZ ;  /* 0x0000000708097224 */ /* 0x000fe200078e02ff */
[----:B------:R-:W-:-:S04]  /*0490*/  MOV R8, R10 ;  /* 0x0000000a00087202 */ /* 0x000fc80000000f00 */
[----:B------:R-:W-:Y:S01]  /*04a0*/  R2UR UR12, R8 ;  /* 0x00000000080c72ca */ /* 0x000fe200000e0000 */
[----:B------:R-:W-:-:S05]  /*04b0*/  IMAD.HI.U32 R9, R5, R9, UR10 ;  /* 0x0000000a05097e27 */ /* 0x000fca000f8e0009 */
        /* <DEDUP_REMOVED lines=10> */
[----:B------:R-:W-:Y:S01]  /*0560*/  PLOP3.LUT P1, PT, PT, PT, UP2, 0x80, 0x8 ;  /* 0x000000000008781c */ /* 0x000fe20003f2f028 */
[----:B-1----:R-:W-:-:S03]  /*0570*/  IMAD.U32 R5, RZ, RZ, UR12 ;  /* 0x0000000cff057e24 */ /* 0x002fc6000f8e00ff */
        /* <DEDUP_REMOVED lines=26> */
[----:B------:R-:W0:Y:S03]  /*0720*/  @!P1 LDC.64 R4, c[0x0][0x390] ;  /* 0x0000e400ff049b82 */ /* 0x000e260000000a00 */
[----:B------:R-:W-:Y:S02]  /*0730*/  IADD3 R35, PT, PT, R37, UR5, RZ ;  /* 0x0000000525237c10 */ /* 0x000fe4000fffe0ff */
[----:B------:R-:W-:-:S02]  /*0740*/  @!P3 MOV R20, R36 ;  /* 0x000000240014b202 */ /* 0x000fc40000000f00 */
[-C--:B------:R-:W-:Y:S02]  /*0750*/  @!P3 MOV R21, R35.reuse ;  /* 0x000000230015b202 */ /* 0x080fe40000000f00 */
[----:B------:R-:W-:Y:S01]  /*0760*/  @!P2 MOV R34, R36 ;  /* 0x000000240022a202 */ /* 0x000fe20000000f00 */
[----:B------:R-:W-:Y:S01]  /*0770*/  @!P3 IMAD.WIDE.U32 R6, R33, R6, R20 ;  /* 0x000000062106b225 */ /* 0x000fe200078e0014 */
[----:B------:R-:W-:Y:S02]  /*0780*/  @!P1 MOV R20, R36 ;  /* 0x0000002400149202 */ /* 0x000fe40000000f00 */
[----:B------:R-:W-:Y:S01]  /*0790*/  @!P1 MOV R21, R35 ;  /* 0x0000002300159202 */ /* 0x000fe20000000f00 */
[----:B------:R-:W-:Y:S01]  /*07a0*/  @!P2 IMAD.WIDE.U32 R16, R23, R16, R34 ;  /* 0x000000101710a225 */ /* 0x000fe200078e0022 */
[----:B------:R-:W-:Y:S02]  /*07b0*/  @!P3 IADD3 R7, PT, PT, R7, R27, RZ ;  /* 0x0000001b0707b210 */ /* 0x000fe40007ffe0ff */
[----:B---3--:R-:W-:Y:S01]  /*07c0*/  @!P3 LEA R14, P6, R6, R14, 0x2 ;  /* 0x0000000e060eb211 */ /* 0x008fe200078c10ff */
[C---:B------:R-:W-:Y:S01]  /*07d0*/  @!P1 IMAD R23, R32.reuse, R11, R18 ;  /* 0x0000000b20179224 */ /* 0x040fe200078e0212 */
[----:B------:R-:W-:Y:S01]  /*07e0*/  @!P2 IADD3 R17, PT, PT, R17, R25, RZ ;  /* 0x000000191111a210 */ /* 0x000fe20007ffe0ff */
[----:B------:R-:W-:Y:S01]  /*07f0*/  @!P1 IMAD.WIDE.U32 R20, R32, R10, R20 ;  /* 0x0000000a20149225 */ /* 0x000fe200078e0014 */
[----:B--2---:R-:W-:Y:S01]  /*0800*/  @!P2 LEA R12, P5, R16, R12, 0x2 ;  /* 0x0000000c100ca211 */ /* 0x004fe200078a10ff */
[----:B------:R-:W1:Y:S01]  /*0810*/  @!P4 LDC.64 R10, c[0x0][0x390] ;  /* 0x0000e400ff0acb82 */ /* 0x000e620000000a00 */
[----:B------:R-:W-:-:S02]  /*0820*/  @!P4 MOV R18, R36 ;  /* 0x000000240012c202 */ /* 0x000fc40000000f00 */
[----:B------:R-:W-:Y:S02]  /*0830*/  @!P2 LEA.HI.X R13, R16, R13, R17, 0x2, P5 ;  /* 0x0000000d100da211 */ /* 0x000fe400028f1411 */
[----:B------:R-:W-:Y:S01]  /*0840*/  @!P1 IADD3 R17, PT, PT, R21, R23, RZ ;  /* 0x0000001715119210 */ /* 0x000fe20007ffe0ff */
[----:B------:R-:W-:Y:S01]  /*0850*/  @!P4 IMAD R21, R30, R9, R19 ;  /* 0x000000091e15c224 */ /* 0x000fe200078e0213 */
[----:B0-----:R-:W-:Y:S02]  /*0860*/  @!P1 LEA R16, P5, R20, R4, 0x2 ;  /* 0x0000000414109211 */ /* 0x001fe400078a10ff */
        /* <DEDUP_REMOVED lines=8> */
[----:B------:R-:W-:Y:S01]  /*08f0*/  CS2R R8, SRZ ;  /* 0x0000000000087805 */ /* 0x000fe2000001ff00 */
[----:B------:R-:W-:Y:S02]  /*0900*/  @!P4 IMAD.IADD R19, R19, 0x1, R21 ;  /* 0x000000011313c824 */ /* 0x000fe400078e0215 */
        /* <DEDUP_REMOVED lines=57> */
.L_x_2388:
[----:B------:R-:W-:Y:S05]  /*0ca0*/  BSYNC.RECONVERGENT B0 ;  /* 0x0000000000007941 */ /* 0x000fea0003800200 */
.L_x_2387:
        /* <DEDUP_REMOVED lines=56> */
.L_x_2390:
[----:B------:R-:W-:Y:S05]  /*1030*/  BSYNC.RECONVERGENT B0 ;  /* 0x0000000000007941 */ /* 0x000fea0003800200 */
.L_x_2389:
        /* <DEDUP_REMOVED lines=33> */
.L_x_2393:
[----:B------:R-:W2:Y:S04]  /*1250*/  LDG.E.STRONG.GPU R16, desc[UR16][R12.64] ;  /* 0x000000100c107981 */ /* 0x000ea8000c1ef900 */
[----:B--2---:R-:W-:Y:S01]  /*1260*/  CCTL.IVALL ;  /* 0x00000000ff00798f */ /* 0x004fe20002000000 */
[----:B------:R-:W-:Y:S05]  /*1270*/  YIELD ;  /* 0x0000000000007946 */ /* 0x000fea0003800000 */
[----:B------:R-:W-:-:S13]  /*1280*/  ISETP.NE.AND P4, PT, R16, R19, PT ;  /* 0x000000131000720c */ /* 0x000fda0003f85270 */
[----:B------:R-:W-:Y:S05]  /*1290*/  @P4 BRA `(.L_x_2393) ;  /* 0xfffffffc00ec4947 */ /* 0x000fea000383ffff */
.L_x_2392:
        /* <DEDUP_REMOVED lines=14> */
.L_x_2395:
[----:B------:R-:W-:Y:S01]  /*1380*/  UIADD3 UR26, UPT, UPT, UR5, 0x1, URZ ;  /* 0x00000001051a7890 */ /* 0x000fe2000fffe0ff */
[----:B------:R-:W-:Y:S01]  /*1390*/  ISETP.EQ.OR P2, PT, RZ, UR24, P3 ;  /* 0x00000018ff007c0c */ /* 0x000fe20009f42670 */
[----:B------:R-:W-:-:S04]  /*13a0*/  UIADD3 UR27, UPT, UPT, UR5, 0x2, URZ ;  /* 0x00000002051b7890 */ /* 0x000fc8000fffe0ff */
[----:B------:R-:W-:Y:S01]  /*13b0*/  MOV R12, UR26 ;  /* 0x0000001a000c7c02 */ /* 0x000fe20008000f00 */
[----:B------:R-:W-:Y:S01]  /*13c0*/  UIADD3 UR26, UPT, UPT, UR5, 0x3, URZ ;  /* 0x00000003051a7890 */ /* 0x000fe2000fffe0ff */
[----:B------:R-:W-:Y:S02]  /*13d0*/  MOV R13, UR27 ;  /* 0x0000001b000d7c02 */ /* 0x000fe40008000f00 */
[----:B------:R-:W-:Y:S02]  /*13e0*/  ISETP.EQ.OR P4, PT, R12, UR20, P3 ;  /* 0x000000140c007c0c */ /* 0x000fe40009f82670 */
[----:B------:R-:W-:Y:S02]  /*13f0*/  ISETP.EQ.OR P6, PT, R13, UR20, P3 ;  /* 0x000000140d007c0c */ /* 0x000fe40009fc2670 */
[----:B------:R-:W-:Y:S01]  /*1400*/  MOV R12, UR26 ;  /* 0x0000001a000c7c02 */ /* 0x000fe20008000f00 */
[----:B------:R-:W-:-:S03]  /*1410*/  VOTEU.ALL UP1, P2 ;  /* 0x0000000000ff7886 */ /* 0x000fc60001020000 */
[----:B------:R-:W-:Y:S02]  /*1420*/  ISETP.EQ.OR P5, PT, R12, UR20, P3 ;  /* 0x000000140c007c0c */ /* 0x000fe40009fa2670 */
[----:B------:R-:W-:-:S03]  /*1430*/  @!UP1 UIMAD.WIDE.U32 UR26, UR11, 0x8, UR18 ;  /* 0x000000080b1a98a5 */ /* 0x000fc6000f8e0012 */
[----:B------:R-:W-:Y:S02]  /*1440*/  VOTEU.ALL UP1, P4 ;  /* 0x0000000000ff7886 */ /* 0x000fe40002020000 */
[----:B------:R-:W-:Y:S01]  /*1450*/  VOTEU.ALL UP2, P6 ;  /* 0x0000000000ff7886 */ /* 0x000fe20003040000 */
[----:B------:R-:W-:Y:S02]  /*1460*/  MOV R12, UR26 ;  /* 0x0000001a000c7c02 */ /* 0x000fe40008000f00 */
[----:B------:R-:W-:Y:S01]  /*1470*/  MOV R13, UR27 ;  /* 0x0000001b000d7c02 */ /* 0x000fe20008000f00 */
[----:B------:R-:W-:Y:S02]  /*1480*/  @!UP1 UIMAD.WIDE.U32 UR26, UR23, 0x8, UR18 ;  /* 0x00000008171a98a5 */ /* 0x000fe4000f8e0012 */
[----:B------:R-:W-:Y:S01]  /*1490*/  VOTEU.ALL UP1, P5 ;  /* 0x0000000000ff7886 */ /* 0x000fe20002820000 */
[----:B------:R-:W-:Y:S02]  /*14a0*/  @!UP2 UIMAD.WIDE.U32 UR28, UR12, 0x8, UR18 ;  /* 0x000000080c1ca8a5 */ /* 0x000fe4000f8e0012 */
[----:B------:R-:W0:Y:S01]  /*14b0*/  @!P2 LDG.E.64 R12, desc[UR16][R12.64] ;  /* 0x000000100c0ca981 */ /* 0x000e22000c1e1b00 */
[----:B------:R-:W-:-:S02]  /*14c0*/  MOV R16, UR26 ;  /* 0x0000001a00107c02 */ /* 0x000fc40008000f00 */
[----:B------:R-:W-:Y:S01]  /*14d0*/  MOV R17, UR27 ;  /* 0x0000001b00117c02 */ /* 0x000fe20008000f00 */
[----:B------:R-:W-:Y:S01]  /*14e0*/  @!UP1 UIMAD.WIDE.U32 UR26, UR22, 0x8, UR18 ;  /* 0x00000008161a98a5 */ /* 0x000fe2000f8e0012 */
[----:B-1----:R-:W-:Y:S01]  /*14f0*/  IMAD.U32 R18, RZ, RZ, UR28 ;  /* 0x0000001cff127e24 */ /* 0x002fe2000f8e00ff */
[----:B--2---:R-:W-:-:S03]  /*1500*/  MOV R19, UR29 ;  /* 0x0000001d00137c02 */ /* 0x004fc60008000f00 */
[----:B------:R-:W2:Y:S01]  /*1510*/  @!P4 LDG.E.64 R16, desc[UR16][R16.64] ;  /* 0x000000101010c981 */ /* 0x000ea2000c1e1b00 */
[----:B------:R-:W-:Y:S02]  /*1520*/  MOV R20, UR26 ;  /* 0x0000001a00147c02 */ /* 0x000fe40008000f00 */
[----:B------:R-:W-:Y:S01]  /*1530*/  MOV R21, UR27 ;  /* 0x0000001b00157c02 */ /* 0x000fe20008000f00 */
[----:B------:R-:W4:Y:S05]  /*1540*/  @!P6 LDG.E.64 R18, desc[UR16][R18.64] ;  /* 0x000000101212e981 */ /* 0x000f2a000c1e1b00 */
[----:B------:R-:W5:Y:S01]  /*1550*/  @!P5 LDG.E.64 R20, desc[UR16][R20.64] ;  /* 0x000000101414d981 */ /* 0x000f62000c1e1b00 */
[----:B------:R-:W-:-:S02]  /*1560*/  UIADD3 UR26, UPT, UPT, UR5, 0x4, URZ ;  /* 0x00000004051a7890 */ /* 0x000fc4000fffe0ff */
[----:B------:R-:W-:-:S04]  /*1570*/  UIADD3 UR27, UPT, UPT, UR5, 0x5, URZ ;  /* 0x00000005051b7890 */ /* 0x000fc8000fffe0ff */
[----:B------:R-:W-:Y:S01]  /*1580*/  MOV R22, UR26 ;  /* 0x0000001a00167c02 */ /* 0x000fe20008000f00 */
[----:B------:R-:W-:Y:S01]  /*1590*/  UIADD3 UR26, UPT, UPT, UR5, 0x6, URZ ;  /* 0x00000006051a7890 */ /* 0x000fe2000fffe0ff */
[----:B0--3--:R-:W-:Y:S01]  /*15a0*/  @!P2 FADD.FTZ R14, R14, R12 ;  /* 0x0000000c0e0ea221 */ /* 0x009fe20000010000 */
[----:B------:R-:W-:Y:S01]  /*15b0*/  @!P2 FADD.FTZ R15, R15, R13 ;  /* 0x0000000d0f0fa221 */ /* 0x000fe20000010000 */
[----:B------:R-:W-:Y:S02]  /*15c0*/  ISETP.EQ.OR P2, PT, R22, UR20, P3 ;  /* 0x0000001416007c0c */ /* 0x000fe40009f42670 */
[----:B------:R-:W-:Y:S01]  /*15d0*/  MOV R12, UR27 ;  /* 0x0000001b000c7c02 */ /* 0x000fe20008000f00 */
[----:B------:R-:W-:Y:S01]  /*15e0*/  UIADD3 UR27, UPT, UPT, UR5, 0x7, URZ ;  /* 0x00000007051b7890 */ /* 0x000fe2000fffe0ff */
[----:B--2---:R-:W-:Y:S01]  /*15f0*/  @!P4 FADD.FTZ R14, R14, R16 ;  /* 0x000000100e0ec221 */ /* 0x004fe20000010000 */
[----:B------:R-:W-:Y:S01]  /*1600*/  @!P4 FADD.FTZ R15, R15, R17 ;  /* 0x000000110f0fc221 */ /* 0x000fe20000010000 */
        /* <DEDUP_REMOVED lines=25> */
[----:B------:R-:W-:Y:S01]  /*17a0*/  IMAD.U32 R20, RZ, RZ, UR28 ;  /* 0x0000001cff147e24 */ /* 0x000fe2000f8e00ff */
[----:B------:R-:W-:-:S03]  /*17b0*/  MOV R21, UR29 ;  /* 0x0000001d00157c02 */ /* 0x000fc60008000f00 */
        /* <DEDUP_REMOVED lines=23> */
.L_x_2394:
        /* <DEDUP_REMOVED lines=32> */
[----:B------:R-:W-:Y:S02]  /*1b30*/  ISETP.EQ.OR P6, PT, R16, UR20, P3 ;  /* 0x0000001410007c0c */ /* 0x000fe40009fc2670 */
[----:B------:R-:W-:Y:S02]  /*1b40*/  MOV R12, UR12 ;  /* 0x0000000c000c7c02 */ /* 0x000fe40008000f00 */
[----:B------:R-:W-:Y:S02]  /*1b50*/  MOV R13, UR13 ;  /* 0x0000000d000d7c02 */ /* 0x000fe40008000f00 */
[----:B------:R-:W-:-:S04]  /*1b60*/  MOV R16, UR14 ;  /* 0x0000000e00107c02 */ /* 0x000fc80008000f00 */
[----:B------:R-:W3:Y:S03]  /*1b70*/  @!P5 LDG.E.64 R12, desc[UR16][R12.64] ;  /* 0x000000100c0cd981 */ /* 0x000ee6000c1e1b00 */
[----:B------:R-:W-:Y:S01]  /*1b80*/  VOTEU.ALL UP3, P6 ;  /* 0x0000000000ff7886 */ /* 0x000fe20003060000 */
[----:B------:R-:W4:Y:S04]  /*1b90*/  @!P4 LDG.E.64 R16, desc[UR16][R16.64] ;  /* 0x000000101010c981 */ /* 0x000f28000c1e1b00 */
[----:B------:R-:W-:-:S04]  /*1ba0*/  @!UP3 UIMAD UR11, UR11, UR21, UR6 ;  /* 0x000000150b0bb2a4 */ /* 0x000fc8000f8e0206 */
[----:B------:R-:W-:-:S06]  /*1bb0*/  @!UP3 UIMAD.WIDE.U32 UR12, UR11, 0x8, UR18 ;  /* 0x000000080b0cb8a5 */ /* 0x000fcc000f8e0012 */
[----:B-1----:R-:W-:Y:S01]  /*1bc0*/  MOV R18, UR12 ;  /* 0x0000000c00127c02 */ /* 0x002fe20008000f00 */
[----:B--2---:R-:W-:-:S06]  /*1bd0*/  IMAD.U32 R19, RZ, RZ, UR13 ;  /* 0x0000000dff137e24 */ /* 0x004fcc000f8e00ff */
[----:B------:R-:W2:Y:S01]  /*1be0*/  @!P6 LDG.E.64 R18, desc[UR16][R18.64] ;  /* 0x000000101212e981 */ /* 0x000ea2000c1e1b00 */
[----:B------:R-:W-:-:S04]  /*1bf0*/  MOV R20, UR5 ;  /* 0x0000000500147c02 */ /* 0x000fc80008000f00 */
[----:B------:R-:W-:-:S04]  /*1c00*/  IADD3 R20, PT, PT, R20, 0x4, RZ ;  /* 0x0000000414147810 */ /* 0x000fc80007ffe0ff */
[----:B------:R-:W-:Y:S01]  /*1c10*/  R2UR UR5, R20 ;  /* 0x00000000140572ca */ /* 0x000fe200000e0000 */
[----:B---3--:R-:W-:Y:S01]  /*1c20*/  @!P5 FADD.FTZ R14, R14, R12 ;  /* 0x0000000c0e0ed221 */ /* 0x008fe20000010000 */
[----:B------:R-:W-:-:S03]  /*1c30*/  @!P5 FADD.FTZ R15, R15, R13 ;  /* 0x0000000d0f0fd221 */ /* 0x000fc60000010000 */
[----:B----4-:R-:W-:Y:S01]  /*1c40*/  @!P4 FADD.FTZ R14, R14, R16 ;  /* 0x000000100e0ec221 */ /* 0x010fe20000010000 */
[----:B------:R-:W-:-:S03]  /*1c50*/  @!P4 FADD.FTZ R15, R15, R17 ;  /* 0x000000110f0fc221 */ /* 0x000fc60000010000 */
[----:B--2---:R-:W-:Y:S01]  /*1c60*/  @!P6 FADD.FTZ R14, R14, R18 ;  /* 0x000000120e0ee221 */ /* 0x004fe20000010000 */
[----:B------:R-:W-:-:S07]  /*1c70*/  @!P6 FADD.FTZ R15, R15, R19 ;  /* 0x000000130f0fe221 */ /* 0x000fce0000010000 */
.L_x_2396:
        /* <DEDUP_REMOVED lines=27> */
.L_x_2397:
        /* <DEDUP_REMOVED lines=13> */
.L_x_2398:
[----:B------:R-:W-:Y:S05]  /*1f00*/  BSYNC.RECONVERGENT B0 ;  /* 0x0000000000007941 */ /* 0x000fea0003800200 */
.L_x_2391:
[----:B------:R-:W4:Y:S01]  /*1f10*/  S2UR UR11, SR_CgaCtaId ;  /* 0x00000000000b79c3 */ /* 0x000f220000008800 */
[----:B------:R-:W5:Y:S01]  /*1f20*/  LDCU UR12, c[0x0][0x414] ;  /* 0x00008280ff0c77ac */ /* 0x000f620008000800 */
[----:B------:R-:W-:Y:S01]  /*1f30*/  IMAD.U32 R23, RZ, RZ, UR9 ;  /* 0x00000009ff177e24 */ /* 0x000fe2000f8e00ff */
[----:B------:R-:W-:Y:S01]  /*1f40*/  IADD3 R21, PT, PT, R2, UR10, RZ ;  /* 0x0000000a02157c10 */ /* 0x000fe2000fffe0ff */
[----:B------:R-:W-:-:S04]  /*1f50*/  UMOV UR5, 0x400 ;  /* 0x0000040000057882 */ /* 0x000fc80000000000 */
        /* <DEDUP_REMOVED lines=17> */
[----:B------:R-:W-:-:S02]  /*2070*/  IADD3 R25, PT, PT, R32, 0x40, RZ ;  /* 0x0000004020197810 */ /* 0x000fc40007ffe0ff */
        /* <DEDUP_REMOVED lines=9> */
[----:B--2---:R-:W-:Y:S02]  /*2110*/  HADD2.F32 R14, -RZ, R24.H0_H0 ;  /* 0x20000018ff0e7230 */ /* 0x004fe40000004100 */
[----:B----4-:R-:W-:Y:S02]  /*2120*/  HADD2.F32 R15, -RZ, R26.H0_H0 ;  /* 0x2000001aff0f7230 */ /* 0x010fe40000004100 */
[----:B-----5:R-:W-:Y:S02]  /*2130*/  HADD2.F32 R17, -RZ, R27.H0_H0 ;  /* 0x2000001bff117230 */ /* 0x020fe40000004100 */
[----:B------:R-:W-:Y:S01]  /*2140*/  HADD2.F32 R16, -RZ, R33.H0_H0 ;  /* 0x20000021ff107230 */ /* 0x000fe20000004100 */
        /* <DEDUP_REMOVED lines=34> */
.L_x_2402:
[----:B------:R-:W-:Y:S05]  /*2370*/  BSYNC.RECONVERGENT B1 ;  /* 0x0000000000017941 */ /* 0x000fea0003800200 */
.L_x_2401:
[----:B------:R-:W-:Y:S04]  /*2380*/  BSSY.RECONVERGENT B1, `(.L_x_2403) ;  /* 0x0000013000017945 */ /* 0x000fe80003800200 */
        /* <DEDUP_REMOVED lines=18> */
.L_x_2404:
[----:B------:R-:W-:Y:S05]  /*24b0*/  BSYNC.RECONVERGENT B1 ;  /* 0x0000000000017941 */ /* 0x000fea0003800200 */
.L_x_2403:
        /* <DEDUP_REMOVED lines=19> */
.L_x_2406:
[----:B------:R-:W-:Y:S05]  /*25f0*/  BSYNC.RECONVERGENT B1 ;  /* 0x0000000000017941 */ /* 0x000fea0003800200 */
.L_x_2405:
[----:B------:R-:W-:Y:S05]  /*2600*/  @P1 BRA `(.L_x_2407) ;  /* 0x00000008004c1947 */ /* 0x000fea0003800000 */
[----:B------:R-:W3:Y:S01]  /*2610*/  LDCU.64 UR10, c[0x0][0x3e0] ;  /* 0x00007c00ff0a77ac */ /* 0x000ee20008000a00 */
[----:B-1----:R-:W-:Y:S01]  /*2620*/  MOV R5, R35 ;  /* 0x0000002300057202 */ /* 0x002fe20000000f00 */
[----:B------:R-:W-:Y:S02]  /*2630*/  IMAD.MOV.U32 R4, RZ, RZ, R36 ;  /* 0x000000ffff047224 */ /* 0x000fe400078e0024 */
[C---:B0-2---:R-:W-:Y:S01]  /*2640*/  FADD.FTZ R7, -R13.reuse, R10 ;  /* 0x0000000a0d077221 */ /* 0x045fe20000010100 */
[----:B------:R-:W0:Y:S01]  /*2650*/  LDCU.64 UR12, c[0x0][0x380] ;  /* 0x00007000ff0c77ac */ /* 0x000e220008000a00 */
[----:B------:R-:W-:Y:S02]  /*2660*/  FADD.FTZ R11, -R13, R11 ;  /* 0x0000000b0d0b7221 */ /* 0x000fe40000010100 */
[-C--:B------:R-:W-:Y:S02]  /*2670*/  FMUL.FTZ R7, R7, R12.reuse ;  /* 0x0000000c07077220 */ /* 0x080fe40000410000 */
[----:B------:R-:W-:-:S02]  /*2680*/  FMUL.FTZ R11, R11, R12 ;  /* 0x0000000c0b0b7220 */ /* 0x000fc40000410000 */
[----:B------:R-:W-:Y:S02]  /*2690*/  FFMA.FTZ R10, R14, R7, R17 ;  /* 0x000000070e0a7223 */ /* 0x000fe40000010011 */
        /* <DEDUP_REMOVED lines=9> */
.L_x_2400:
        /* <DEDUP_REMOVED lines=15> */
[----:B------:R-:W-:Y:S01]  /*2820*/  FADD.FTZ R7, -R13, R7 ;  /* 0x000000070d077221 */ /* 0x000fe20000010100 */
[----:B------:R-:W-:Y:S01]  /*2830*/  MOV R20, R36 ;  /* 0x0000002400147202 */ /* 0x000fe20000000f00 */
[----:B------:R-:W1:Y:S01]  /*2840*/  LDCU.64 UR12, c[0x0][0x380] ;  /* 0x00007000ff0c77ac */ /* 0x000e620008000a00 */
[----:B------:R-:W-:Y:S01]  /*2850*/  MOV R21, R35 ;  /* 0x0000002300157202 */ /* 0x000fe20000000f00 */
        /* <DEDUP_REMOVED lines=22> */
.L_x_2409:
[----:B------:R-:W-:Y:S05]  /*29c0*/  BSYNC.RECONVERGENT B1 ;  /* 0x0000000000017941 */ /* 0x000fea0003800200 */
.L_x_2408:
        /* <DEDUP_REMOVED lines=29> */
.L_x_2411:
[----:B------:R-:W-:Y:S05]  /*2ba0*/  BSYNC.RECONVERGENT B1 ;  /* 0x0000000000017941 */ /* 0x000fea0003800200 */
.L_x_2410:
        /* <DEDUP_REMOVED lines=29> */
.L_x_2413:
[----:B------:R-:W-:Y:S05]  /*2d80*/  BSYNC.RECONVERGENT B1 ;  /* 0x0000000000017941 */ /* 0x000fea0003800200 */
.L_x_2412:
        /* <DEDUP_REMOVED lines=27> */
.L_x_2407:
[----:B------:R-:W-:Y:S05]  /*2f40*/  BSYNC.RECONVERGENT B0 ;  /* 0x0000000000007941 */ /* 0x000fea0003800200 */
.L_x_2399:
[----:B------:R-:W-:Y:S02]  /*2f50*/  UIADD3 UR9, UPT, UPT, UR21, UR9, URZ ;  /* 0x0000000915097290 */ /* 0x000fe4000fffe0ff */
[----:B------:R-:W-:Y:S02]  /*2f60*/  UIADD3 UR4, UPT, UPT, UR4, 0x1, URZ ;  /* 0x0000000104047890 */ /* 0x000fe4000fffe0ff */
[----:B------:R-:W-:-:S09]  /*2f70*/  UISETP.GE.AND UP1, UPT, UR9, UR7, UPT ;  /* 0x000000070900728c */ /* 0x000fd2000bf26270 */
[----:B------:R-:W-:Y:S05]  /*2f80*/  BRA.U !UP1, `(.L_x_2414) ;  /* 0xffffffd109c47547 */ /* 0x000fea000b83ffff */
[----:B------:R-:W-:Y:S05]  /*2f90*/  EXIT ;  /* 0x000000000000794d */ /* 0x000fea0003800000 */
.L_x_2415:
        /* <DEDUP_REMOVED lines=14> */
.L_x_2532:


//--------------------- .text._Z35group_norm_nhwc_fwd_one_pass_kernelI11Fp32IOFp16WLi512ELi20ELi640EEv26Group_norm_nhwc_fwd_params --------------------------
	.section	.text._Z35group_norm_nhwc_fwd_one_pass_kernelI11Fp32IOFp16WLi512ELi20ELi640EEv26Group_norm_nhwc_fwd_params,"ax",@progbits
	.align	128
        .global         _Z35group_norm_nhwc_fwd_one_pass_kernelI11Fp32IOFp16WLi512ELi20ELi640EEv26Group_norm_nhwc_fwd_params
        .type           _Z35group_norm_nhwc_fwd_one_pass_kernelI11Fp32IOFp16WLi512ELi20ELi640EEv26Group_norm_nhwc_fwd_params,@function
        .size           _Z35group_norm_nhwc_fwd_one_pass_kernelI11Fp32IOFp16WLi512ELi20ELi640EEv26Group_norm_nhwc_fwd_params,(.L_x_2533 - _Z35group_norm_nhwc_fwd_one_pass_kernelI11Fp32IOFp16WLi512ELi20ELi640EEv26Group_norm_nhwc_fwd_params)
        .other          _Z35group_norm_nhwc_fwd_one_pass_kernelI11Fp32IOFp16WLi512ELi20ELi640EEv26Group_norm_nhwc_fwd_params,@"STO_CUDA_ENTRY STV_DEFAULT"
_Z35group_norm_nhwc_fwd_one_pass_kernelI11Fp32IOFp16WLi512ELi20ELi640EEv26Group_norm_nhwc_fwd_params:
.text._Z35group_norm_nhwc_fwd_one_pass_kernelI11Fp32IOFp16WLi512ELi20ELi640EEv26Group_norm_nhwc_fwd_params:
        /* <DEDUP_REMOVED lines=46> */
.L_x_2459:
        /* <DEDUP_REMOVED lines=243> */
.L_x_2417:
[----:B------:R-:W-:Y:S05]  /*1210*/  BSYNC.RECONVERGENT B0 ;  /* 0x0000000000007941 */ /* 0x000fea0003800200 */
.L_x_2416:
        /* <DEDUP_REMOVED lines=56> */
.L_x_2419:
[----:B------:R-:W-:Y:S05]  /*15a0*/  BSYNC.RECONVERGENT B0 ;  /* 0x0000000000007941 */ /* 0x000fea0003800200 */
.L_x_2418:
        /* <DEDUP_REMOVED lines=33> */
.L_x_2422:
[----:B------:R-:W2:Y:S04]  /*17c0*/  LDG.E.STRONG.GPU R23, desc[UR16][R20.64] ;  /* 0x0000001014177981 */ /* 0x000ea8000c1ef900 */
[----:B--2---:R-:W-:Y:S01]  /*17d0*/  CCTL.IVALL ;  /* 0x00000000ff00798f */ /* 0x004fe20002000000 */
[----:B------:R-:W-:Y:S05]  /*17e0*/  YIELD ;  /* 0x0000000000007946 */ /* 0x000fea0003800000 */
[----:B------:R-:W-:-:S13]  /*17f0*/  ISETP.NE.AND P4, PT, R23, R22, PT ;  /* 0x000000161700720c */ /* 0x000fda0003f85270 */
[----:B------:R-:W-:Y:S05]  /*1800*/  @P4 BRA `(.L_x_2422) ;  /* 0xfffffffc00ec4947 */ /* 0x000fea000383ffff */
.L_x_2421:
        /* <DEDUP_REMOVED lines=15> */
.L_x_2424:
        /* <DEDUP_REMOVED lines=91> */
.L_x_2423:
        /* <DEDUP_REMOVED lines=52> */
.L_x_2425:
        /* <DEDUP_REMOVED lines=28> */
.L_x_2426:
        /* <DEDUP_REMOVED lines=13> */
.L_x_2427:
[----:B------:R-:W-:Y:S05]  /*2480*/  BSYNC.RECONVERGENT B0 ;  /* 0x0000000000007941 */ /* 0x000fea0003800200 */
.L_x_2420:
        /* <DEDUP_REMOVED lines=73> */
.L_x_2431:
[----:B------:R-:W-:Y:S05]  /*2920*/  BSYNC.RECONVERGENT B1 ;  /* 0x0000000000017941 */ /* 0x000fea0003800200 */
.L_x_2430:
        /* <DEDUP_REMOVED lines=19> */
.L_x_2433:
[----:B------:R-:W-:Y:S05]  /*2a60*/  BSYNC.RECONVERGENT B1 ;  /* 0x0000000000017941 */ /* 0x000fea0003800200 */
.L_x_2432:
        /* <DEDUP_REMOVED lines=32> */
.L_x_2435:
[----:B------:R-:W-:Y:S05]  /*2c70*/  BSYNC.RECONVERGENT B1 ;  /* 0x0000000000017941 */ /* 0x000fea0003800200 */
.L_x_2434:
        /* <DEDUP_REMOVED lines=19> */
.L_x_2437:
[----:B------:R-:W-:Y:S05]  /*2db0*/  BSYNC.RECONVERGENT B1 ;  /* 0x0000000000017941 */ /* 0x000fea0003800200 */
.L_x_2436:
        /* <DEDUP_REMOVED lines=19> */
.L_x_2439:
[----:B------:R-:W-:Y:S05]  /*2ef0*/  BSYNC.RECONVERGENT B1 ;  /* 0x0000000000017941 */ /* 0x000fea0003800200 */
.L_x_2438:
        /* <DEDUP_REMOVED lines=19> */
.L_x_2441:
[----:B------:R-:W-:Y:S05]  /*3030*/  BSYNC.RECONVERGENT B1 ;  /* 0x0000000000017941 */ /* 0x000fea0003800200 */
.L_x_2440:
        /* <DEDUP_REMOVED lines=19> */
.L_x_2443:
[----:B------:R-:W-:Y:S05]  /*3170*/  BSYNC.RECONVERGENT B1 ;  /* 0x0000000000017941 */ /* 0x000fea0003800200 */
.L_x_2442:
        /* <DEDUP_REMOVED lines=18> */
.L_x_2429:
        /* <DEDUP_REMOVED lines=36> */
.L_x_2446:
[----:B------:R-:W-:Y:S05]  /*34e0*/  BSYNC.RECONVERGENT B1 ;  /* 0x0000000000017941 */ /* 0x000fea0003800200 */
.L_x_2445:
        /* <DEDUP_REMOVED lines=29> */
.L_x_2448:
[----:B------:R-:W-:Y:S05]  /*36c0*/  BSYNC.RECONVERGENT B1 ;  /* 0x0000000000017941 */ /* 0x000fea0003800200 */
.L_x_2447:
        /* <DEDUP_REMOVED lines=42> */
.L_x_2450:
[----:B------:R-:W-:Y:S05]  /*3970*/  BSYNC.RECONVERGENT B1 ;  /* 0x0000000000017941 */ /* 0x000fea0003800200 */
.L_x_2449:
        /* <DEDUP_REMOVED lines=29> */
.L_x_2452:
[----:B------:R-:W-:Y:S05]  /*3b50*/  BSYNC.RECONVERGENT B1 ;  /* 0x0000000000017941 */ /* 0x000fea0003800200 */
.L_x_2451:
        /* <DEDUP_REMOVED lines=29> */
.L_x_2454:
[----:B------:R-:W-:Y:S05]  /*3d30*/  BSYNC.RECONVERGENT B1 ;  /* 0x0000000000017941 */ /* 0x000fea0003800200 */
.L_x_2453:
        /* <DEDUP_REMOVED lines=29> */
.L_x_2456:
[----:B------:R-:W-:Y:S05]  /*3f10*/  BSYNC.RECONVERGENT B1 ;  /* 0x0000000000017941 */ /* 0x000fea0003800200 */
.L_x_2455:
        /* <DEDUP_REMOVED lines=29> */
.L_x_2458:
[----:B------:R-:W-:Y:S05]  /*40f0*/  BSYNC.RECONVERGENT B1 ;  /* 0x0000000000017941 */ /* 0x000fea0003800200 */
.L_x_2457:
        /* <DEDUP_REMOVED lines=27> */
.L_x_2444:
[----:B------:R-:W-:Y:S05]  /*42b0*/  BSYNC.RECONVERGENT B0 ;  /* 0x0000000000007941 */ /* 0x000fea0003800200 */
.L_x_2428:
        /* <DEDUP_REMOVED lines=8> */
.L_x_2460:
        /* <DEDUP_REMOVED lines=12> */
.L_x_2533:


//--------------------- .nv.shared.reserved.0     --------------------------
	.section	.nv.shared.reserved.0,"aw",@nobits
	.weak		__nv_reservedSMEM_offset_0_alias
	.size		__nv_reservedSMEM_offset_0_alias, 0, 64
	.other		__nv_reservedSMEM_offset_0_alias,@"STO_CUDA_RESERVED_SHARED STV_DEFAULT"
__nv_reservedSMEM_offset_0_alias:
	.zero		0
	.zero		64


//--------------------- .nv.global                --------------------------
	.section	.nv.global,"aw",@nobits
.nv.global:
	.type		_ZN61_INTERNAL_869251a4_30_group_norm_nhwc_one_pass_20_cu_9e977bab6thrust24THRUST_300001_SM_1030_NS12placeholders2_5E,@object
	.size		_ZN61_INTERNAL_869251a4_30_group_norm_nhwc_one_pass_20_cu_9e977bab6thrust24THRUST_300001_SM_1030_NS12placeholders2_5E,(_ZN61_INTERNAL_869251a4_30_group_norm_nhwc_one_pass_20_cu_9e977bab4cuda3std3__45__cpo6cbeginE - _ZN61_INTERNAL_869251a4_30_group_norm_nhwc_one_pass_20_cu_9e977bab6thrust24THRUST_300001_SM_1030_NS12placeholders2_5E)
_ZN61_INTERNAL_869251a4_30_group_norm_nhwc_one_pass_20_cu_9e977bab6thrust24THRUST_300001_SM_1030_NS12placeholders2_5E:
	.zero		1
	.type		_ZN61_INTERNAL_869251a4_30_group_norm_nhwc_one_pass_20_cu_9e977bab4cuda3std3__45__cpo6cbeginE,@object
	.size		_ZN61_INTERNAL_869251a4_30_group_norm_nhwc_one_pass_20_cu_9e977bab4cuda3std3__45__cpo6cbeginE,(_ZN61_INTERNAL_869251a4_30_group_norm_nhwc_one_pass_20_cu_9e977bab4cuda3std6ranges3__45__cpo6cbeginE - _ZN61_INTERNAL_869251a4_30_group_norm_nhwc_one_pass_20_cu_9e977bab4cuda3std3__45__cpo6cbeginE)
_ZN61_INTERNAL_869251a4_30_group_norm_nhwc_one_pass_20_cu_9e977bab4cuda3std3__45__cpo6cbeginE:
	.zero		1
	.type		_ZN61_INTERNAL_869251a4_30_group_norm_nhwc_one_pass_20_cu_9e977bab4cuda3std6ranges3__45__cpo6cbeginE,@object
	.size		_ZN61_INTERNAL_869251a4_30_group_norm_nhwc_one_pass_20_cu_9e977bab4cuda3std6ranges3__45__cpo6cbeginE,(_ZN61_INTERNAL_869251a4_30_group_norm_nhwc_one_pass_20_cu_9e977bab4cuda3std3__48in_placeE - _ZN61_INTERNAL_869251a4_30_group_norm_nhwc_one_pass_20_cu_9e977bab4cuda3std6ranges3__45__cpo6cbeginE)
_ZN61_INTERNAL_869251a4_30_group_norm_nhwc_one_pass_20_cu_9e977bab4cuda3std6ranges3__45__cpo6cbeginE:
	.zero		1
	.type		_ZN61_INTERNAL_869251a4_30_group_norm_nhwc_one_pass_20_cu_9e977bab4cuda3std3__48in_placeE,@object
	.size		_ZN61_INTERNAL_869251a4_30_group_norm_nhwc_one_pass_20_cu_9e977bab4cuda3std3__48in_placeE,(_ZN61_INTERNAL_869251a4_30_group_norm_nhwc_one_pass_20_cu_9e977bab4cuda3std6ranges3__45__cpo4sizeE - _ZN61_INTERNAL_869251a4_30_group_norm_nhwc_one_pass_20_cu_9e977bab4cuda3std3__48in_placeE)
_ZN61_INTERNAL_869251a4_30_group_norm_nhwc_one_pass_20_cu_9e977bab4cuda3std3__48in_placeE:
	.zero		1
	.type		_ZN61_INTERNAL_869251a4_30_group_norm_nhwc_one_pass_20_cu_9e977bab4cuda3std6ranges3__45__cpo4sizeE,@object
	.size		_ZN61_INTERNAL_869251a4_30_group_norm_nhwc_one_pass_20_cu_9e977bab4cuda3std6ranges3__45__cpo4sizeE,(_ZN61_INTERNAL_869251a4_30_group_norm_nhwc_one_pass_20_cu_9e977bab6thrust24THRUST_300001_SM_1030_NS12placeholders2_9E - _ZN61_INTERNAL_869251a4_30_group_norm_nhwc_one_pass_20_cu_9e977bab4cuda3std6ranges3__45__cpo4sizeE)
_ZN61_INTERNAL_869251a4_30_group_norm_nhwc_one_pass_20_cu_9e977bab4cuda3std6ranges3__45__cpo4sizeE:
	.zero		1
	.type		_ZN61_INTERNAL_869251a4_30_group_norm_nhwc_one_pass_20_cu_9e977bab6thrust24THRUST_300001_SM_1030_NS12placeholders2_9E,@object
	.size		_ZN61_INTERNAL_869251a4_30_group_norm_nhwc_one_pass_20_cu_9e977bab6thrust24THRUST_300001_SM_1030_NS12placeholders2_9E,(_ZN61_INTERNAL_869251a4_30_group_norm_nhwc_one_pass_20_cu_9e977bab4cuda3std3__45__cpo7crbeginE - _ZN61_INTERNAL_869251a4_30_group_norm_nhwc_one_pass_20_cu_9e977bab6thrust24THRUST_300001_SM_1030_NS12placeholders2_9E)
_ZN61_INTERNAL_869251a4_30_group_norm_nhwc_one_pass_20_cu_9e977bab6thrust24THRUST_300001_SM_1030_NS12placeholders2_9E:
	.zero		1
	.type		_ZN61_INTERNAL_869251a4_30_group_norm_nhwc_one_pass_20_cu_9e977bab4cuda3std3__45__cpo7crbeginE,@object
	.size		_ZN61_INTERNAL_869251a4_30_group_norm_nhwc_one_pass_20_cu_9e977bab4cuda3std3__45__cpo7crbeginE,(_ZN61_INTERNAL_869251a4_30_group_norm_nhwc_one_pass_20_cu_9e977bab4cuda3std6ranges3__45__cpo4nextE - _ZN61_INTERNAL_869251a4_30_group_norm_nhwc_one_pass_20_cu_9e977bab4cuda3std3__45__cpo7crbeginE)
_ZN61_INTERNAL_869251a4_30_group_norm_nhwc_one_pass_20_cu_9e977bab4cuda3std3__45__cpo7crbeginE:
	.zero		1
	.type		_ZN61_INTERNAL_869251a4_30_group_norm_nhwc_one_pass_20_cu_9e977bab4cuda3std6ranges3__45__cpo4nextE,@object
	.size		_ZN61_INTERNAL_869251a4_30_group_norm_nhwc_one_pass_20_cu_9e977bab4cuda3std6ranges3__45__cpo4nextE,(_ZN61_INTERNAL_869251a4_30_group_norm_nhwc_one_pass_20_cu_9e977bab4cuda3std6ranges3__45__cpo4swapE - _ZN61_INTERNAL_869251a4_30_group_norm_nhwc_one_pass_20_cu_9e977bab4cuda3std6ranges3__45__cpo4nextE)
_ZN61_INTERNAL_869251a4_30_group_norm_nhwc_one_pass_20_cu_9e977bab4cuda3std6ranges3__45__cpo4nextE:
	.zero		1
	.type		_ZN61_INTERNAL_869251a4_30_group_norm_nhwc_one_pass_20_cu_9e977bab4cuda3std6ranges3__45__cpo4swapE,@object
	.size		_ZN61_INTERNAL_869251a4_30_group_norm_nhwc_one_pass_20_cu_9e977bab4cuda3std6ranges3__45__cpo4swapE,(_ZN61_INTERNAL_869251a4_30_group_norm_nhwc_one_pass_20_cu_9e977bab6thrust24THRUST_300001_SM_1030_NS12placeholders2_1E - _ZN61_INTERNAL_869251a4_30_group_norm_nhwc_one_pass_20_cu_9e977bab4cuda3std6ranges3__45__cpo4swapE)
_ZN61_INTERNAL_869251a4_30_group_norm_nhwc_one_pass_20_cu_9e977bab4cuda3std6ranges3__45__cpo4swapE:
	.zero		1
	.type		_ZN61_INTERNAL_869251a4_30_group_norm_nhwc_one_pass_20_cu_9e977bab6thrust24THRUST_300001_SM_1030_NS12placeholders2_1E,@object
	.size		_ZN61_INTERNAL_869251a4_30_group_norm_nhwc_one_pass_20_cu_9e977bab6thrust24THRUST_300001_SM_1030_NS12placeholders2_1E,(_ZN61_INTERNAL_869251a4_30_group_norm_nhwc_one_pass_20_cu_9e977bab6thrust24THRUST_300001_SM_1030_NS12placeholders2_3E - _ZN61_INTERNAL_869251a4_30_group_norm_nhwc_one_pass_20_cu_9e977bab6thrust24THRUST_300001_SM_1030_NS12placeholders2_1E)
_ZN61_INTERNAL_869251a4_30_group_norm_nhwc_one_pass_20_cu_9e977bab6thrust24THRUST_300001_SM_1030_NS12placeholders2_1E:
	.zero		1
	.type		_ZN61_INTERNAL_869251a4_30_group_norm_nhwc_one_pass_20_cu_9e977bab6thrust24THRUST_300001_SM_1030_NS12placeholders2_3E,@object
	.size		_ZN61_INTERNAL_869251a4_30_group_norm_nhwc_one_pass_20_cu_9e977bab6thrust24THRUST_300001_SM_1030_NS12placeholders2_3E,(_ZN61_INTERNAL_869251a4_30_group_norm_nhwc_one_pass_20_cu_9e977bab4cuda3std3__45__cpo5beginE - _ZN61_INTERNAL_869251a4_30_group_norm_nhwc_one_pass_20_cu_9e977bab6thrust24THRUST_300001_SM_1030_NS12placeholders2_3E)
_ZN61_INTERNAL_869251a4_30_group_norm_nhwc_one_pass_20_cu_9e977bab6thrust24THRUST_300001_SM_1030_NS12placeholders2_3E:
	.zero		1
	.type		_ZN61_INTERNAL_869251a4_30_group_norm_nhwc_one_pass_20_cu_9e977bab4cuda3std3__45__cpo5beginE,@object
	.size		_ZN61_INTERNAL_869251a4_30_group_norm_nhwc_one_pass_20_cu_9e977bab4cuda3std3__45__cpo5beginE,(_ZN61_INTERNAL_869251a4_30_group_norm_nhwc_one_pass_20_cu_9e977bab4cuda3std6ranges3__45__cpo5beginE - _ZN61_INTERNAL_869251a4_30_group_norm_nhwc_one_pass_20_cu_9e977bab4cuda3std3__45__cpo5beginE)
_ZN61_INTERNAL_869251a4_30_group_norm_nhwc_one_pass_20_cu_9e977bab4cuda3std3__45__cpo5beginE:
	.zero		1
	.type		_ZN61_INTERNAL_869251a4_30_group_norm_nhwc_one_pass_20_cu_9e977bab4cuda3std6ranges3__45__cpo5beginE,@object
	.size		_ZN61_INTERNAL_869251a4_30_group_norm_nhwc_one_pass_20_cu_9e977bab4cuda3std6ranges3__45__cpo5beginE,(_ZN61_INTERNAL_869251a4_30_group_norm_nhwc_one_pass_20_cu_9e977bab4cuda3std3__463_GLOBAL__N__869251a4_30_group_norm_nhwc_one_pass_20_cu_9e977bab6ignoreE - _ZN61_INTERNAL_869251a4_30_group_norm_nhwc_one_pass_20_cu_9e977bab4cuda3std6ranges3__45__cpo5beginE)
_ZN61_INTERNAL_869251a4_30_group_norm_nhwc_one_pass_20_cu_9e977bab4cuda3std6ranges3__45__cpo5beginE:
	.zero		1
	.type		_ZN61_INTERNAL_869251a4_30_group_norm_nhwc_one_pass_20_cu_9e977bab4cuda3std3__463_GLOBAL__N__869251a4_30_group_norm_nhwc_one_pass_20_cu_9e977bab6ignoreE,@object
	.size		_ZN61_INTERNAL_869251a4_30_group_norm_nhwc_one_pass_20_cu_9e977bab4cuda3std3__463_GLOBAL__N__869251a4_30_group_norm_nhwc_one_pass_20_cu_9e977bab6ignoreE,(_ZN61_INTERNAL_869251a4_30_group_norm_nhwc_one_pass_20_cu_9e977bab4cuda3std6ranges3__45__cpo4dataE - _ZN61_INTERNAL_869251a4_30_group_norm_nhwc_one_pass_20_cu_9e977bab4cuda3std3__463_GLOBAL__N__869251a4_30_group_norm_nhwc_one_pass_20_cu_9e977bab6ignoreE)
_ZN61_INTERNAL_869251a4_30_group_norm_nhwc_one_pass_20_cu_9e977bab4cuda3std3__463_GLOBAL__N__869251a4_30_group_norm_nhwc_one_pass_20_cu_9e977bab6ignoreE:
	.zero		1
	.type		_ZN61_INTERNAL_869251a4_30_group_norm_nhwc_one_pass_20_cu_9e977bab4cuda3std6ranges3__45__cpo4dataE,@object
	.size		_ZN61_INTERNAL_869251a4_30_group_norm_nhwc_one_pass_20_cu_9e977bab4cuda3std6ranges3__45__cpo4dataE,(_ZN61_INTERNAL_869251a4_30_group_norm_nhwc_one_pass_20_cu_9e977bab6thrust24THRUST_300001_SM_1030_NS12placeholders2_7E - _ZN61_INTERNAL_869251a4_30_group_norm_nhwc_one_pass_20_cu_9e977bab4cuda3std6ranges3__45__cpo4dataE)
_ZN61_INTERNAL_869251a4_30_group_norm_nhwc_one_pass_20_cu_9e977bab4cuda3std6ranges3__45__cpo4dataE:
	.zero		1
	.type		_ZN61_INTERNAL_869251a4_30_group_norm_nhwc_one_pass_20_cu_9e977bab6thrust24THRUST_300001_SM_1030_NS12placeholders2_7E,@object
	.size		_ZN61_INTERNAL_869251a4_30_group_norm_nhwc_one_pass_20_cu_9e977bab6thrust24THRUST_300001_SM_1030_NS12placeholders2_7E,(_ZN61_INTERNAL_869251a4_30_group_norm_nhwc_one_pass_20_cu_9e977bab4cuda3std3__45__cpo6rbeginE - _ZN61_INTERNAL_869251a4_30_group_norm_nhwc_one_pass_20_cu_9e977bab6thrust24THRUST_300001_SM_1030_NS12placeholders2_7E)
_ZN61_INTERNAL_869251a4_30_group_norm_nhwc_one_pass_20_cu_9e977bab6thrust24THRUST_300001_SM_1030_NS12placeholders2_7E:
	.zero		1
	.type		_ZN61_INTERNAL_869251a4_30_group_norm_nhwc_one_pass_20_cu_9e977bab4cuda3std3__45__cpo6rbeginE,@object
	.size		_ZN61_INTERNAL_869251a4_30_group_norm_nhwc_one_pass_20_cu_9e977bab4cuda3std3__45__cpo6rbeginE,(_ZN61_INTERNAL_869251a4_30_group_norm_nhwc_one_pass_20_cu_9e977bab4cuda3std6ranges3__45__cpo7advanceE - _ZN61_INTERNAL_869251a4_30_group_norm_nhwc_one_pass_20_cu_9e977bab4cuda3std3__45__cpo6rbeginE)
_ZN61_INTERNAL_869251a4_30_group_norm_nhwc_one_pass_20_cu_9e977bab4cuda3std3__45__cpo6rbeginE:
	.zero		1
	.type		_ZN61_INTERNAL_869251a4_30_group_norm_nhwc_one_pass_20_cu_9e977bab4cuda3std6ranges3__45__cpo7advanceE,@object
	.size		_ZN61_INTERNAL_869251a4_30_group_norm_nhwc_one_pass_20_cu_9e977bab4cuda3std6ranges3__45__cpo7advanceE,(_ZN61_INTERNAL_869251a4_30_group_norm_nhwc_one_pass_20_cu_9e977bab4cuda3std3__47nulloptE - _ZN61_INTERNAL_869251a4_30_group_norm_nhwc_one_pass_20_cu_9e977bab4cuda3std6ranges3__45__cpo7advanceE)
_ZN61_INTERNAL_869251a4_30_group_norm_nhwc_one_pass_20_cu_9e977bab4cuda3std6ranges3__45__cpo7advanceE:
	.zero		1
	.type		_ZN61_INTERNAL_869251a4_30_group_norm_nhwc_one_pass_20_cu_9e977bab4cuda3std3__47nulloptE,@object
	.size		_ZN61_INTERNAL_869251a4_30_group_norm_nhwc_one_pass_20_cu_9e977bab4cuda3std3__47nulloptE,(_ZN61_INTERNAL_869251a4_30_group_norm_nhwc_one_pass_20_cu_9e977bab4cuda3std6ranges3__45__cpo8distanceE - _ZN61_INTERNAL_869251a4_30_group_norm_nhwc_one_pass_20_cu_9e977bab4cuda3std3__47nulloptE)
_ZN61_INTERNAL_869251a4_30_group_norm_nhwc_one_pass_20_cu_9e977bab4cuda3std3__47nulloptE:
	.zero		1
	.type		_ZN61_INTERNAL_869251a4_30_group_norm_nhwc_one_pass_20_cu_9e977bab4cuda3std6ranges3__45__cpo8distanceE,@object
	.size		_ZN61_INTERNAL_869251a4_30_group_norm_nhwc_one_pass_20_cu_9e977bab4cuda3std6ranges3__45__cpo8distanceE,(_ZN61_INTERNAL_869251a4_30_group_norm_nhwc_one_pass_20_cu_9e977bab6thrust24THRUST_300001_SM_1030_NS12placeholders2_6E - _ZN61_INTERNAL_869251a4_30_group_norm_nhwc_one_pass_20_cu_9e977bab4cuda3std6ranges3__45__cpo8distanceE)
_ZN61_INTERNAL_869251a4_30_group_norm_nhwc_one_pass_20_cu_9e977bab4cuda3std6ranges3__45__cpo8distanceE:
	.zero		1
	.type		_ZN61_INTERNAL_869251a4_30_group_norm_nhwc_one_pass_20_cu_9e977bab6thrust24THRUST_300001_SM_1030_NS12placeholders2_6E,@object
	.size		_ZN61_INTERNAL_869251a4_30_group_norm_nhwc_one_pass_20_cu_9e977bab6thrust24THRUST_300001_SM_1030_NS12placeholders2_6E,(_ZN61_INTERNAL_869251a4_30_group_norm_nhwc_one_pass_20_cu_9e977bab4cuda3std3__45__cpo4cendE - _ZN61_INTERNAL_869251a4_30_group_norm_nhwc_one_pass_20_cu_9e977bab6thrust24THRUST_300001_SM_1030_NS12placeholders2_6E)
_ZN61_INTERNAL_869251a4_30_group_norm_nhwc_one_pass_20_cu_9e977bab6thrust24THRUST_300001_SM_1030_NS12placeholders2_6E:
	.zero		1
	.type		_ZN61_INTERNAL_869251a4_30_group_norm_nhwc_one_pass_20_cu_9e977bab4cuda3std3__45__cpo4cendE,@object
	.size		_ZN61_INTERNAL_869251a4_30_group_norm_nhwc_one_pass_20_cu_9e977bab4cuda3std3__45__cpo4cendE,(_ZN61_INTERNAL_869251a4_30_group_norm_nhwc_one_pass_20_cu_9e977bab4cuda3std6ranges3__45__cpo4cendE - _ZN61_INTERNAL_869251a4_30_group_norm_nhwc_one_pass_20_cu_9e977bab4cuda3std3__45__cpo4cendE)
_ZN61_INTERNAL_869251a4_30_group_norm_nhwc_one_pass_20_cu_9e977bab4cuda3std3__45__cpo4cendE:
	.zero		1
	.type		_ZN61_INTERNAL_869251a4_30_group_norm_nhwc_one_pass_20_cu_9e977bab4cuda3std6ranges3__45__cpo4cendE,@object
	.size		_ZN61_INTERNAL_869251a4_30_group_norm_nhwc_one_pass_20_cu_9e977bab4cuda3std6ranges3__45__cpo4cendE,(_ZN61_INTERNAL_869251a4_30_group_norm_nhwc_one_pass_20_cu_9e977bab4cuda3std3__420unreachable_sentinelE - _ZN61_INTERNAL_869251a4_30_group_norm_nhwc_one_pass_20_cu_9e977bab4cuda3std6ranges3__45__cpo4cendE)
_ZN61_INTERNAL_869251a4_30_group_norm_nhwc_one_pass_20_cu_9e977bab4cuda3std6ranges3__45__cpo4cendE:
	.zero		1
	.type		_ZN61_INTERNAL_869251a4_30_group_norm_nhwc_one_pass_20_cu_9e977bab4cuda3std3__420unreachable_sentinelE,@object
	.size		_ZN61_INTERNAL_869251a4_30_group_norm_nhwc_one_pass_20_cu_9e977bab4cuda3std3__420unreachable_sentinelE,(_ZN61_INTERNAL_869251a4_30_group_norm_nhwc_one_pass_20_cu_9e977bab4cuda3std6ranges3__45__cpo5ssizeE - _ZN61_INTERNAL_869251a4_30_group_norm_nhwc_one_pass_20_cu_9e977bab4cuda3std3__420unreachable_sentinelE)
_ZN61_INTERNAL_869251a4_30_group_norm_nhwc_one_pass_20_cu_9e977bab4cuda3std3__420unreachable_sentinelE:
	.zero		1
	.type		_ZN61_INTERNAL_869251a4_30_group_norm_nhwc_one_pass_20_cu_9e977bab4cuda3std6ranges3__45__cpo5ssizeE,@object
	.size		_ZN61_INTERNAL_869251a4_30_group_norm_nhwc_one_pass_20_cu_9e977bab4cuda3std6ranges3__45__cpo5ssizeE,(_ZN61_INTERNAL_869251a4_30_group_norm_nhwc_one_pass_20_cu_9e977bab6thrust24THRUST_300001_SM_1030_NS12placeholders3_10E - _ZN61_INTERNAL_869251a4_30_group_norm_nhwc_one_pass_20_cu_9e977bab4cuda3std6ranges3__45__cpo5ssizeE)
_ZN61_INTERNAL_869251a4_30_group_norm_nhwc_one_pass_20_cu_9e977bab4cuda3std6ranges3__45__cpo5ssizeE:
	.zero		1
	.type		_ZN61_INTERNAL_869251a4_30_group_norm_nhwc_one_pass_20_cu_9e977bab6thrust24THRUST_300001_SM_1030_NS12placeholders3_10E,@object
	.size		_ZN61_INTERNAL_869251a4_30_group_norm_nhwc_one_pass_20_cu_9e977bab6thrust24THRUST_300001_SM_1030_NS12placeholders3_10E,(_ZN61_INTERNAL_869251a4_30_group_norm_nhwc_one_pass_20_cu_9e977bab4cuda3std3__45__cpo5crendE - _ZN61_INTERNAL_869251a4_30_group_norm_nhwc_one_pass_20_cu_9e977bab6thrust24THRUST_300001_SM_1030_NS12placeholders3_10E)
_ZN61_INTERNAL_869251a4_30_group_norm_nhwc_one_pass_20_cu_9e977bab6thrust24THRUST_300001_SM_1030_NS12placeholders3_10E:
	.zero		1
	.type		_ZN61_INTERNAL_869251a4_30_group_norm_nhwc_one_pass_20_cu_9e977bab4cuda3std3__45__cpo5crendE,@object
	.size		_ZN61_INTERNAL_869251a4_30_group_norm_nhwc_one_pass_20_cu_9e977bab4cuda3std3__45__cpo5crendE,(_ZN61_INTERNAL_869251a4_30_group_norm_nhwc_one_pass_20_cu_9e977bab4cuda3std6ranges3__45__cpo4prevE - _ZN61_INTERNAL_869251a4_30_group_norm_nhwc_one_pass_20_cu_9e977bab4cuda3std3__45__cpo5crendE)
_ZN61_INTERNAL_869251a4_30_group_norm_nhwc_one_pass_20_cu_9e977bab4cuda3std3__45__cpo5crendE:
	.zero		1
	.type		_ZN61_INTERNAL_869251a4_30_group_norm_nhwc_one_pass_20_cu_9e977bab4cuda3std6ranges3__45__cpo4prevE,@object
	.size		_ZN61_INTERNAL_869251a4_30_group_norm_nhwc_one_pass_20_cu_9e977bab4cuda3std6ranges3__45__cpo4prevE,(_ZN61_INTERNAL_869251a4_30_group_norm_nhwc_one_pass_20_cu_9e977bab4cuda3std6ranges3__45__cpo9iter_moveE - _ZN61_INTERNAL_869251a4_30_group_norm_nhwc_one_pass_20_cu_9e977bab4cuda3std6ranges3__45__cpo4prevE)
_ZN61_INTERNAL_869251a4_30_group_norm_nhwc_one_pass_20_cu_9e977bab4cuda3std6ranges3__45__cpo4prevE:
	.zero		1
	.type		_ZN61_INTERNAL_869251a4_30_group_norm_nhwc_one_pass_20_cu_9e977bab4cuda3std6ranges3__45__cpo9iter_moveE,@object
	.size		_ZN61_INTERNAL_869251a4_30_group_norm_nhwc_one_pass_20_cu_9e977bab4cuda3std6ranges3__45__cpo9iter_moveE,(_ZN61_INTERNAL_869251a4_30_group_norm_nhwc_one_pass_20_cu_9e977bab6thrust24THRUST_300001_SM_1030_NS12placeholders2_2E - _ZN61_INTERNAL_869251a4_30_group_norm_nhwc_one_pass_20_cu_9e977bab4cuda3std6ranges3__45__cpo9iter_moveE)
_ZN61_INTERNAL_869251a4_30_group_norm_nhwc_one_pass_20_cu_9e977bab4cuda3std6ranges3__45__cpo9iter_moveE:
	.zero		1
	.type		_ZN61_INTERNAL_869251a4_30_group_norm_nhwc_one_pass_20_cu_9e977bab6thrust24THRUST_300001_SM_1030_NS12placeholders2_2E,@object
	.size		_ZN61_INTERNAL_869251a4_30_group_norm_nhwc_one_pass_20_cu_9e977bab6thrust24THRUST_300001_SM_1030_NS12placeholders2_2E,(_ZN61_INTERNAL_869251a4_30_group_norm_nhwc_one_pass_20_cu_9e977bab6thrust24THRUST_300001_SM_1030_NS12placeholders2_4E - _ZN61_INTERNAL_869251a4_30_group_norm_nhwc_one_pass_20_cu_9e977bab6thrust24THRUST_300001_SM_1030_NS12placeholders2_2E)
_ZN61_INTERNAL_869251a4_30_group_norm_nhwc_one_pass_20_cu_9e977bab6thrust24THRUST_300001_SM_1030_NS12placeholders2_2E:
	.zero		1
	.type		_ZN61_INTERNAL_869251a4_30_group_norm_nhwc_one_pass_20_cu_9e977bab6thrust24THRUST_300001_SM_1030_NS12placeholders2_4E,@object
	.size		_ZN61_INTERNAL_869251a4_30_group_norm_nhwc_one_pass_20_cu_9e977bab6thrust24THRUST_300001_SM_1030_NS12placeholders2_4E,(_ZN61_INTERNAL_869251a4_30_group_norm_nhwc_one_pass_20_cu_9e977bab4cuda3std3__45__cpo3endE - _ZN61_INTERNAL_869251a4_30_group_norm_nhwc_one_pass_20_cu_9e977bab6thrust24THRUST_300001_SM_1030_NS12placeholders2_4E)
_ZN61_INTERNAL_869251a4_30_group_norm_nhwc_one_pass_20_cu_9e977bab6thrust24THRUST_300001_SM_1030_NS12placeholders2_4E:
	.zero		1
	.type		_ZN61_INTERNAL_869251a4_30_group_norm_nhwc_one_pass_20_cu_9e977bab4cuda3std3__45__cpo3endE,@object
	.size		_ZN61_INTERNAL_869251a4_30_group_norm_nhwc_one_pass_20_cu_9e977bab4cuda3std3__45__cpo3endE,(_ZN61_INTERNAL_869251a4_30_group_norm_nhwc_one_pass_20_cu_9e977bab4cuda3std6ranges3__45__cpo3endE - _ZN61_INTERNAL_869251a4_30_group_norm_nhwc_one_pass_20_cu_9e977bab4cuda3std3__45__cpo3endE)
_ZN61_INTERNAL_869251a4_30_group_norm_nhwc_one_pass_20_cu_9e977bab4cuda3std3__45__cpo3endE:
	.zero		1
	.type		_ZN61_INTERNAL_869251a4_30_group_norm_nhwc_one_pass_20_cu_9e977bab4cuda3std6ranges3__45__cpo3endE,@object
	.size		_ZN61_INTERNAL_869251a4_30_group_norm_nhwc_one_pass_20_cu_9e977bab4cuda3std6ranges3__45__cpo3endE,(_ZN61_INTERNAL_869251a4_30_group_norm_nhwc_one_pass_20_cu_9e977bab4cuda3std3__419piecewise_constructE - _ZN61_INTERNAL_869251a4_30_group_norm_nhwc_one_pass_20_cu_9e977bab4cuda3std6ranges3__45__cpo3endE)
_ZN61_INTERNAL_869251a4_30_group_norm_nhwc_one_pass_20_cu_9e977bab4cuda3std6ranges3__45__cpo3endE:
	.zero		1
	.type		_ZN61_INTERNAL_869251a4_30_group_norm_nhwc_one_pass_20_cu_9e977bab4cuda3std3__419piecewise_constructE,@object
	.size		_ZN61_INTERNAL_869251a4_30_group_norm_nhwc_one_pass_20_cu_9e977bab4cuda3std3__419piecewise_constructE,(_ZN61_INTERNAL_869251a4_30_group_norm_nhwc_one_pass_20_cu_9e977bab4cuda3std6ranges3__45__cpo5cdataE - _ZN61_INTERNAL_869251a4_30_group_norm_nhwc_one_pass_20_cu_9e977bab4cuda3std3__419piecewise_constructE)
_ZN61_INTERNAL_869251a4_30_group_norm_nhwc_one_pass_20_cu_9e977bab4cuda3std3__419piecewise_constructE:
	.zero		1
	.type		_ZN61_INTERNAL_869251a4_30_group_norm_nhwc_one_pass_20_cu_9e977bab4cuda3std6ranges3__45__cpo5cdataE,@object
	.size		_ZN61_INTERNAL_869251a4_30_group_norm_nhwc_one_pass_20_cu_9e977bab4cuda3std6ranges3__45__cpo5cdataE,(_ZN61_INTERNAL_869251a4_30_group_norm_nhwc_one_pass_20_cu_9e977bab6thrust24THRUST_300001_SM_1030_NS12placeholders2_8E - _ZN61_INTERNAL_869251a4_30_group_norm_nhwc_one_pass_20_cu_9e977bab4cuda3std6ranges3__45__cpo5cdataE)
_ZN61_INTERNAL_869251a4_30_group_norm_nhwc_one_pass_20_cu_9e977bab4cuda3std6ranges3__45__cpo5cdataE:
	.zero		1
	.type		_ZN61_INTERNAL_869251a4_30_group_norm_nhwc_one_pass_20_cu_9e977bab6thrust24THRUST_300001_SM_1030_NS12placeholders2_8E,@object
	.size		_ZN61_INTERNAL_869251a4_30_group_norm_nhwc_one_pass_20_cu_9e977bab6thrust24THRUST_300001_SM_1030_NS12placeholders2_8E,(_ZN61_INTERNAL_869251a4_30_group_norm_nhwc_one_pass_20_cu_9e977bab4cuda3std3__45__cpo4rendE - _ZN61_INTERNAL_869251a4_30_group_norm_nhwc_one_pass_20_cu_9e977bab6thrust24THRUST_300001_SM_1030_NS12placeholders2_8E)
_ZN61_INTERNAL_869251a4_30_group_norm_nhwc_one_pass_20_cu_9e977bab6thrust24THRUST_300001_SM_1030_NS12placeholders2_8E:
	.zero		1
	.type		_ZN61_INTERNAL_869251a4_30_group_norm_nhwc_one_pass_20_cu_9e977bab4cuda3std3__45__cpo4rendE,@object
	.size		_ZN61_INTERNAL_869251a4_30_group_norm_nhwc_one_pass_20_cu_9e977bab4cuda3std3__45__cpo4rendE,(_ZN61_INTERNAL_869251a4_30_group_norm_nhwc_one_pass_20_cu_9e977bab4cuda3std6ranges3__45__cpo9iter_swapE - _ZN61_INTERNAL_869251a4_30_group_norm_nhwc_one_pass_20_cu_9e977bab4cuda3std3__45__cpo4rendE)
_ZN61_INTERNAL_869251a4_30_group_norm_nhwc_one_pass_20_cu_9e977bab4cuda3std3__45__cpo4rendE:
	.zero		1
	.type		_ZN61_INTERNAL_869251a4_30_group_norm_nhwc_one_pass_20_cu_9e977bab4cuda3std6ranges3__45__cpo9iter_swapE,@object
	.size		_ZN61_INTERNAL_869251a4_30_group_norm_nhwc_one_pass_20_cu_9e977bab4cuda3std6ranges3__45__cpo9iter_swapE,(_ZN61_INTERNAL_869251a4_30_group_norm_nhwc_one_pass_20_cu_9e977bab4cuda3std3__48unexpectE - _ZN61_INTERNAL_869251a4_30_group_norm_nhwc_one_pass_20_cu_9e977bab4cuda3std6ranges3__45__cpo9iter_swapE)
_ZN61_INTERNAL_869251a4_30_group_norm_nhwc_one_pass_20_cu_9e977bab4cuda3std6ranges3__45__cpo9iter_swapE:
	.zero		1
	.type		_ZN61_INTERNAL_869251a4_30_group_norm_nhwc_one_pass_20_cu_9e977bab4cuda3std3__48unexpectE,@object
	.size		_ZN61_INTERNAL_869251a4_30_group_norm_nhwc_one_pass_20_cu_9e977bab4cuda3std3__48unexpectE,(_ZN61_INTERNAL_869251a4_30_group_norm_nhwc_one_pass_20_cu_9e977bab6thrust24THRUST_300001_SM_1030_NS6system6detail10sequential3seqE - _ZN61_INTERNAL_869251a4_30_group_norm_nhwc_one_pass_20_cu_9e977bab4cuda3std3__48unexpectE)
_ZN61_INTERNAL_869251a4_30_group_norm_nhwc_one_pass_20_cu_9e977bab4cuda3std3__48unexpectE:
	.zero		1
	.type		_ZN61_INTERNAL_869251a4_30_group_norm_nhwc_one_pass_20_cu_9e977bab6thrust24THRUST_300001_SM_1030_NS6system6detail10sequential3seqE,@object
	.size		_ZN61_INTERNAL_869251a4_30_group_norm_nhwc_one_pass_20_cu_9e977bab6thrust24THRUST_300001_SM_1030_NS6system6detail10sequential3seqE,(.L_29 - _ZN61_INTERNAL_869251a4_30_group_norm_nhwc_one_pass_20_cu_9e977bab6thrust24THRUST_300001_SM_1030_NS6system6detail10sequential3seqE)
_ZN61_INTERNAL_869251a4_30_group_norm_nhwc_one_pass_20_cu_9e977bab6thrust24THRUST_300001_SM_1030_NS6system6detail10sequential3seqE:
	.zero		1
.L_29:


//--------------------- .nv.shared._Z35group_norm_nhwc_bwd_one_pass_kernelI11Bf16IOFp32WLi64ELi20ELi640EEv26Group_norm_nhwc_bwd_params --------------------------
	.section	.nv.shared._Z35group_norm_nhwc_bwd_one_pass_kernelI11Bf16IOFp32WLi64ELi20ELi640EEv26Group_norm_nhwc_bwd_params,"aw",@nobits
	.sectionflags	@""
	.align	16
.nv.shared._Z35group_norm_nhwc_bwd_one_pass_kernelI11Bf16IOFp32WLi64ELi20ELi640EEv26Group_norm_nhwc_bwd_params:
	.zero		11472


//--------------------- .nv.shared._Z35group_norm_nhwc_bwd_one_pass_kernelI11Bf16IOFp32WLi128ELi20ELi640EEv26Group_norm_nhwc_bwd_params --------------------------
	.section	.nv.shared._Z35group_norm_nhwc_bwd_one_pass_kernelI11Bf16IOFp32WLi128ELi20ELi640EEv26Group_norm_nhwc_bwd_params,"aw",@nobits
	.sectionflags	@""
	.align	16
.nv.shared._Z35group_norm_nhwc_bwd_one_pass_kernelI11Bf16IOFp32WLi128ELi20ELi640EEv26Group_norm_nhwc_bwd_params:
	.zero		11472


//--------------------- .nv.shared._Z35group_norm_nhwc_bwd_one_pass_kernelI11Bf16IOFp32WLi256ELi20ELi640EEv26Group_norm_nhwc_bwd_params --------------------------
	.section	.nv.shared._Z35group_norm_nhwc_bwd_one_pass_kernelI11Bf16IOFp32WLi256ELi20ELi640EEv26Group_norm_nhwc_bwd_params,"aw",@nobits
	.sectionflags	@""
	.align	16
.nv.shared._Z35group_norm_nhwc_bwd_one_pass_kernelI11Bf16IOFp32WLi256ELi20ELi640EEv26Group_norm_nhwc_bwd_params:
	.zero		11472


//--------------------- .nv.shared._Z35group_norm_nhwc_bwd_one_pass_kernelI11Bf16IOFp32WLi512ELi20ELi640EEv26Group_norm_nhwc_bwd_params --------------------------
	.section	.nv.shared._Z35group_norm_nhwc_bwd_one_pass_kernelI11Bf16IOFp32WLi512ELi20ELi640EEv26Group_norm_nhwc_bwd_params,"aw",@nobits
	.sectionflags	@""
	.align	16
.nv.shared._Z35group_norm_nhwc_bwd_one_pass_kernelI11Bf16IOFp32WLi512ELi20ELi640EEv26Group_norm_nhwc_bwd_params:
	.zero		11472


//--------------------- .nv.shared._Z35group_norm_nhwc_bwd_one_pass_kernelI11Bf16IOBf16WLi64ELi20ELi640EEv26Group_norm_nhwc_bwd_params --------------------------
	.section	.nv.shared._Z35group_norm_nhwc_bwd_one_pass_kernelI11Bf16IOBf16WLi64ELi20ELi640EEv26Group_norm_nhwc_bwd_params,"aw",@nobits
	.sectionflags	@""
	.align	16
.nv.shared._Z35group_norm_nhwc_bwd_one_pass_kernelI11Bf16IOBf16WLi64ELi20ELi640EEv26Group_norm_nhwc_bwd_params:
	.zero		11472


//--------------------- .nv.shared._Z35group_norm_nhwc_bwd_one_pass_kernelI11Bf16IOBf16WLi128ELi20ELi640EEv26Group_norm_nhwc_bwd_params --------------------------
	.section	.nv.shared._Z35group_norm_nhwc_bwd_one_pass_kernelI11Bf16IOBf16WLi128ELi20ELi640EEv26Group_norm_nhwc_bwd_params,"aw",@nobits
	.sectionflags	@""
	.align	16
.nv.shared._Z35group_norm_nhwc_bwd_one_pass_kernelI11Bf16IOBf16WLi128ELi20ELi640EEv26Group_norm_nhwc_bwd_params:
	.zero		11472


//--------------------- .nv.shared._Z35group_norm_nhwc_bwd_one_pass_kernelI11Bf16IOBf16WLi256ELi20ELi640EEv26Group_norm_nhwc_bwd_params --------------------------
	.section	.nv.shared._Z35group_norm_nhwc_bwd_one_pass_kernelI11Bf16IOBf16WLi256ELi20ELi640EEv26Group_norm_nhwc_bwd_params,"aw",@nobits
	.sectionflags	@""
	.align	16
.nv.shared._Z35group_norm_nhwc_bwd_one_pass_kernelI11Bf16IOBf16WLi256ELi20ELi640EEv26Group_norm_nhwc_bwd_params:
	.zero		11472


//--------------------- .nv.shared._Z35group_norm_nhwc_bwd_one_pass_kernelI11Bf16IOBf16WLi512ELi20ELi640EEv26Group_norm_nhwc_bwd_params --------------------------
	.section	.nv.shared._Z35group_norm_nhwc_bwd_one_pass_kernelI11Bf16IOBf16WLi512ELi20ELi640EEv26Group_norm_nhwc_bwd_params,"aw",@nobits
	.sectionflags	@""
	.align	16
.nv.shared._Z35group_norm_nhwc_bwd_one_pass_kernelI11Bf16IOBf16WLi512ELi20ELi640EEv26Group_norm_nhwc_bwd_params:
	.zero		11472


//--------------------- .nv.shared._Z35group_norm_nhwc_bwd_one_pass_kernelI11Bf16IOFp16WLi64ELi20ELi640EEv26Group_norm_nhwc_bwd_params --------------------------
	.section	.nv.shared._Z35group_norm_nhwc_bwd_one_pass_kernelI11Bf16IOFp16WLi64ELi20ELi640EEv26Group_norm_nhwc_bwd_params,"aw",@nobits
	.sectionflags	@""
	.align	16
.nv.shared._Z35group_norm_nhwc_bwd_one_pass_kernelI11Bf16IOFp16WLi64ELi20ELi640EEv26Group_norm_nhwc_bwd_params:
	.zero		11472


//--------------------- .nv.shared._Z35group_norm_nhwc_bwd_one_pass_kernelI11Bf16IOFp16WLi128ELi20ELi640EEv26Group_norm_nhwc_bwd_params --------------------------
	.section	.nv.shared._Z35group_norm_nhwc_bwd_one_pass_kernelI11Bf16IOFp16WLi128ELi20ELi640EEv26Group_norm_nhwc_bwd_params,"aw",@nobits
	.sectionflags	@""
	.align	16
.nv.shared._Z35group_norm_nhwc_bwd_one_pass_kernelI11Bf16IOFp16WLi128ELi20ELi640EEv26Group_norm_nhwc_bwd_params:
	.zero		11472


//--------------------- .nv.shared._Z35group_norm_nhwc_bwd_one_pass_kernelI11Bf16IOFp16WLi256ELi20ELi640EEv26Group_norm_nhwc_bwd_params --------------------------
	.section	.nv.shared._Z35group_norm_nhwc_bwd_one_pass_kernelI11Bf16IOFp16WLi256ELi20ELi640EEv26Group_norm_nhwc_bwd_params,"aw",@nobits
	.sectionflags	@""
	.align	16
.nv.shared._Z35group_norm_nhwc_bwd_one_pass_kernelI11Bf16IOFp16WLi256ELi20ELi640EEv26Group_norm_nhwc_bwd_params:
	.zero		11472


//--------------------- .nv.shared._Z35group_norm_nhwc_bwd_one_pass_kernelI11Bf16IOFp16WLi512ELi20ELi640EEv26Group_norm_nhwc_bwd_params --------------------------
	.section	.nv.shared._Z35group_norm_nhwc_bwd_one_pass_kernelI11Bf16IOFp16WLi512ELi20ELi640EEv26Group_norm_nhwc_bwd_params,"aw",@nobits
	.sectionflags	@""
	.align	16
.nv.shared._Z35group_norm_nhwc_bwd_one_pass_kernelI11Bf16IOFp16WLi512ELi20ELi640EEv26Group_norm_nhwc_bwd_params:
	.zero		11472


//--------------------- .nv.shared._Z35group_norm_nhwc_bwd_one_pass_kernelI11Fp16IOFp32WLi64ELi20ELi640EEv26Group_norm_nhwc_bwd_params --------------------------
	.section	.nv.shared._Z35group_norm_nhwc_bwd_one_pass_kernelI11Fp16IOFp32WLi64ELi20ELi640EEv26Group_norm_nhwc_bwd_params,"aw",@nobits
	.sectionflags	@""
	.align	16
.nv.shared._Z35group_norm_nhwc_bwd_one_pass_kernelI11Fp16IOFp32WLi64ELi20ELi640EEv26Group_norm_nhwc_bwd_params:
	.zero		11472


//--------------------- .nv.shared._Z35group_norm_nhwc_bwd_one_pass_kernelI11Fp16IOFp32WLi128ELi20ELi640EEv26Group_norm_nhwc_bwd_params --------------------------
	.section	.nv.shared._Z35group_norm_nhwc_bwd_one_pass_kernelI11Fp16IOFp32WLi128ELi20ELi640EEv26Group_norm_nhwc_bwd_params,"aw",@nobits
	.sectionflags	@""
	.align	16
.nv.shared._Z35group_norm_nhwc_bwd_one_pass_kernelI11Fp16IOFp32WLi128ELi20ELi640EEv26Group_norm_nhwc_bwd_params:
	.zero		11472


//--------------------- .nv.shared._Z35group_norm_nhwc_bwd_one_pass_kernelI11Fp16IOFp32WLi256ELi20ELi640EEv26Group_norm_nhwc_bwd_params --------------------------
	.section	.nv.shared._Z35group_norm_nhwc_bwd_one_pass_kernelI11Fp16IOFp32WLi256ELi20ELi640EEv26Group_norm_nhwc_bwd_params,"aw",@nobits
	.sectionflags	@""
	.align	16
.nv.shared._Z35group_norm_nhwc_bwd_one_pass_kernelI11Fp16IOFp32WLi256ELi20ELi640EEv26Group_norm_nhwc_bwd_params:
	.zero		11472


//--------------------- .nv.shared._Z35group_norm_nhwc_bwd_one_pass_kernelI11Fp16IOFp32WLi512ELi20ELi640EEv26Group_norm_nhwc_bwd_params --------------------------
	.section	.nv.shared._Z35group_norm_nhwc_bwd_one_pass_kernelI11Fp16IOFp32WLi512ELi20ELi640EEv26Group_norm_nhwc_bwd_params,"aw",@nobits
	.sectionflags	@""
	.align	16
.nv.shared._Z35group_norm_nhwc_bwd_one_pass_kernelI11Fp16IOFp32WLi512ELi20ELi640EEv26Group_norm_nhwc_bwd_params:
	.zero		11472


//--------------------- .nv.shared._Z35group_norm_nhwc_bwd_one_pass_kernelI11Fp16IOBf16WLi64ELi20ELi640EEv26Group_norm_nhwc_bwd_params --------------------------
	.section	.nv.shared._Z35group_norm_nhwc_bwd_one_pass_kernelI11Fp16IOBf16WLi64ELi20ELi640EEv26Group_norm_nhwc_bwd_params,"aw",@nobits
	.sectionflags	@""
	.align	16
.nv.shared._Z35group_norm_nhwc_bwd_one_pass_kernelI11Fp16IOBf16WLi64ELi20ELi640EEv26Group_norm_nhwc_bwd_params:
	.zero		11472


//--------------------- .nv.shared._Z35group_norm_nhwc_bwd_one_pass_kernelI11Fp16IOBf16WLi128ELi20ELi640EEv26Group_norm_nhwc_bwd_params --------------------------
	.section	.nv.shared._Z35group_norm_nhwc_bwd_one_pass_kernelI11Fp16IOBf16WLi128ELi20ELi640EEv26Group_norm_nhwc_bwd_params,"aw",@nobits
	.sectionflags	@""
	.align	16
.nv.shared._Z35group_norm_nhwc_bwd_one_pass_kernelI11Fp16IOBf16WLi128ELi20ELi640EEv26Group_norm_nhwc_bwd_params:
	.zero		11472


//--------------------- .nv.shared._Z35group_norm_nhwc_bwd_one_pass_kernelI11Fp16IOBf16WLi256ELi20ELi640EEv26Group_norm_nhwc_bwd_params --------------------------
	.section	.nv.shared._Z35group_norm_nhwc_bwd_one_pass_kernelI11Fp16IOBf16WLi256ELi20ELi640EEv26Group_norm_nhwc_bwd_params,"aw",@nobits
	.sectionflags	@""
	.align	16
.nv.shared._Z35group_norm_nhwc_bwd_one_pass_kernelI11Fp16IOBf16WLi256ELi20ELi640EEv26Group_norm_nhwc_bwd_params:
	.zero		11472


//--------------------- .nv.shared._Z35group_norm_nhwc_bwd_one_pass_kernelI11Fp16IOBf16WLi512ELi20ELi640EEv26Group_norm_nhwc_bwd_params --------------------------
	.section	.nv.shared._Z35group_norm_nhwc_bwd_one_pass_kernelI11Fp16IOBf16WLi512ELi20ELi640EEv26Group_norm_nhwc_bwd_params,"aw",@nobits
	.sectionflags	@""
	.align	16
.nv.shared._Z35group_norm_nhwc_bwd_one_pass_kernelI11Fp16IOBf16WLi512ELi20ELi640EEv26Group_norm_nhwc_bwd_params:
	.zero		11472


//--------------------- .nv.shared._Z35group_norm_nhwc_bwd_one_pass_kernelI11Fp16IOFp16WLi64ELi20ELi640EEv26Group_norm_nhwc_bwd_params --------------------------
	.section	.nv.shared._Z35group_norm_nhwc_bwd_one_pass_kernelI11Fp16IOFp16WLi64ELi20ELi640EEv26Group_norm_nhwc_bwd_params,"aw",@nobits
	.sectionflags	@""
	.align	16
.nv.shared._Z35group_norm_nhwc_bwd_one_pass_kernelI11Fp16IOFp16WLi64ELi20ELi640EEv26Group_norm_nhwc_bwd_params:
	.zero		11472


//--------------------- .nv.shared._Z35group_norm_nhwc_bwd_one_pass_kernelI11Fp16IOFp16WLi128ELi20ELi640EEv26Group_norm_nhwc_bwd_params --------------------------
	.section	.nv.shared._Z35group_norm_nhwc_bwd_one_pass_kernelI11Fp16IOFp16WLi128ELi20ELi640EEv26Group_norm_nhwc_bwd_params,"aw",@nobits
	.sectionflags	@""
	.align	16
.nv.shared._Z35group_norm_nhwc_bwd_one_pass_kernelI11Fp16IOFp16WLi128ELi20ELi640EEv26Group_norm_nhwc_bwd_params:
	.zero		11472


//--------------------- .nv.shared._Z35group_norm_nhwc_bwd_one_pass_kernelI11Fp16IOFp16WLi256ELi20ELi640EEv26Group_norm_nhwc_bwd_params --------------------------
	.section	.nv.shared._Z35group_norm_nhwc_bwd_one_pass_kernelI11Fp16IOFp16WLi256ELi20ELi640EEv26Group_norm_nhwc_bwd_params,"aw",@nobits
	.sectionflags	@""
	.align	16
.nv.shared._Z35group_norm_nhwc_bwd_one_pass_kernelI11Fp16IOFp16WLi256ELi20ELi640EEv26Group_norm_nhwc_bwd_params:
	.zero		11472


//--------------------- .nv.shared._Z35group_norm_nhwc_bwd_one_pass_kernelI11Fp16IOFp16WLi512ELi20ELi640EEv26Group_norm_nhwc_bwd_params --------------------------
	.section	.nv.shared._Z35group_norm_nhwc_bwd_one_pass_kernelI11Fp16IOFp16WLi512ELi20ELi640EEv26Group_norm_nhwc_bwd_params,"aw",@nobits
	.sectionflags	@""
	.align	16
.nv.shared._Z35group_norm_nhwc_bwd_one_pass_kernelI11Fp16IOFp16WLi512ELi20ELi640EEv26Group_norm_nhwc_bwd_params:
	.zero		11472


//--------------------- .nv.shared._Z35group_norm_nhwc_bwd_one_pass_kernelI11Fp32IOFp32WLi64ELi20ELi640EEv26Group_norm_nhwc_bwd_params --------------------------
	.section	.nv.shared._Z35group_norm_nhwc_bwd_one_pass_kernelI11Fp32IOFp32WLi64ELi20ELi640EEv26Group_norm_nhwc_bwd_params,"aw",@nobits
	.sectionflags	@""
	.align	16
.nv.shared._Z35group_norm_nhwc_bwd_one_pass_kernelI11Fp32IOFp32WLi64ELi20ELi640EEv26Group_norm_nhwc_bwd_params:
	.zero		11472


//--------------------- .nv.shared._Z35group_norm_nhwc_bwd_one_pass_kernelI11Fp32IOFp32WLi128ELi20ELi640EEv26Group_norm_nhwc_bwd_params --------------------------
	.section	.nv.shared._Z35group_norm_nhwc_bwd_one_pass_kernelI11Fp32IOFp32WLi128ELi20ELi640EEv26Group_norm_nhwc_bwd_params,"aw",@nobits
	.sectionflags	@""
	.align	16
.nv.shared._Z35group_norm_nhwc_bwd_one_pass_kernelI11Fp32IOFp32WLi128ELi20ELi640EEv26Group_norm_nhwc_bwd_params:
	.zero		11472


//--------------------- .nv.shared._Z35group_norm_nhwc_bwd_one_pass_kernelI11Fp32IOFp32WLi256ELi20ELi640EEv26Group_norm_nhwc_bwd_params --------------------------
	.section	.nv.shared._Z35group_norm_nhwc_bwd_one_pass_kernelI11Fp32IOFp32WLi256ELi20ELi640EEv26Group_norm_nhwc_bwd_params,"aw",@nobits
	.sectionflags	@""
	.align	16
.nv.shared._Z35group_norm_nhwc_bwd_one_pass_kernelI11Fp32IOFp32WLi256ELi20ELi640EEv26Group_norm_nhwc_bwd_params:
	.zero		11472


//--------------------- .nv.shared._Z35group_norm_nhwc_bwd_one_pass_kernelI11Fp32IOFp32WLi512ELi20ELi640EEv26Group_norm_nhwc_bwd_params --------------------------
	.section	.nv.shared._Z35group_norm_nhwc_bwd_one_pass_kernelI11Fp32IOFp32WLi512ELi20ELi640EEv26Group_norm_nhwc_bwd_params,"aw",@nobits
	.sectionflags	@""
	.align	16
.nv.shared._Z35group_norm_nhwc_bwd_one_pass_kernelI11Fp32IOFp32WLi512ELi20ELi640EEv26Group_norm_nhwc_bwd_params:
	.zero		11472


//--------------------- .nv.shared._Z35group_norm_nhwc_bwd_one_pass_kernelI11Fp32IOBf16WLi64ELi20ELi640EEv26Group_norm_nhwc_bwd_params --------------------------
	.section	.nv.shared._Z35group_norm_nhwc_bwd_one_pass_kernelI11Fp32IOBf16WLi64ELi20ELi640EEv26Group_norm_nhwc_bwd_params,"aw",@nobits
	.sectionflags	@""
	.align	16
.nv.shared._Z35group_norm_nhwc_bwd_one_pass_kernelI11Fp32IOBf16WLi64ELi20ELi640EEv26Group_norm_nhwc_bwd_params:
	.zero		11472


//--------------------- .nv.shared._Z35group_norm_nhwc_bwd_one_pass_kernelI11Fp32IOBf16WLi128ELi20ELi640EEv26Group_norm_nhwc_bwd_params --------------------------
	.section	.nv.shared._Z35group_norm_nhwc_bwd_one_pass_kernelI11Fp32IOBf16WLi128ELi20ELi640EEv26Group_norm_nhwc_bwd_params,"aw",@nobits
	.sectionflags	@""
	.align	16
.nv.shared._Z35group_norm_nhwc_bwd_one_pass_kernelI11Fp32IOBf16WLi128ELi20ELi640EEv26Group_norm_nhwc_bwd_params:
	.zero		11472


//--------------------- .nv.shared._Z35group_norm_nhwc_bwd_one_pass_kernelI11Fp32IOBf16WLi256ELi20ELi640EEv26Group_norm_nhwc_bwd_params --------------------------
	.section	.nv.shared._Z35group_norm_nhwc_bwd_one_pass_kernelI11Fp32IOBf16WLi256ELi20ELi640EEv26Group_norm_nhwc_bwd_params,"aw",@nobits
	.sectionflags	@""
	.align	16
.nv.shared._Z35group_norm_nhwc_bwd_one_pass_kernelI11Fp32IOBf16WLi256ELi20ELi640EEv26Group_norm_nhwc_bwd_params:
	.zero		11472


//--------------------- .nv.shared._Z35group_norm_nhwc_bwd_one_pass_kernelI11Fp32IOBf16WLi512ELi20ELi640EEv26Group_norm_nhwc_bwd_params --------------------------
	.section	.nv.shared._Z35group_norm_nhwc_bwd_one_pass_kernelI11Fp32IOBf16WLi512ELi20ELi640EEv26Group_norm_nhwc_bwd_params,"aw",@nobits
	.sectionflags	@""
	.align	16
.nv.shared._Z35group_norm_nhwc_bwd_one_pass_kernelI11Fp32IOBf16WLi512ELi20ELi640EEv26Group_norm_nhwc_bwd_params:
	.zero		11472


//--------------------- .nv.shared._Z35group_norm_nhwc_bwd_one_pass_kernelI11Fp32IOFp16WLi64ELi20ELi640EEv26Group_norm_nhwc_bwd_params --------------------------
	.section	.nv.shared._Z35group_norm_nhwc_bwd_one_pass_kernelI11Fp32IOFp16WLi64ELi20ELi640EEv26Group_norm_nhwc_bwd_params,"aw",@nobits
	.sectionflags	@""
	.align	16
.nv.shared._Z35group_norm_nhwc_bwd_one_pass_kernelI11Fp32IOFp16WLi64ELi20ELi640EEv26Group_norm_nhwc_bwd_params:
	.zero		11472


//--------------------- .nv.shared._Z35group_norm_nhwc_bwd_one_pass_kernelI11Fp32IOFp16WLi128ELi20ELi640EEv26Group_norm_nhwc_bwd_params --------------------------
	.section	.nv.shared._Z35group_norm_nhwc_bwd_one_pass_kernelI11Fp32IOFp16WLi128ELi20ELi640EEv26Group_norm_nhwc_bwd_params,"aw",@nobits
	.sectionflags	@""
	.align	16
.nv.shared._Z35group_norm_nhwc_bwd_one_pass_kernelI11Fp32IOFp16WLi128ELi20ELi640EEv26Group_norm_nhwc_bwd_params:
	.zero		11472


//--------------------- .nv.shared._Z35group_norm_nhwc_bwd_one_pass_kernelI11Fp32IOFp16WLi256ELi20ELi640EEv26Group_norm_nhwc_bwd_params --------------------------
	.section	.nv.shared._Z35group_norm_nhwc_bwd_one_pass_kernelI11Fp32IOFp16WLi256ELi20ELi640EEv26Group_norm_nhwc_bwd_params,"aw",@nobits
	.sectionflags	@""
	.align	16
.nv.shared._Z35group_norm_nhwc_bwd_one_pass_kernelI11Fp32IOFp16WLi256ELi20ELi640EEv26Group_norm_nhwc_bwd_params:
	.zero		11472


//--------------------- .nv.shared._Z35group_norm_nhwc_bwd_one_pass_kernelI11Fp32IOFp16WLi512ELi20ELi640EEv26Group_norm_nhwc_bwd_params --------------------------
	.section	.nv.shared._Z35group_norm_nhwc_bwd_one_pass_kernelI11Fp32IOFp16WLi512ELi20ELi640EEv26Group_norm_nhwc_bwd_params,"aw",@nobits
	.sectionflags	@""
	.align	16
.nv.shared._Z35group_norm_nhwc_bwd_one_pass_kernelI11Fp32IOFp16WLi512ELi20ELi640EEv26Group_norm_nhwc_bwd_params:
	.zero		11472


//--------------------- .nv.shared._Z35group_norm_nhwc_fwd_one_pass_kernelI11Bf16IOFp32WLi64ELi20ELi640EEv26Group_norm_nhwc_fwd_params --------------------------
	.section	.nv.shared._Z35group_norm_nhwc_fwd_one_pass_kernelI11Bf16IOFp32WLi64ELi20ELi640EEv26Group_norm_nhwc_fwd_params,"aw",@nobits
	.sectionflags	@""
	.align	8
.nv.shared._Z35group_norm_nhwc_fwd_one_pass_kernelI11Bf16IOFp32WLi64ELi20ELi640EEv26Group_norm_nhwc_fwd_params:
	.zero		1224


//--------------------- .nv.shared._Z35group_norm_nhwc_fwd_one_pass_kernelI11Bf16IOFp32WLi128ELi20ELi640EEv26Group_norm_nhwc_fwd_params --------------------------
	.section	.nv.shared._Z35group_norm_nhwc_fwd_one_pass_kernelI11Bf16IOFp32WLi128ELi20ELi640EEv26Group_norm_nhwc_fwd_params,"aw",@nobits
	.sectionflags	@""
	.align	8
.nv.shared._Z35group_norm_nhwc_fwd_one_pass_kernelI11Bf16IOFp32WLi128ELi20ELi640EEv26Group_norm_nhwc_fwd_params:
	.zero		1224


//--------------------- .nv.shared._Z35group_norm_nhwc_fwd_one_pass_kernelI11Bf16IOFp32WLi256ELi20ELi640EEv26Group_norm_nhwc_fwd_params --------------------------
	.section	.nv.shared._Z35group_norm_nhwc_fwd_one_pass_kernelI11Bf16IOFp32WLi256ELi20ELi640EEv26Group_norm_nhwc_fwd_params,"aw",@nobits
	.sectionflags	@""
	.align	8
.nv.shared._Z35group_norm_nhwc_fwd_one_pass_kernelI11Bf16IOFp32WLi256ELi20ELi640EEv26Group_norm_nhwc_fwd_params:
	.zero		1224


//--------------------- .nv.shared._Z35group_norm_nhwc_fwd_one_pass_kernelI11Bf16IOFp32WLi512ELi20ELi640EEv26Group_norm_nhwc_fwd_params --------------------------
	.section	.nv.shared._Z35group_norm_nhwc_fwd_one_pass_kernelI11Bf16IOFp32WLi512ELi20ELi640EEv26Group_norm_nhwc_fwd_params,"aw",@nobits
	.sectionflags	@""
	.align	8
.nv.shared._Z35group_norm_nhwc_fwd_one_pass_kernelI11Bf16IOFp32WLi512ELi20ELi640EEv26Group_norm_nhwc_fwd_params:
	.zero		1224


//--------------------- .nv.shared._Z35group_norm_nhwc_fwd_one_pass_kernelI11Bf16IOBf16WLi64ELi20ELi640EEv26Group_norm_nhwc_fwd_params --------------------------
	.section	.nv.shared._Z35group_norm_nhwc_fwd_one_pass_kernelI11Bf16IOBf16WLi64ELi20ELi640EEv26Group_norm_nhwc_fwd_params,"aw",@nobits
	.sectionflags	@""
	.align	8
.nv.shared._Z35group_norm_nhwc_fwd_one_pass_kernelI11Bf16IOBf16WLi64ELi20ELi640EEv26Group_norm_nhwc_fwd_params:
	.zero		1224


//--------------------- .nv.shared._Z35group_norm_nhwc_fwd_one_pass_kernelI11Bf16IOBf16WLi128ELi20ELi640EEv26Group_norm_nhwc_fwd_params --------------------------
	.section	.nv.shared._Z35group_norm_nhwc_fwd_one_pass_kernelI11Bf16IOBf16WLi128ELi20ELi640EEv26Group_norm_nhwc_fwd_params,"aw",@nobits
	.sectionflags	@""
	.align	8
.nv.shared._Z35group_norm_nhwc_fwd_one_pass_kernelI11Bf16IOBf16WLi128ELi20ELi640EEv26Group_norm_nhwc_fwd_params:
	.zero		1224


//--------------------- .nv.shared._Z35group_norm_nhwc_fwd_one_pass_kernelI11Bf16IOBf16WLi256ELi20ELi640EEv26Group_norm_nhwc_fwd_params --------------------------
	.section	.nv.shared._Z35group_norm_nhwc_fwd_one_pass_kernelI11Bf16IOBf16WLi256ELi20ELi640EEv26Group_norm_nhwc_fwd_params,"aw",@nobits
	.sectionflags	@""
	.align	8
.nv.shared._Z35group_norm_nhwc_fwd_one_pass_kernelI11Bf16IOBf16WLi256ELi20ELi640EEv26Group_norm_nhwc_fwd_params:
	.zero		1224


//--------------------- .nv.shared._Z35group_norm_nhwc_fwd_one_pass_kernelI11Bf16IOBf16WLi512ELi20ELi640EEv26Group_norm_nhwc_fwd_params --------------------------
	.section	.nv.shared._Z35group_norm_nhwc_fwd_one_pass_kernelI11Bf16IOBf16WLi512ELi20ELi640EEv26Group_norm_nhwc_fwd_params,"aw",@nobits
	.sectionflags	@""
	.align	8
.nv.shared._Z35group_norm_nhwc_fwd_one_pass_kernelI11Bf16IOBf16WLi512ELi20ELi640EEv26Group_norm_nhwc_fwd_params:
	.zero		1224


//--------------------- .nv.shared._Z35group_norm_nhwc_fwd_one_pass_kernelI11Bf16IOFp16WLi64ELi20ELi640EEv26Group_norm_nhwc_fwd_params --------------------------
	.section	.nv.shared._Z35group_norm_nhwc_fwd_one_pass_kernelI11Bf16IOFp16WLi64ELi20ELi640EEv26Group_norm_nhwc_fwd_params,"aw",@nobits
	.sectionflags	@""
	.align	8
.nv.shared._Z35group_norm_nhwc_fwd_one_pass_kernelI11Bf16IOFp16WLi64ELi20ELi640EEv26Group_norm_nhwc_fwd_params:
	.zero		1224


//--------------------- .nv.shared._Z35group_norm_nhwc_fwd_one_pass_kernelI11Bf16IOFp16WLi128ELi20ELi640EEv26Group_norm_nhwc_fwd_params --------------------------
	.section	.nv.shared._Z35group_norm_nhwc_fwd_one_pass_kernelI11Bf16IOFp16WLi128ELi20ELi640EEv26Group_norm_nhwc_fwd_params,"aw",@nobits
	.sectionflags	@""
	.align	8
.nv.shared._Z35group_norm_nhwc_fwd_one_pass_kernelI11Bf16IOFp16WLi128ELi20ELi640EEv26Group_norm_nhwc_fwd_params:
	.zero		1224


//--------------------- .nv.shared._Z35group_norm_nhwc_fwd_one_pass_kernelI11Bf16IOFp16WLi256ELi20ELi640EEv26Group_norm_nhwc_fwd_params --------------------------
	.section	.nv.shared._Z35group_norm_nhwc_fwd_one_pass_kernelI11Bf16IOFp16WLi256ELi20ELi640EEv26Group_norm_nhwc_fwd_params,"aw",@nobits
	.sectionflags	@""
	.align	8
.nv.shared._Z35group_norm_nhwc_fwd_one_pass_kernelI11Bf16IOFp16WLi256ELi20ELi640EEv26Group_norm_nhwc_fwd_params:
	.zero		1224


//--------------------- .nv.shared._Z35group_norm_nhwc_fwd_one_pass_kernelI11Bf16IOFp16WLi512ELi20ELi640EEv26Group_norm_nhwc_fwd_params --------------------------
	.section	.nv.shared._Z35group_norm_nhwc_fwd_one_pass_kernelI11Bf16IOFp16WLi512ELi20ELi640EEv26Group_norm_nhwc_fwd_params,"aw",@nobits
	.sectionflags	@""
	.align	8
.nv.shared._Z35group_norm_nhwc_fwd_one_pass_kernelI11Bf16IOFp16WLi512ELi20ELi640EEv26Group_norm_nhwc_fwd_params:
	.zero		1224


//--------------------- .nv.shared._Z35group_norm_nhwc_fwd_one_pass_kernelI11Fp16IOFp32WLi64ELi20ELi640EEv26Group_norm_nhwc_fwd_params --------------------------
	.section	.nv.shared._Z35group_norm_nhwc_fwd_one_pass_kernelI11Fp16IOFp32WLi64ELi20ELi640EEv26Group_norm_nhwc_fwd_params,"aw",@nobits
	.sectionflags	@""
	.align	8
.nv.shared._Z35group_norm_nhwc_fwd_one_pass_kernelI11Fp16IOFp32WLi64ELi20ELi640EEv26Group_norm_nhwc_fwd_params:
	.zero		1224


//--------------------- .nv.shared._Z35group_norm_nhwc_fwd_one_pass_kernelI11Fp16IOFp32WLi128ELi20ELi640EEv26Group_norm_nhwc_fwd_params --------------------------
	.section	.nv.shared._Z35group_norm_nhwc_fwd_one_pass_kernelI11Fp16IOFp32WLi128ELi20ELi640EEv26Group_norm_nhwc_fwd_params,"aw",@nobits
	.sectionflags	@""
	.align	8
.nv.shared._Z35group_norm_nhwc_fwd_one_pass_kernelI11Fp16IOFp32WLi128ELi20ELi640EEv26Group_norm_nhwc_fwd_params:
	.zero		1224


//--------------------- .nv.shared._Z35group_norm_nhwc_fwd_one_pass_kernelI11Fp16IOFp32WLi256ELi20ELi640EEv26Group_norm_nhwc_fwd_params --------------------------
	.section	.nv.shared._Z35group_norm_nhwc_fwd_one_pass_kernelI11Fp16IOFp32WLi256ELi20ELi640EEv26Group_norm_nhwc_fwd_params,"aw",@nobits
	.sectionflags	@""
	.align	8
.nv.shared._Z35group_norm_nhwc_fwd_one_pass_kernelI11Fp16IOFp32WLi256ELi20ELi640EEv26Group_norm_nhwc_fwd_params:
	.zero		1224


//--------------------- .nv.shared._Z35group_norm_nhwc_fwd_one_pass_kernelI11Fp16IOFp32WLi512ELi20ELi640EEv26Group_norm_nhwc_fwd_params --------------------------
	.section	.nv.shared._Z35group_norm_nhwc_fwd_one_pass_kernelI11Fp16IOFp32WLi512ELi20ELi640EEv26Group_norm_nhwc_fwd_params,"aw",@nobits
	.sectionflags	@""
	.align	8
.nv.shared._Z35group_norm_nhwc_fwd_one_pass_kernelI11Fp16IOFp32WLi512ELi20ELi640EEv26Group_norm_nhwc_fwd_params:
	.zero		1224


//--------------------- .nv.shared._Z35group_norm_nhwc_fwd_one_pass_kernelI11Fp16IOBf16WLi64ELi20ELi640EEv26Group_norm_nhwc_fwd_params --------------------------
	.section	.nv.shared._Z35group_norm_nhwc_fwd_one_pass_kernelI11Fp16IOBf16WLi64ELi20ELi640EEv26Group_norm_nhwc_fwd_params,"aw",@nobits
	.sectionflags	@""
	.align	8
.nv.shared._Z35group_norm_nhwc_fwd_one_pass_kernelI11Fp16IOBf16WLi64ELi20ELi640EEv26Group_norm_nhwc_fwd_params:
	.zero		1224


//--------------------- .nv.shared._Z35group_norm_nhwc_fwd_one_pass_kernelI11Fp16IOBf16WLi128ELi20ELi640EEv26Group_norm_nhwc_fwd_params --------------------------
	.section	.nv.shared._Z35group_norm_nhwc_fwd_one_pass_kernelI11Fp16IOBf16WLi128ELi20ELi640EEv26Group_norm_nhwc_fwd_params,"aw",@nobits
	.sectionflags	@""
	.align	8
.nv.shared._Z35group_norm_nhwc_fwd_one_pass_kernelI11Fp16IOBf16WLi128ELi20ELi640EEv26Group_norm_nhwc_fwd_params:
	.zero		1224


//--------------------- .nv.shared._Z35group_norm_nhwc_fwd_one_pass_kernelI11Fp16IOBf16WLi256ELi20ELi640EEv26Group_norm_nhwc_fwd_params --------------------------
	.section	.nv.shared._Z35group_norm_nhwc_fwd_one_pass_kernelI11Fp16IOBf16WLi256ELi20ELi640EEv26Group_norm_nhwc_fwd_params,"aw",@nobits
	.sectionflags	@""
	.align	8
.nv.shared._Z35group_norm_nhwc_fwd_one_pass_kernelI11Fp16IOBf16WLi256ELi20ELi640EEv26Group_norm_nhwc_fwd_params:
	.zero		1224


//--------------------- .nv.shared._Z35group_norm_nhwc_fwd_one_pass_kernelI11Fp16IOBf16WLi512ELi20ELi640EEv26Group_norm_nhwc_fwd_params --------------------------
	.section	.nv.shared._Z35group_norm_nhwc_fwd_one_pass_kernelI11Fp16IOBf16WLi512ELi20ELi640EEv26Group_norm_nhwc_fwd_params,"aw",@nobits
	.sectionflags	@""
	.align	8
.nv.shared._Z35group_norm_nhwc_fwd_one_pass_kernelI11Fp16IOBf16WLi512ELi20ELi640EEv26Group_norm_nhwc_fwd_params:
	.zero		1224


//--------------------- .nv.shared._Z35group_norm_nhwc_fwd_one_pass_kernelI11Fp16IOFp16WLi64ELi20ELi640EEv26Group_norm_nhwc_fwd_params --------------------------
	.section	.nv.shared._Z35group_norm_nhwc_fwd_one_pass_kernelI11Fp16IOFp16WLi64ELi20ELi640EEv26Group_norm_nhwc_fwd_params,"aw",@nobits
	.sectionflags	@""
	.align	8
.nv.shared._Z35group_norm_nhwc_fwd_one_pass_kernelI11Fp16IOFp16WLi64ELi20ELi640EEv26Group_norm_nhwc_fwd_params:
	.zero		1224


//--------------------- .nv.shared._Z35group_norm_nhwc_fwd_one_pass_kernelI11Fp16IOFp16WLi128ELi20ELi640EEv26Group_norm_nhwc_fwd_params --------------------------
	.section	.nv.shared._Z35group_norm_nhwc_fwd_one_pass_kernelI11Fp16IOFp16WLi128ELi20ELi640EEv26Group_norm_nhwc_fwd_params,"aw",@nobits
	.sectionflags	@""
	.align	8
.nv.shared._Z35group_norm_nhwc_fwd_one_pass_kernelI11Fp16IOFp16WLi128ELi20ELi640EEv26Group_norm_nhwc_fwd_params:
	.zero		1224


//--------------------- .nv.shared._Z35group_norm_nhwc_fwd_one_pass_kernelI11Fp16IOFp16WLi256ELi20ELi640EEv26Group_norm_nhwc_fwd_params --------------------------
	.section	.nv.shared._Z35group_norm_nhwc_fwd_one_pass_kernelI11Fp16IOFp16WLi256ELi20ELi640EEv26Group_norm_nhwc_fwd_params,"aw",@nobits
	.sectionflags	@""
	.align	8
.nv.shared._Z35group_norm_nhwc_fwd_one_pass_kernelI11Fp16IOFp16WLi256ELi20ELi640EEv26Group_norm_nhwc_fwd_params:
	.zero		1224


//--------------------- .nv.shared._Z35group_norm_nhwc_fwd_one_pass_kernelI11Fp16IOFp16WLi512ELi20ELi640EEv26Group_norm_nhwc_fwd_params --------------------------
	.section	.nv.shared._Z35group_norm_nhwc_fwd_one_pass_kernelI11Fp16IOFp16WLi512ELi20ELi640EEv26Group_norm_nhwc_fwd_params,"aw",@nobits
	.sectionflags	@""
	.align	8
.nv.shared._Z35group_norm_nhwc_fwd_one_pass_kernelI11Fp16IOFp16WLi512ELi20ELi640EEv26Group_norm_nhwc_fwd_params:
	.zero		1224


//--------------------- .nv.shared._Z35group_norm_nhwc_fwd_one_pass_kernelI11Fp32IOFp32WLi64ELi20ELi640EEv26Group_norm_nhwc_fwd_params --------------------------
	.section	.nv.shared._Z35group_norm_nhwc_fwd_one_pass_kernelI11Fp32IOFp32WLi64ELi20ELi640EEv26Group_norm_nhwc_fwd_params,"aw",@nobits
	.sectionflags	@""
	.align	8
.nv.shared._Z35group_norm_nhwc_fwd_one_pass_kernelI11Fp32IOFp32WLi64ELi20ELi640EEv26Group_norm_nhwc_fwd_params:
	.zero		1224


//--------------------- .nv.shared._Z35group_norm_nhwc_fwd_one_pass_kernelI11Fp32IOFp32WLi128ELi20ELi640EEv26Group_norm_nhwc_fwd_params --------------------------
	.section	.nv.shared._Z35group_norm_nhwc_fwd_one_pass_kernelI11Fp32IOFp32WLi128ELi20ELi640EEv26Group_norm_nhwc_fwd_params,"aw",@nobits
	.sectionflags	@""
	.align	8
.nv.shared._Z35group_norm_nhwc_fwd_one_pass_kernelI11Fp32IOFp32WLi128ELi20ELi640EEv26Group_norm_nhwc_fwd_params:
	.zero		1224


//--------------------- .nv.shared._Z35group_norm_nhwc_fwd_one_pass_kernelI11Fp32IOFp32WLi256ELi20ELi640EEv26Group_norm_nhwc_fwd_params --------------------------
	.section	.nv.shared._Z35group_norm_nhwc_fwd_one_pass_kernelI11Fp32IOFp32WLi256ELi20ELi640EEv26Group_norm_nhwc_fwd_params,"aw",@nobits
	.sectionflags	@""
	.align	8
.nv.shared._Z35group_norm_nhwc_fwd_one_pass_kernelI11Fp32IOFp32WLi256ELi20ELi640EEv26Group_norm_nhwc_fwd_params:
	.zero		1224


//--------------------- .nv.shared._Z35group_norm_nhwc_fwd_one_pass_kernelI11Fp32IOFp32WLi512ELi20ELi640EEv26Group_norm_nhwc_fwd_params --------------------------
	.section	.nv.shared._Z35group_norm_nhwc_fwd_one_pass_kernelI11Fp32IOFp32WLi512ELi20ELi640EEv26Group_norm_nhwc_fwd_params,"aw",@nobits
	.sectionflags	@""
	.align	8
.nv.shared._Z35group_norm_nhwc_fwd_one_pass_kernelI11Fp32IOFp32WLi512ELi20ELi640EEv26Group_norm_nhwc_fwd_params:
	.zero		1224


//--------------------- .nv.shared._Z35group_norm_nhwc_fwd_one_pass_kernelI11Fp32IOBf16WLi64ELi20ELi640EEv26Group_norm_nhwc_fwd_params --------------------------
	.section	.nv.shared._Z35group_norm_nhwc_fwd_one_pass_kernelI11Fp32IOBf16WLi64ELi20ELi640EEv26Group_norm_nhwc_fwd_params,"aw",@nobits
	.sectionflags	@""
	.align	8
.nv.shared._Z35group_norm_nhwc_fwd_one_pass_kernelI11Fp32IOBf16WLi64ELi20ELi640EEv26Group_norm_nhwc_fwd_params:
	.zero		1224


//--------------------- .nv.shared._Z35group_norm_nhwc_fwd_one_pass_kernelI11Fp32IOBf16WLi128ELi20ELi640EEv26Group_norm_nhwc_fwd_params --------------------------
	.section	.nv.shared._Z35group_norm_nhwc_fwd_one_pass_kernelI11Fp32IOBf16WLi128ELi20ELi640EEv26Group_norm_nhwc_fwd_params,"aw",@nobits
	.sectionflags	@""
	.align	8
.nv.shared._Z35group_norm_nhwc_fwd_one_pass_kernelI11Fp32IOBf16WLi128ELi20ELi640EEv26Group_norm_nhwc_fwd_params:
	.zero		1224


//--------------------- .nv.shared._Z35group_norm_nhwc_fwd_one_pass_kernelI11Fp32IOBf16WLi256ELi20ELi640EEv26Group_norm_nhwc_fwd_params --------------------------
	.section	.nv.shared._Z35group_norm_nhwc_fwd_one_pass_kernelI11Fp32IOBf16WLi256ELi20ELi640EEv26Group_norm_nhwc_fwd_params,"aw",@nobits
	.sectionflags	@""
	.align	8
.nv.shared._Z35group_norm_nhwc_fwd_one_pass_kernelI11Fp32IOBf16WLi256ELi20ELi640EEv26Group_norm_nhwc_fwd_params:
	.zero		1224


//--------------------- .nv.shared._Z35group_norm_nhwc_fwd_one_pass_kernelI11Fp32IOBf16WLi512ELi20ELi640EEv26Group_norm_nhwc_fwd_params --------------------------
	.section	.nv.shared._Z35group_norm_nhwc_fwd_one_pass_kernelI11Fp32IOBf16WLi512ELi20ELi640EEv26Group_norm_nhwc_fwd_params,"aw",@nobits
	.sectionflags	@""
	.align	8
.nv.shared._Z35group_norm_nhwc_fwd_one_pass_kernelI11Fp32IOBf16WLi512ELi20ELi640EEv26Group_norm_nhwc_fwd_params:
	.zero		1224


//--------------------- .nv.shared._Z35group_norm_nhwc_fwd_one_pass_kernelI11Fp32IOFp16WLi64ELi20ELi640EEv26Group_norm_nhwc_fwd_params --------------------------
	.section	.nv.shared._Z35group_norm_nhwc_fwd_one_pass_kernelI11Fp32IOFp16WLi64ELi20ELi640EEv26Group_norm_nhwc_fwd_params,"aw",@nobits
	.sectionflags	@""
	.align	8
.nv.shared._Z35group_norm_nhwc_fwd_one_pass_kernelI11Fp32IOFp16WLi64ELi20ELi640EEv26Group_norm_nhwc_fwd_params:
	.zero		1224


//--------------------- .nv.shared._Z35group_norm_nhwc_fwd_one_pass_kernelI11Fp32IOFp16WLi128ELi20ELi640EEv26Group_norm_nhwc_fwd_params --------------------------
	.section	.nv.shared._Z35group_norm_nhwc_fwd_one_pass_kernelI11Fp32IOFp16WLi128ELi20ELi640EEv26Group_norm_nhwc_fwd_params,"aw",@nobits
	.sectionflags	@""
	.align	8
.nv.shared._Z35group_norm_nhwc_fwd_one_pass_kernelI11Fp32IOFp16WLi128ELi20ELi640EEv26Group_norm_nhwc_fwd_params:
	.zero		1224


//--------------------- .nv.shared._Z35group_norm_nhwc_fwd_one_pass_kernelI11Fp32IOFp16WLi256ELi20ELi640EEv26Group_norm_nhwc_fwd_params --------------------------
	.section	.nv.shared._Z35group_norm_nhwc_fwd_one_pass_kernelI11Fp32IOFp16WLi256ELi20ELi640EEv26Group_norm_nhwc_fwd_params,"aw",@nobits
	.sectionflags	@""
	.align	8
.nv.shared._Z35group_norm_nhwc_fwd_one_pass_kernelI11Fp32IOFp16WLi256ELi20ELi640EEv26Group_norm_nhwc_fwd_params:
	.zero		1224


//--------------------- .nv.shared._Z35group_norm_nhwc_fwd_one_pass_kernelI11Fp32IOFp16WLi512ELi20ELi640EEv26Group_norm_nhwc_fwd_params --------------------------
	.section	.nv.shared._Z35group_norm_nhwc_fwd_one_pass_kernelI11Fp32IOFp16WLi512ELi20ELi640EEv26Group_norm_nhwc_fwd_params,"aw",@nobits
	.sectionflags	@""
	.align	8
.nv.shared._Z35group_norm_nhwc_fwd_one_pass_kernelI11Fp32IOFp16WLi512ELi20ELi640EEv26Group_norm_nhwc_fwd_params:
	.zero		1224


//--------------------- .nv.constant0._ZN3cub18CUB_300001_SM_10306detail11EmptyKernelIvEEvv --------------------------
	.section	.nv.constant0._ZN3cub18CUB_300001_SM_10306detail11EmptyKernelIvEEvv,"a",@progbits
	.sectionflags	@""
	.align	4
.nv.constant0._ZN3cub18CUB_300001_SM_10306detail11EmptyKernelIvEEvv:
	.zero		896


//--------------------- .nv.constant0._Z35group_norm_nhwc_bwd_one_pass_kernelI11Bf16IOFp32WLi64ELi20ELi640EEv26Group_norm_nhwc_bwd_params --------------------------
	.section	.nv.constant0._Z35group_norm_nhwc_bwd_one_pass_kernelI11Bf16IOFp32WLi64ELi20ELi640EEv26Group_norm_nhwc_bwd_params,"a",@progbits
	.sectionflags	@""
	.align	4
.nv.constant0._Z35group_norm_nhwc_bwd_one_pass_kernelI11Bf16IOFp32WLi64ELi20ELi640EEv26Group_norm_nhwc_bwd_params:
	.zero		1080


//--------------------- .nv.constant0._Z35group_norm_nhwc_bwd_one_pass_kernelI11Bf16IOFp32WLi128ELi20ELi640EEv26Group_norm_nhwc_bwd_params --------------------------
	.section	.nv.constant0._Z35group_norm_nhwc_bwd_one_pass_kernelI11Bf16IOFp32WLi128ELi20ELi640EEv26Group_norm_nhwc_bwd_params,"a",@progbits
	.sectionflags	@""
	.align	4
.nv.constant0._Z35group_norm_nhwc_bwd_one_pass_kernelI11Bf16IOFp32WLi128ELi20ELi640EEv26Group_norm_nhwc_bwd_params:
	.zero		1080


//--------------------- .nv.constant0._Z35group_norm_nhwc_bwd_one_pass_kernelI11Bf16IOFp32WLi256ELi20ELi640EEv26Group_norm_nhwc_bwd_params --------------------------
	.section	.nv.constant0._Z35group_norm_nhwc_bwd_one_pass_kernelI11Bf16IOFp32WLi256ELi20ELi640EEv26Group_norm_nhwc_bwd_params,"a",@progbits
	.sectionflags	@""
	.align	4
.nv.constant0._Z35group_norm_nhwc_bwd_one_pass_kernelI11Bf16IOFp32WLi256ELi20ELi640EEv26Group_norm_nhwc_bwd_params:
	.zero		1080


//--------------------- .nv.constant0._Z35group_norm_nhwc_bwd_one_pass_kernelI11Bf16IOFp32WLi512ELi20ELi640EEv26Group_norm_nhwc_bwd_params --------------------------
	.section	.nv.constant0._Z35group_norm_nhwc_bwd_one_pass_kernelI11Bf16IOFp32WLi512ELi20ELi640EEv26Group_norm_nhwc_bwd_params,"a",@progbits
	.sectionflags	@""
	.align	4
.nv.constant0._Z35group_norm_nhwc_bwd_one_pass_kernelI11Bf16IOFp32WLi512ELi20ELi640EEv26Group_norm_nhwc_bwd_params:
	.zero		1080


//--------------------- .nv.constant0._Z35group_norm_nhwc_bwd_one_pass_kernelI11Bf16IOBf16WLi64ELi20ELi640EEv26Group_norm_nhwc_bwd_params --------------------------
	.section	.nv.constant0._Z35group_norm_nhwc_bwd_one_pass_kernelI11Bf16IOBf16WLi64ELi20ELi640EEv26Group_norm_nhwc_bwd_params,"a",@progbits
	.sectionflags	@""
	.align	4
.nv.constant0._Z35group_norm_nhwc_bwd_one_pass_kernelI11Bf16IOBf16WLi64ELi20ELi640EEv26Group_norm_nhwc_bwd_params:
	.zero		1080


//--------------------- .nv.constant0._Z35group_norm_nhwc_bwd_one_pass_kernelI11Bf16IOBf16WLi128ELi20ELi640EEv26Group_norm_nhwc_bwd_params --------------------------
	.section	.nv.constant0._Z35group_norm_nhwc_bwd_one_pass_kernelI11Bf16IOBf16WLi128ELi20ELi640EEv26Group_norm_nhwc_bwd_params,"a",@progbits
	.sectionflags	@""
	.align	4
.nv.constant0._Z35group_norm_nhwc_bwd_one_pass_kernelI11Bf16IOBf16WLi128ELi20ELi640EEv26Group_norm_nhwc_bwd_params:
	.zero		1080


//--------------------- .nv.constant0._Z35group_norm_nhwc_bwd_one_pass_kernelI11Bf16IOBf16WLi256ELi20ELi640EEv26Group_norm_nhwc_bwd_params --------------------------
	.section	.nv.constant0._Z35group_norm_nhwc_bwd_one_pass_kernelI11Bf16IOBf16WLi256ELi20ELi640EEv26Group_norm_nhwc_bwd_params,"a",@progbits
	.sectionflags	@""
	.align	4
.nv.constant0._Z35group_norm_nhwc_bwd_one_pass_kernelI11Bf16IOBf16WLi256ELi20ELi640EEv26Group_norm_nhwc_bwd_params:
	.zero		1080


//--------------------- .nv.constant0._Z35group_norm_nhwc_bwd_one_pass_kernelI11Bf16IOBf16WLi512ELi20ELi640EEv26Group_norm_nhwc_bwd_params --------------------------
	.section	.nv.constant0._Z35group_norm_nhwc_bwd_one_pass_kernelI11Bf16IOBf16WLi512ELi20ELi640EEv26Group_norm_nhwc_bwd_params,"a",@progbits
	.sectionflags	@""
	.align	4
.nv.constant0._Z35group_norm_nhwc_bwd_one_pass_kernelI11Bf16IOBf16WLi512ELi20ELi640EEv26Group_norm_nhwc_bwd_params:
	.zero		1080


//--------------------- .nv.constant0._Z35group_norm_nhwc_bwd_one_pass_kernelI11Bf16IOFp16WLi64ELi20ELi640EEv26Group_norm_nhwc_bwd_params --------------------------
	.section	.nv.constant0._Z35group_norm_nhwc_bwd_one_pass_kernelI11Bf16IOFp16WLi64ELi20ELi640EEv26Group_norm_nhwc_bwd_params,"a",@progbits
	.sectionflags	@""
	.align	4
.nv.constant0._Z35group_norm_nhwc_bwd_one_pass_kernelI11Bf16IOFp16WLi64ELi20ELi640EEv26Group_norm_nhwc_bwd_params:
	.zero		1080


//--------------------- .nv.constant0._Z35group_norm_nhwc_bwd_one_pass_kernelI11Bf16IOFp16WLi128ELi20ELi640EEv26Group_norm_nhwc_bwd_params --------------------------
	.section	.nv.constant0._Z35group_norm_nhwc_bwd_one_pass_kernelI11Bf16IOFp16WLi128ELi20ELi640EEv26Group_norm_nhwc_bwd_params,"a",@progbits
	.sectionflags	@""
	.align	4
.nv.constant0._Z35group_norm_nhwc_bwd_one_pass_kernelI11Bf16IOFp16WLi128ELi20ELi640EEv26Group_norm_nhwc_bwd_params:
	.zero		1080


//--------------------- .nv.constant0._Z35group_norm_nhwc_bwd_one_pass_kernelI11Bf16IOFp16WLi256ELi20ELi640EEv26Group_norm_nhwc_bwd_params --------------------------
	.section	.nv.constant0._Z35group_norm_nhwc_bwd_one_pass_kernelI11Bf16IOFp16WLi256ELi20ELi640EEv26Group_norm_nhwc_bwd_params,"a",@progbits
	.sectionflags	@""
	.align	4
.nv.constant0._Z35group_norm_nhwc_bwd_one_pass_kernelI11Bf16IOFp16WLi256ELi20ELi640EEv26Group_norm_nhwc_bwd_params:
	.zero		1080


//--------------------- .nv.constant0._Z35group_norm_nhwc_bwd_one_pass_kernelI11Bf16IOFp16WLi512ELi20ELi640EEv26Group_norm_nhwc_bwd_params --------------------------
	.section	.nv.constant0._Z35group_norm_nhwc_bwd_one_pass_kernelI11Bf16IOFp16WLi512ELi20ELi640EEv26Group_norm_nhwc_bwd_params,"a",@progbits
	.sectionflags	@""
	.align	4
.nv.constant0._Z35group_norm_nhwc_bwd_one_pass_kernelI11Bf16IOFp16WLi512ELi20ELi640EEv26Group_norm_nhwc_bwd_params:
	.zero		1080


//--------------------- .nv.constant0._Z35group_norm_nhwc_bwd_one_pass_kernelI11Fp16IOFp32WLi64ELi20ELi640EEv26Group_norm_nhwc_bwd_params --------------------------
	.section	.nv.constant0._Z35group_norm_nhwc_bwd_one_pass_kernelI11Fp16IOFp32WLi64ELi20ELi640EEv26Group_norm_nhwc_bwd_params,"a",@progbits
	.sectionflags	@""
	.align	4
.nv.constant0._Z35group_norm_nhwc_bwd_one_pass_kernelI11Fp16IOFp32WLi64ELi20ELi640EEv26Group_norm_nhwc_bwd_params:
	.zero		1080


//--------------------- .nv.constant0._Z35group_norm_nhwc_bwd_one_pass_kernelI11Fp16IOFp32WLi128ELi20ELi640EEv26Group_norm_nhwc_bwd_params --------------------------
	.section	.nv.constant0._Z35group_norm_nhwc_bwd_one_pass_kernelI11Fp16IOFp32WLi128ELi20ELi640EEv26Group_norm_nhwc_bwd_params,"a",@progbits
	.sectionflags	@""
	.align	4
.nv.constant0._Z35group_norm_nhwc_bwd_one_pass_kernelI11Fp16IOFp32WLi128ELi20ELi640EEv26Group_norm_nhwc_bwd_params:
	.zero		1080


//--------------------- .nv.constant0._Z35group_norm_nhwc_bwd_one_pass_kernelI11Fp16IOFp32WLi256ELi20ELi640EEv26Group_norm_nhwc_bwd_params --------------------------
	.section	.nv.constant0._Z35group_norm_nhwc_bwd_one_pass_kernelI11Fp16IOFp32WLi256ELi20ELi640EEv26Group_norm_nhwc_bwd_params,"a",@progbits
	.sectionflags	@""
	.align	4
.nv.constant0._Z35group_norm_nhwc_bwd_one_pass_kernelI11Fp16IOFp32WLi256ELi20ELi640EEv26Group_norm_nhwc_bwd_params:
	.zero		1080


//--------------------- .nv.constant0._Z35group_norm_nhwc_bwd_one_pass_kernelI11Fp16IOFp32WLi512ELi20ELi640EEv26Group_norm_nhwc_bwd_params --------------------------
	.section	.nv.constant0._Z35group_norm_nhwc_bwd_one_pass_kernelI11Fp16IOFp32WLi512ELi20ELi640EEv26Group_norm_nhwc_bwd_params,"a",@progbits
	.sectionflags	@""
	.align	4
.nv.constant0._Z35group_norm_nhwc_bwd_one_pass_kernelI11Fp16IOFp32WLi512ELi20ELi640EEv26Group_norm_nhwc_bwd_params:
	.zero		1080


//--------------------- .nv.constant0._Z35group_norm_nhwc_bwd_one_pass_kernelI11Fp16IOBf16WLi64ELi20ELi640EEv26Group_norm_nhwc_bwd_params --------------------------
	.section	.nv.constant0._Z35group_norm_nhwc_bwd_one_pass_kernelI11Fp16IOBf16WLi64ELi20ELi640EEv26Group_norm_nhwc_bwd_params,"a",@progbits
	.sectionflags	@""
	.align	4
.nv.constant0._Z35group_norm_nhwc_bwd_one_pass_kernelI11Fp16IOBf16WLi64ELi20ELi640EEv26Group_norm_nhwc_bwd_params:
	.zero		1080


//--------------------- .nv.constant0._Z35group_norm_nhwc_bwd_one_pass_kernelI11Fp16IOBf16WLi128ELi20ELi640EEv26Group_norm_nhwc_bwd_params --------------------------
	.section	.nv.constant0._Z35group_norm_nhwc_bwd_one_pass_kernelI11Fp16IOBf16WLi128ELi20ELi640EEv26Group_norm_nhwc_bwd_params,"a",@progbits
	.sectionflags	@""
	.align	4
.nv.constant0._Z35group_norm_nhwc_bwd_one_pass_kernelI11Fp16IOBf16WLi128ELi20ELi640EEv26Group_norm_nhwc_bwd_params:
	.zero		1080


//--------------------- .nv.constant0._Z35group_norm_nhwc_bwd_one_pass_kernelI11Fp16IOBf16WLi256ELi20ELi640EEv26Group_norm_nhwc_bwd_params --------------------------
	.section	.nv.constant0._Z35group_norm_nhwc_bwd_one_pass_kernelI11Fp16IOBf16WLi256ELi20ELi640EEv26Group_norm_nhwc_bwd_params,"a",@progbits
	.sectionflags	@""
	.align	4
.nv.constant0._Z35group_norm_nhwc_bwd_one_pass_kernelI11Fp16IOBf16WLi256ELi20ELi640EEv26Group_norm_nhwc_bwd_params:
	.zero		1080


//--------------------- .nv.constant0._Z35group_norm_nhwc_bwd_one_pass_kernelI11Fp16IOBf16WLi512ELi20ELi640EEv26Group_norm_nhwc_bwd_params --------------------------
	.section	.nv.constant0._Z35group_norm_nhwc_bwd_one_pass_kernelI11Fp16IOBf16WLi512ELi20ELi640EEv26Group_norm_nhwc_bwd_params,"a",@progbits
	.sectionflags	@""
	.align	4
.nv.constant0._Z35group_norm_nhwc_bwd_one_pass_kernelI11Fp16IOBf16WLi512ELi20ELi640EEv26Group_norm_nhwc_bwd_params:
	.zero		1080


//--------------------- .nv.constant0._Z35group_norm_nhwc_bwd_one_pass_kernelI11Fp16IOFp16WLi64ELi20ELi640EEv26Group_norm_nhwc_bwd_params --------------------------
	.section	.nv.constant0._Z35group_norm_nhwc_bwd_one_pass_kernelI11Fp16IOFp16WLi64ELi20ELi640EEv26Group_norm_nhwc_bwd_params,"a",@progbits
	.sectionflags	@""
	.align	4
.nv.constant0._Z35group_norm_nhwc_bwd_one_pass_kernelI11Fp16IOFp16WLi64ELi20ELi640EEv26Group_norm_nhwc_bwd_params:
	.zero		1080


//--------------------- .nv.constant0._Z35group_norm_nhwc_bwd_one_pass_kernelI11Fp16IOFp16WLi128ELi20ELi640EEv26Group_norm_nhwc_bwd_params --------------------------
	.section	.nv.constant0._Z35group_norm_nhwc_bwd_one_pass_kernelI11Fp16IOFp16WLi128ELi20ELi640EEv26Group_norm_nhwc_bwd_params,"a",@progbits
	.sectionflags	@""
	.align	4
.nv.constant0._Z35group_norm_nhwc_bwd_one_pass_kernelI11Fp16IOFp16WLi128ELi20ELi640EEv26Group_norm_nhwc_bwd_params:
	.zero		1080


//--------------------- .nv.constant0._Z35group_norm_nhwc_bwd_one_pass_kernelI11Fp16IOFp16WLi256ELi20ELi640EEv26Group_norm_nhwc_bwd_params --------------------------
	.section	.nv.constant0._Z35group_norm_nhwc_bwd_one_pass_kernelI11Fp16IOFp16WLi256ELi20ELi640EEv26Group_norm_nhwc_bwd_params,"a",@progbits
	.sectionflags	@""
	.align	4
.nv.constant0._Z35group_norm_nhwc_bwd_one_pass_kernelI11Fp16IOFp16WLi256ELi20ELi640EEv26Group_norm_nhwc_bwd_params:
	.zero		1080


//--------------------- .nv.constant0._Z35group_norm_nhwc_bwd_one_pass_kernelI11Fp16IOFp16WLi512ELi20ELi640EEv26Group_norm_nhwc_bwd_params --------------------------
	.section	.nv.constant0._Z35group_norm_nhwc_bwd_one_pass_kernelI11Fp16IOFp16WLi512ELi20ELi640EEv26Group_norm_nhwc_bwd_params,"a",@progbits
	.sectionflags	@""
	.align	4
.nv.constant0._Z35group_norm_nhwc_bwd_one_pass_kernelI11Fp16IOFp16WLi512ELi20ELi640EEv26Group_norm_nhwc_bwd_params:
	.zero		1080


//--------------------- .nv.constant0._Z35group_norm_nhwc_bwd_one_pass_kernelI11Fp32IOFp32WLi64ELi20ELi640EEv26Group_norm_nhwc_bwd_params --------------------------
	.section	.nv.constant0._Z35group_norm_nhwc_bwd_one_pass_kernelI11Fp32IOFp32WLi64ELi20ELi640EEv26Group_norm_nhwc_bwd_params,"a",@progbits
	.sectionflags	@""
	.align	4
.nv.constant0._Z35group_norm_nhwc_bwd_one_pass_kernelI11Fp32IOFp32WLi64ELi20ELi640EEv26Group_norm_nhwc_bwd_params:
	.zero		1080


//--------------------- .nv.constant0._Z35group_norm_nhwc_bwd_one_pass_kernelI11Fp32IOFp32WLi128ELi20ELi640EEv26Group_norm_nhwc_bwd_params --------------------------
	.section	.nv.constant0._Z35group_norm_nhwc_bwd_one_pass_kernelI11Fp32IOFp32WLi128ELi20ELi640EEv26Group_norm_nhwc_bwd_params,"a",@progbits
	.sectionflags	@""
	.align	4
.nv.constant0._Z35group_norm_nhwc_bwd_one_pass_kernelI11Fp32IOFp32WLi128ELi20ELi640EEv26Group_norm_nhwc_bwd_params:
	.zero		1080


//--------------------- .nv.constant0._Z35group_norm_nhwc_bwd_one_pass_kernelI11Fp32IOFp32WLi256ELi20ELi640EEv26Group_norm_nhwc_bwd_params --------------------------
	.section	.nv.constant0._Z35group_norm_nhwc_bwd_one_pass_kernelI11Fp32IOFp32WLi256ELi20ELi640EEv26Group_norm_nhwc_bwd_params,"a",@progbits
	.sectionflags	@""
	.align	4
.nv.constant0._Z35group_norm_nhwc_bwd_one_pass_kernelI11Fp32IOFp32WLi256ELi20ELi640EEv26Group_norm_nhwc_bwd_params:
	.zero		1080


//--------------------- .nv.constant0._Z35group_norm_nhwc_bwd_one_pass_kernelI11Fp32IOFp32WLi512ELi20ELi640EEv26Group_norm_nhwc_bwd_params --------------------------
	.section	.nv.constant0._Z35group_norm_nhwc_bwd_one_pass_kernelI11Fp32IOFp32WLi512ELi20ELi640EEv26Group_norm_nhwc_bwd_params,"a",@progbits
	.sectionflags	@""
	.align	4
.nv.constant0._Z35group_norm_nhwc_bwd_one_pass_kernelI11Fp32IOFp32WLi512ELi20ELi640EEv26Group_norm_nhwc_bwd_params:
	.zero		1080


//--------------------- .nv.constant0._Z35group_norm_nhwc_bwd_one_pass_kernelI11Fp32IOBf16WLi64ELi20ELi640EEv26Group_norm_nhwc_bwd_params --------------------------
	.section	.nv.constant0._Z35group_norm_nhwc_bwd_one_pass_kernelI11Fp32IOBf16WLi64ELi20ELi640EEv26Group_norm_nhwc_bwd_params,"a",@progbits
	.sectionflags	@""
	.align	4
.nv.constant0._Z35group_norm_nhwc_bwd_one_pass_kernelI11Fp32IOBf16WLi64ELi20ELi640EEv26Group_norm_nhwc_bwd_params:
	.zero		1080


//--------------------- .nv.constant0._Z35group_norm_nhwc_bwd_one_pass_kernelI11Fp32IOBf16WLi128ELi20ELi640EEv26Group_norm_nhwc_bwd_params --------------------------
	.section	.nv.constant0._Z35group_norm_nhwc_bwd_one_pass_kernelI11Fp32IOBf16WLi128ELi20ELi640EEv26Group_norm_nhwc_bwd_params,"a",@progbits
	.sectionflags	@""
	.align	4
.nv.constant0._Z35group_norm_nhwc_bwd_one_pass_kernelI11Fp32IOBf16WLi128ELi20ELi640EEv26Group_norm_nhwc_bwd_params:
	.zero		1080


//--------------------- .nv.constant0._Z35group_norm_nhwc_bwd_one_pass_kernelI11Fp32IOBf16WLi256ELi20ELi640EEv26Group_norm_nhwc_bwd_params --------------------------
	.section	.nv.constant0._Z35group_norm_nhwc_bwd_one_pass_kernelI11Fp32IOBf16WLi256ELi20ELi640EEv26Group_norm_nhwc_bwd_params,"a",@progbits
	.sectionflags	@""
	.align	4
.nv.constant0._Z35group_norm_nhwc_bwd_one_pass_kernelI11Fp32IOBf16WLi256ELi20ELi640EEv26Group_norm_nhwc_bwd_params:
	.zero		1080


//--------------------- .nv.constant0._Z35group_norm_nhwc_bwd_one_pass_kernelI11Fp32IOBf16WLi512ELi20ELi640EEv26Group_norm_nhwc_bwd_params --------------------------
	.section	.nv.constant0._Z35group_norm_nhwc_bwd_one_pass_kernelI11Fp32IOBf16WLi512ELi20ELi640EEv26Group_norm_nhwc_bwd_params,"a",@progbits
	.sectionflags	@""
	.align	4
.nv.constant0._Z35group_norm_nhwc_bwd_one_pass_kernelI11Fp32IOBf16WLi512ELi20ELi640EEv26Group_norm_nhwc_bwd_params:
	.zero		1080


//--------------------- .nv.constant0._Z35group_norm_nhwc_bwd_one_pass_kernelI11Fp32IOFp16WLi64ELi20ELi640EEv26Group_norm_nhwc_bwd_params --------------------------
	.section	.nv.constant0._Z35group_norm_nhwc_bwd_one_pass_kernelI11Fp32IOFp16WLi64ELi20ELi640EEv26Group_norm_nhwc_bwd_params,"a",@progbits
	.sectionflags	@""
	.align	4
.nv.constant0._Z35group_norm_nhwc_bwd_one_pass_kernelI11Fp32IOFp16WLi64ELi20ELi640EEv26Group_norm_nhwc_bwd_params:
	.zero		1080


//--------------------- .nv.constant0._Z35group_norm_nhwc_bwd_one_pass_kernelI11Fp32IOFp16WLi128ELi20ELi640EEv26Group_norm_nhwc_bwd_params --------------------------
	.section	.nv.constant0._Z35group_norm_nhwc_bwd_one_pass_kernelI11Fp32IOFp16WLi128ELi20ELi640EEv26Group_norm_nhwc_bwd_params,"a",@progbits
	.sectionflags	@""
	.align	4
.nv.constant0._Z35group_norm_nhwc_bwd_one_pass_kernelI11Fp32IOFp16WLi128ELi20ELi640EEv26Group_norm_nhwc_bwd_params:
	.zero		1080


//--------------------- .nv.constant0._Z35group_norm_nhwc_bwd_one_pass_kernelI11Fp32IOFp16WLi256ELi20ELi640EEv26Group_norm_nhwc_bwd_params --------------------------
	.section	.nv.constant0._Z35group_norm_nhwc_bwd_one_pass_kernelI11Fp32IOFp16WLi256ELi20ELi640EEv26Group_norm_nhwc_bwd_params,"a",@progbits
	.sectionflags	@""
	.align	4
.nv.constant0._Z35group_norm_nhwc_bwd_one_pass_kernelI11Fp32IOFp16WLi256ELi20ELi640EEv26Group_norm_nhwc_bwd_params:
	.zero		1080


//--------------------- .nv.constant0._Z35group_norm_nhwc_bwd_one_pass_kernelI11Fp32IOFp16WLi512ELi20ELi640EEv26Group_norm_nhwc_bwd_params --------------------------
	.section	.nv.constant0._Z35group_norm_nhwc_bwd_one_pass_kernelI11Fp32IOFp16WLi512ELi20ELi640EEv26Group_norm_nhwc_bwd_params,"a",@progbits
	.sectionflags	@""
	.align	4
.nv.constant0._Z35group_norm_nhwc_bwd_one_pass_kernelI11Fp32IOFp16WLi512ELi20ELi640EEv26Group_norm_nhwc_bwd_params:
	.zero		1080


//--------------------- .nv.constant0._Z35group_norm_nhwc_fwd_one_pass_kernelI11Bf16IOFp32WLi64ELi20ELi640EEv26Group_norm_nhwc_fwd_params --------------------------
	.section	.nv.constant0._Z35group_norm_nhwc_fwd_one_pass_kernelI11Bf16IOFp32WLi64ELi20ELi640EEv26Group_norm_nhwc_fwd_params,"a",@progbits
	.sectionflags	@""
	.align	4
.nv.constant0._Z35group_norm_nhwc_fwd_one_pass_kernelI11Bf16IOFp32WLi64ELi20ELi640EEv26Group_norm_nhwc_fwd_params:
	.zero		1056


//--------------------- .nv.constant0._Z35group_norm_nhwc_fwd_one_pass_kernelI11Bf16IOFp32WLi128ELi20ELi640EEv26Group_norm_nhwc_fwd_params --------------------------
	.section	.nv.constant0._Z35group_norm_nhwc_fwd_one_pass_kernelI11Bf16IOFp32WLi128ELi20ELi640EEv26Group_norm_nhwc_fwd_params,"a",@progbits
	.sectionflags	@""
	.align	4
.nv.constant0._Z35group_norm_nhwc_fwd_one_pass_kernelI11Bf16IOFp32WLi128ELi20ELi640EEv26Group_norm_nhwc_fwd_params:
	.zero		1056


//--------------------- .nv.constant0._Z35group_norm_nhwc_fwd_one_pass_kernelI11Bf16IOFp32WLi256ELi20ELi640EEv26Group_norm_nhwc_fwd_params --------------------------
	.section	.nv.constant0._Z35group_norm_nhwc_fwd_one_pass_kernelI11Bf16IOFp32WLi256ELi20ELi640EEv26Group_norm_nhwc_fwd_params,"a",@progbits
	.sectionflags	@""
	.align	4
.nv.constant0._Z35group_norm_nhwc_fwd_one_pass_kernelI11Bf16IOFp32WLi256ELi20ELi640EEv26Group_norm_nhwc_fwd_params:
	.zero		1056


//--------------------- .nv.constant0._Z35group_norm_nhwc_fwd_one_pass_kernelI11Bf16IOFp32WLi512ELi20ELi640EEv26Group_norm_nhwc_fwd_params --------------------------
	.section	.nv.constant0._Z35group_norm_nhwc_fwd_one_pass_kernelI11Bf16IOFp32WLi512ELi20ELi640EEv26Group_norm_nhwc_fwd_params,"a",@progbits
	.sectionflags	@""
	.align	4
.nv.constant0._Z35group_norm_nhwc_fwd_one_pass_kernelI11Bf16IOFp32WLi512ELi20ELi640EEv26Group_norm_nhwc_fwd_params:
	.zero		1056


//--------------------- .nv.constant0._Z35group_norm_nhwc_fwd_one_pass_kernelI11Bf16IOBf16WLi64ELi20ELi640EEv26Group_norm_nhwc_fwd_params --------------------------
	.section	.nv.constant0._Z35group_norm_nhwc_fwd_one_pass_kernelI11Bf16IOBf16WLi64ELi20ELi640EEv26Group_norm_nhwc_fwd_params,"a",@progbits
	.sectionflags	@""
	.align	4
.nv.constant0._Z35group_norm_nhwc_fwd_one_pass_kernelI11Bf16IOBf16WLi64ELi20ELi640EEv26Group_norm_nhwc_fwd_params:
	.zero		1056


//--------------------- .nv.constant0._Z35group_norm_nhwc_fwd_one_pass_kernelI11Bf16IOBf16WLi128ELi20ELi640EEv26Group_norm_nhwc_fwd_params --------------------------
	.section	.nv.constant0._Z35group_norm_nhwc_fwd_one_pass_kernelI11Bf16IOBf16WLi128ELi20ELi640EEv26Group_norm_nhwc_fwd_params,"a",@progbits
	.sectionflags	@""
	.align	4
.nv.constant0._Z35group_norm_nhwc_fwd_one_pass_kernelI11Bf16IOBf16WLi128ELi20ELi640EEv26Group_norm_nhwc_fwd_params:
	.zero		1056


//--------------------- .nv.constant0._Z35group_norm_nhwc_fwd_one_pass_kernelI11Bf16IOBf16WLi256ELi20ELi640EEv26Group_norm_nhwc_fwd_params --------------------------
	.section	.nv.constant0._Z35group_norm_nhwc_fwd_one_pass_kernelI11Bf16IOBf16WLi256ELi20ELi640EEv26Group_norm_nhwc_fwd_params,"a",@progbits
	.sectionflags	@""
	.align	4
.nv.constant0._Z35group_norm_nhwc_fwd_one_pass_kernelI11Bf16IOBf16WLi256ELi20ELi640EEv26Group_norm_nhwc_fwd_params:
	.zero		1056


//--------------------- .nv.constant0._Z35group_norm_nhwc_fwd_one_pass_kernelI11Bf16IOBf16WLi512ELi20ELi640EEv26Group_norm_nhwc_fwd_params --------------------------
	.section	.nv.constant0._Z35group_norm_nhwc_fwd_one_pass_kernelI11Bf16IOBf16WLi512ELi20ELi640EEv26Group_norm_nhwc_fwd_params,"a",@progbits
	.sectionflags	@""
	.align	4
.nv.constant0._Z35group_norm_nhwc_fwd_one_pass_kernelI11Bf16IOBf16WLi512ELi20ELi640EEv26Group_norm_nhwc_fwd_params:
	.zero		1056


//--------------------- .nv.constant0._Z35group_norm_nhwc_fwd_one_pass_kernelI11Bf16IOFp16WLi64ELi20ELi640EEv26Group_norm_nhwc_fwd_params --------------------------
	.section	.nv.constant0._Z35group_norm_nhwc_fwd_one_pass_kernelI11Bf16IOFp16WLi64ELi20ELi640EEv26Group_norm_nhwc_fwd_params,"a",@progbits
	.sectionflags	@""
	.align	4
.nv.constant0._Z35group_norm_nhwc_fwd_one_pass_kernelI11Bf16IOFp16WLi64ELi20ELi640EEv26Group_norm_nhwc_fwd_params:
	.zero		1056


//--------------------- .nv.constant0._Z35group_norm_nhwc_fwd_one_pass_kernelI11Bf16IOFp16WLi128ELi20ELi640EEv26Group_norm_nhwc_fwd_params --------------------------
	.section	.nv.constant0._Z35group_norm_nhwc_fwd_one_pass_kernelI11Bf16IOFp16WLi128ELi20ELi640EEv26Group_norm_nhwc_fwd_params,"a",@progbits
	.sectionflags	@""
	.align	4
.nv.constant0._Z35group_norm_nhwc_fwd_one_pass_kernelI11Bf16IOFp16WLi128ELi20ELi640EEv26Group_norm_nhwc_fwd_params:
	.zero		1056


//--------------------- .nv.constant0._Z35group_norm_nhwc_fwd_one_pass_kernelI11Bf16IOFp16WLi256ELi20ELi640EEv26Group_norm_nhwc_fwd_params --------------------------
	.section	.nv.constant0._Z35group_norm_nhwc_fwd_one_pass_kernelI11Bf16IOFp16WLi256ELi20ELi640EEv26Group_norm_nhwc_fwd_params,"a",@progbits
	.sectionflags	@""
	.align	4
.nv.constant0._Z35group_norm_nhwc_fwd_one_pass_kernelI11Bf16IOFp16WLi256ELi20ELi640EEv26Group_norm_nhwc_fwd_params:
	.zero		1056


//--------------------- .nv.constant0._Z35group_norm_nhwc_fwd_one_pass_kernelI11Bf16IOFp16WLi512ELi20ELi640EEv26Group_norm_nhwc_fwd_params --------------------------
	.section	.nv.constant0._Z35group_norm_nhwc_fwd_one_pass_kernelI11Bf16IOFp16WLi512ELi20ELi640EEv26Group_norm_nhwc_fwd_params,"a",@progbits
	.sectionflags	@""
	.align	4
.nv.constant0._Z35group_norm_nhwc_fwd_one_pass_kernelI11Bf16IOFp16WLi512ELi20ELi640EEv26Group_norm_nhwc_fwd_params:
	.zero		1056


//--------------------- .nv.constant0._Z35group_norm_nhwc_fwd_one_pass_kernelI11Fp16IOFp32WLi64ELi20ELi640EEv26Group_norm_nhwc_fwd_params --------------------------
	.section	.nv.constant0._Z35group_norm_nhwc_fwd_one_pass_kernelI11Fp16IOFp32WLi64ELi20ELi640EEv26Group_norm_nhwc_fwd_params,"a",@progbits
	.sectionflags	@""
	.align	4
.nv.constant0._Z35group_norm_nhwc_fwd_one_pass_kernelI11Fp16IOFp32WLi64ELi20ELi640EEv26Group_norm_nhwc_fwd_params:
	.zero		1056


//--------------------- .nv.constant0._Z35group_norm_nhwc_fwd_one_pass_kernelI11Fp16IOFp32WLi128ELi20ELi640EEv26Group_norm_nhwc_fwd_params --------------------------
	.section	.nv.constant0._Z35group_norm_nhwc_fwd_one_pass_kernelI11Fp16IOFp32WLi128ELi20ELi640EEv26Group_norm_nhwc_fwd_params,"a",@progbits
	.sectionflags	@""
	.align	4
.nv.constant0._Z35group_norm_nhwc_fwd_one_pass_kernelI11Fp16IOFp32WLi128ELi20ELi640EEv26Group_norm_nhwc_fwd_params:
	.zero		1056


//--------------------- .nv.constant0._Z35group_norm_nhwc_fwd_one_pass_kernelI11Fp16IOFp32WLi256ELi20ELi640EEv26Group_norm_nhwc_fwd_params --------------------------
	.section	.nv.constant0._Z35group_norm_nhwc_fwd_one_pass_kernelI11Fp16IOFp32WLi256ELi20ELi640EEv26Group_norm_nhwc_fwd_params,"a",@progbits
	.sectionflags	@""
	.align	4
.nv.constant0._Z35group_norm_nhwc_fwd_one_pass_kernelI11Fp16IOFp32WLi256ELi20ELi640EEv26Group_norm_nhwc_fwd_params:
	.zero		1056


//--------------------- .nv.constant0._Z35group_norm_nhwc_fwd_one_pass_kernelI11Fp16IOFp32WLi512ELi20ELi640EEv26Group_norm_nhwc_fwd_params --------------------------
	.section	.nv.constant0._Z35group_norm_nhwc_fwd_one_pass_kernelI11Fp16IOFp32WLi512ELi20ELi640EEv26Group_norm_nhwc_fwd_params,"a",@progbits
	.sectionflags	@""
	.align	4
.nv.constant0._Z35group_norm_nhwc_fwd_one_pass_kernelI11Fp16IOFp32WLi512ELi20ELi640EEv26Group_norm_nhwc_fwd_params:
	.zero		1056


//--------------------- .nv.constant0._Z35group_norm_nhwc_fwd_one_pass_kernelI11Fp16IOBf16WLi64ELi20ELi640EEv26Group_norm_nhwc_fwd_params --------------------------
	.section	.nv.constant0._Z35group_norm_nhwc_fwd_one_pass_kernelI11Fp16IOBf16WLi64ELi20ELi640EEv26Group_norm_nhwc_fwd_params,"a",@progbits
	.sectionflags	@""
	.align	4
.nv.constant0._Z35group_norm_nhwc_fwd_one_pass_kernelI11Fp16IOBf16WLi64ELi20ELi640EEv26Group_norm_nhwc_fwd_params:
	.zero		1056


//--------------------- .nv.constant0._Z35group_norm_nhwc_fwd_one_pass_kernelI11Fp16IOBf16WLi128ELi20ELi640EEv26Group_norm_nhwc_fwd_params --------------------------
	.section	.nv.constant0._Z35group_norm_nhwc_fwd_one_pass_kernelI11Fp16IOBf16WLi128ELi20ELi640EEv26Group_norm_nhwc_fwd_params,"a",@progbits
	.sectionflags	@""
	.align	4
.nv.constant0._Z35group_norm_nhwc_fwd_one_pass_kernelI11Fp16IOBf16WLi128ELi20ELi640EEv26Group_norm_nhwc_fwd_params:
	.zero		1056


//--------------------- .nv.constant0._Z35group_norm_nhwc_fwd_one_pass_kernelI11Fp16IOBf16WLi256ELi20ELi640EEv26Group_norm_nhwc_fwd_params --------------------------
	.section	.nv.constant0._Z35group_norm_nhwc_fwd_one_pass_kernelI11Fp16IOBf16WLi256ELi20ELi640EEv26Group_norm_nhwc_fwd_params,"a",@progbits
	.sectionflags	@""
	.align	4
.nv.constant0._Z35group_norm_nhwc_fwd_one_pass_kernelI11Fp16IOBf16WLi256ELi20ELi640EEv26Group_norm_nhwc_fwd_params:
	.zero		1056


//--------------------- .nv.constant0._Z35group_norm_nhwc_fwd_one_pass_kernelI11Fp16IOBf16WLi512ELi20ELi640EEv26Group_norm_nhwc_fwd_params --------------------------
	.section	.nv.constant0._Z35group_norm_nhwc_fwd_one_pass_kernelI11Fp16IOBf16WLi512ELi20ELi640EEv26Group_norm_nhwc_fwd_params,"a",@progbits
	.sectionflags	@""
	.align	4
.nv.constant0._Z35group_norm_nhwc_fwd_one_pass_kernelI11Fp16IOBf16WLi512ELi20ELi640EEv26Group_norm_nhwc_fwd_params:
	.zero		1056


//--------------------- .nv.constant0._Z35group_norm_nhwc_fwd_one_pass_kernelI11Fp16IOFp16WLi64ELi20ELi640EEv26Group_norm_nhwc_fwd_params --------------------------
	.section	.nv.constant0._Z35group_norm_nhwc_fwd_one_pass_kernelI11Fp16IOFp16WLi64ELi20ELi640EEv26Group_norm_nhwc_fwd_params,"a",@progbits
	.sectionflags	@""
	.align	4
.nv.constant0._Z35group_norm_nhwc_fwd_one_pass_kernelI11Fp16IOFp16WLi64ELi20ELi640EEv26Group_norm_nhwc_fwd_params:
	.zero		1056


//--------------------- .nv.constant0._Z35group_norm_nhwc_fwd_one_pass_kernelI11Fp16IOFp16WLi128ELi20ELi640EEv26Group_norm_nhwc_fwd_params --------------------------
	.section	.nv.constant0._Z35group_norm_nhwc_fwd_one_pass_kernelI11Fp16IOFp16WLi128ELi20ELi640EEv26Group_norm_nhwc_fwd_params,"a",@progbits
	.sectionflags	@""
	.align	4
.nv.constant0._Z35group_norm_nhwc_fwd_one_pass_kernelI11Fp16IOFp16WLi128ELi20ELi640EEv26Group_norm_nhwc_fwd_params:
	.zero		1056


//--------------------- .nv.constant0._Z35group_norm_nhwc_fwd_one_pass_kernelI11Fp16IOFp16WLi256ELi20ELi640EEv26Group_norm_nhwc_fwd_params --------------------------
	.section	.nv.constant0._Z35group_norm_nhwc_fwd_one_pass_kernelI11Fp16IOFp16WLi256ELi20ELi640EEv26Group_norm_nhwc_fwd_params,"a",@progbits
	.sectionflags	@""
	.align	4
.nv.constant0._Z35group_norm_nhwc_fwd_one_pass_kernelI11Fp16IOFp16WLi256ELi20ELi640EEv26Group_norm_nhwc_fwd_params:
	.zero		1056


//--------------------- .nv.constant0._Z35group_norm_nhwc_fwd_one_pass_kernelI11Fp16IOFp16WLi512ELi20ELi640EEv26Group_norm_nhwc_fwd_params --------------------------
	.section	.nv.constant0._Z35group_norm_nhwc_fwd_one_pass_kernelI11Fp16IOFp16WLi512ELi20ELi640EEv26Group_norm_nhwc_fwd_params,"a",@progbits
	.sectionflags	@""
	.align	4
.nv.constant0._Z35group_norm_nhwc_fwd_one_pass_kernelI11Fp16IOFp16WLi512ELi20ELi640EEv26Group_norm_nhwc_fwd_params:
	.zero		1056


//--------------------- .nv.constant0._Z35group_norm_nhwc_fwd_one_pass_kernelI11Fp32IOFp32WLi64ELi20ELi640EEv26Group_norm_nhwc_fwd_params --------------------------
	.section	.nv.constant0._Z35group_norm_nhwc_fwd_one_pass_kernelI11Fp32IOFp32WLi64ELi20ELi640EEv26Group_norm_nhwc_fwd_params,"a",@progbits
	.sectionflags	@""
	.align	4
.nv.constant0._Z35group_norm_nhwc_fwd_one_pass_kernelI11Fp32IOFp32WLi64ELi20ELi640EEv26Group_norm_nhwc_fwd_params:
	.zero		1056


//--------------------- .nv.constant0._Z35group_norm_nhwc_fwd_one_pass_kernelI11Fp32IOFp32WLi128ELi20ELi640EEv26Group_norm_nhwc_fwd_params --------------------------
	.section	.nv.constant0._Z35group_norm_nhwc_fwd_one_pass_kernelI11Fp32IOFp32WLi128ELi20ELi640EEv26Group_norm_nhwc_fwd_params,"a",@progbits
	.sectionflags	@""
	.align	4
.nv.constant0._Z35group_norm_nhwc_fwd_one_pass_kernelI11Fp32IOFp32WLi128ELi20ELi640EEv26Group_norm_nhwc_fwd_params:
	.zero		1056


//--------------------- .nv.constant0._Z35group_norm_nhwc_fwd_one_pass_kernelI11Fp32IOFp32WLi256ELi20ELi640EEv26Group_norm_nhwc_fwd_params --------------------------
	.section	.nv.constant0._Z35group_norm_nhwc_fwd_one_pass_kernelI11Fp32IOFp32WLi256ELi20ELi640EEv26Group_norm_nhwc_fwd_params,"a",@progbits
	.sectionflags	@""
	.align	4
.nv.constant0._Z35group_norm_nhwc_fwd_one_pass_kernelI11Fp32IOFp32WLi256ELi20ELi640EEv26Group_norm_nhwc_fwd_params:
	.zero		1056


//--------------------- .nv.constant0._Z35group_norm_nhwc_fwd_one_pass_kernelI11Fp32IOFp32WLi512ELi20ELi640EEv26Group_norm_nhwc_fwd_params --------------------------
	.section	.nv.constant0._Z35group_norm_nhwc_fwd_one_pass_kernelI11Fp32IOFp32WLi512ELi20ELi640EEv26Group_norm_nhwc_fwd_params,"a",@progbits
	.sectionflags	@""
	.align	4
.nv.constant0._Z35group_norm_nhwc_fwd_one_pass_kernelI11Fp32IOFp32WLi512ELi20ELi640EEv26Group_norm_nhwc_fwd_params:
	.zero		1056


//--------------------- .nv.constant0._Z35group_norm_nhwc_fwd_one_pass_kernelI11Fp32IOBf16WLi64ELi20ELi640EEv26Group_norm_nhwc_fwd_params --------------------------
	.section	.nv.constant0._Z35group_norm_nhwc_fwd_one_pass_kernelI11Fp32IOBf16WLi64ELi20ELi640EEv26Group_norm_nhwc_fwd_params,"a",@progbits
	.sectionflags	@""
	.align	4
.nv.constant0._Z35group_norm_nhwc_fwd_one_pass_kernelI11Fp32IOBf16WLi64ELi20ELi640EEv26Group_norm_nhwc_fwd_params:
	.zero		1056


//--------------------- .nv.constant0._Z35group_norm_nhwc_fwd_one_pass_kernelI11Fp32IOBf16WLi128ELi20ELi640EEv26Group_norm_nhwc_fwd_params --------------------------
	.section	.nv.constant0._Z35group_norm_nhwc_fwd_one_pass_kernelI11Fp32IOBf16WLi128ELi20ELi640EEv26Group_norm_nhwc_fwd_params,"a",@progbits
	.sectionflags	@""
	.align	4
.nv.constant0._Z35group_norm_nhwc_fwd_one_pass_kernelI11Fp32IOBf16WLi128ELi20ELi640EEv26Group_norm_nhwc_fwd_params:
	.zero		1056


//--------------------- .nv.constant0._Z35group_norm_nhwc_fwd_one_pass_kernelI11Fp32IOBf16WLi256ELi20ELi640EEv26Group_norm_nhwc_fwd_params --------------------------
	.section	.nv.constant0._Z35group_norm_nhwc_fwd_one_pass_kernelI11Fp32IOBf16WLi256ELi20ELi640EEv26Group_norm_nhwc_fwd_params,"a",@progbits
	.sectionflags	@""
	.align	4
.nv.constant0._Z35group_norm_nhwc_fwd_one_pass_kernelI11Fp32IOBf16WLi256ELi20ELi640EEv26Group_norm_nhwc_fwd_params:
	.zero		1056


//--------------------- .nv.constant0._Z35group_norm_nhwc_fwd_one_pass_kernelI11Fp32IOBf16WLi512ELi20ELi640EEv26Group_norm_nhwc_fwd_params --------------------------
	.section	.nv.constant0._Z35group_norm_nhwc_fwd_one_pass_kernelI11Fp32IOBf16WLi512ELi20ELi640EEv26Group_norm_nhwc_fwd_params,"a",@progbits
	.sectionflags	@""
	.align	4
.nv.constant0._Z35group_norm_nhwc_fwd_one_pass_kernelI11Fp32IOBf16WLi512ELi20ELi640EEv26Group_norm_nhwc_fwd_params:
	.zero		1056


//--------------------- .nv.constant0._Z35group_norm_nhwc_fwd_one_pass_kernelI11Fp32IOFp16WLi64ELi20ELi640EEv26Group_norm_nhwc_fwd_params --------------------------
	.section	.nv.constant0._Z35group_norm_nhwc_fwd_one_pass_kernelI11Fp32IOFp16WLi64ELi20ELi640EEv26Group_norm_nhwc_fwd_params,"a",@progbits
	.sectionflags	@""
	.align	4
.nv.constant0._Z35group_norm_nhwc_fwd_one_pass_kernelI11Fp32IOFp16WLi64ELi20ELi640EEv26Group_norm_nhwc_fwd_params:
	.zero		1056


//--------------------- .nv.constant0._Z35group_norm_nhwc_fwd_one_pass_kernelI11Fp32IOFp16WLi128ELi20ELi640EEv26Group_norm_nhwc_fwd_params --------------------------
	.section	.nv.constant0._Z35group_norm_nhwc_fwd_one_pass_kernelI11Fp32IOFp16WLi128ELi20ELi640EEv26Group_norm_nhwc_fwd_params,"a",@progbits
	.sectionflags	@""
	.align	4
.nv.constant0._Z35group_norm_nhwc_fwd_one_pass_kernelI11Fp32IOFp16WLi128ELi20ELi640EEv26Group_norm_nhwc_fwd_params:
	.zero		1056


//--------------------- .nv.constant0._Z35group_norm_nhwc_fwd_one_pass_kernelI11Fp32IOFp16WLi256ELi20ELi640EEv26Group_norm_nhwc_fwd_params --------------------------
	.section	.nv.constant0._Z35group_norm_nhwc_fwd_one_pass_kernelI11Fp32IOFp16WLi256ELi20ELi640EEv26Group_norm_nhwc_fwd_params,"a",@progbits
	.sectionflags	@""
	.align	4
.nv.constant0._Z35group_norm_nhwc_fwd_one_pass_kernelI11Fp32IOFp16WLi256ELi20ELi640EEv26Group_norm_nhwc_fwd_params:
	.zero		1056


//--------------------- .nv.constant0._Z35group_norm_nhwc_fwd_one_pass_kernelI11Fp32IOFp16WLi512ELi20ELi640EEv26Group_norm_nhwc_fwd_params --------------------------
	.section	.nv.constant0._Z35group_norm_nhwc_fwd_one_pass_kernelI11Fp32IOFp16WLi512ELi20ELi640EEv26Group_norm_nhwc_fwd_params,"a",@progbits
	.sectionflags	@""
	.align	4
.nv.constant0._Z35group_norm_nhwc_fwd_one_pass_kernelI11Fp32IOFp16WLi512ELi20ELi640EEv26Group_norm_nhwc_fwd_params:
	.zero		1056


//--------------------- SYMBOLS --------------------------

	.type		.nv.reservedSmem.offset0,@object
	.size		.nv.reservedSmem.offset0,0x4
	.type		.nv.reservedSmem.cap,@object
	.size		.nv.reservedSmem.cap,0x4
